//
// Generated by NVIDIA NVVM Compiler
//
// Compiler Build ID: CL-36424714
// Cuda compilation tools, release 13.0, V13.0.88
// Based on NVVM 20.0.0
//

.version 9.0
.target sm_100
.address_size 64

	// .globl	_ZN3cub18CUB_300001_SM_10006detail11EmptyKernelIvEEvv
// _ZZN3cub18CUB_300001_SM_10006detail6reduce28DeviceReduceSingleTileKernelINS2_10policy_hubIfjN4cuda3std3__44plusIfEEE10Policy1000EN6thrust24THRUST_300001_SM_1000_NS6detail15normal_iteratorINSD_10device_ptrIfEEEEPfjS9_ff6squareIfEEEvT0_T1_T2_T3_T4_T6_E12temp_storage has been demoted
// _ZZN3cub18CUB_300001_SM_10006detail6reduce18DeviceReduceKernelINS2_10policy_hubIfjN4cuda3std3__44plusIfEEE10Policy1000EN6thrust24THRUST_300001_SM_1000_NS6detail15normal_iteratorINSD_10device_ptrIfEEEEjS9_f6squareIfEEEvT0_PT3_T1_NS0_13GridEvenShareISO_EET2_T4_E12temp_storage has been demoted
// _ZZN3cub18CUB_300001_SM_10006detail6reduce28DeviceReduceSingleTileKernelINS2_10policy_hubIfjN4cuda3std3__44plusIfEEE10Policy1000EPfSC_iS9_ffNS7_10__identityEEEvT0_T1_T2_T3_T4_T6_E12temp_storage has been demoted
// _ZZN3cub18CUB_300001_SM_10006detail6reduce28DeviceReduceSingleTileKernelINS2_10policy_hubIfyN4cuda3std3__44plusIfEEE10Policy1000EN6thrust24THRUST_300001_SM_1000_NS6detail15normal_iteratorINSD_10device_ptrIfEEEEPfyS9_ff6squareIfEEEvT0_T1_T2_T3_T4_T6_E12temp_storage has been demoted
// _ZZN3cub18CUB_300001_SM_10006detail6reduce18DeviceReduceKernelINS2_10policy_hubIfyN4cuda3std3__44plusIfEEE10Policy1000EN6thrust24THRUST_300001_SM_1000_NS6detail15normal_iteratorINSD_10device_ptrIfEEEEyS9_f6squareIfEEEvT0_PT3_T1_NS0_13GridEvenShareISO_EET2_T4_E12temp_storage has been demoted
// _ZZN3cub18CUB_300001_SM_10006detail6reduce28DeviceReduceSingleTileKernelINS2_10policy_hubIfyN4cuda3std3__44plusIfEEE10Policy1000EPfSC_iS9_ffNS7_10__identityEEEvT0_T1_T2_T3_T4_T6_E12temp_storage has been demoted
.global .align 1 .b8 _ZN30_INTERNAL_468301dd_4_k_cu_main4cuda3std3__45__cpo5beginE[1];
.global .align 1 .b8 _ZN30_INTERNAL_468301dd_4_k_cu_main4cuda3std3__45__cpo3endE[1];
.global .align 1 .b8 _ZN30_INTERNAL_468301dd_4_k_cu_main4cuda3std3__45__cpo6cbeginE[1];
.global .align 1 .b8 _ZN30_INTERNAL_468301dd_4_k_cu_main4cuda3std3__45__cpo4cendE[1];
.global .align 1 .b8 _ZN30_INTERNAL_468301dd_4_k_cu_main4cuda3std3__45__cpo6rbeginE[1];
.global .align 1 .b8 _ZN30_INTERNAL_468301dd_4_k_cu_main4cuda3std3__45__cpo4rendE[1];
.global .align 1 .b8 _ZN30_INTERNAL_468301dd_4_k_cu_main4cuda3std3__45__cpo7crbeginE[1];
.global .align 1 .b8 _ZN30_INTERNAL_468301dd_4_k_cu_main4cuda3std3__45__cpo5crendE[1];
.global .align 1 .b8 _ZN30_INTERNAL_468301dd_4_k_cu_main4cuda3std3__432_GLOBAL__N__468301dd_4_k_cu_main6ignoreE[1];
.global .align 1 .b8 _ZN30_INTERNAL_468301dd_4_k_cu_main4cuda3std3__419piecewise_constructE[1];
.global .align 1 .b8 _ZN30_INTERNAL_468301dd_4_k_cu_main4cuda3std3__48in_placeE[1];
.global .align 1 .b8 _ZN30_INTERNAL_468301dd_4_k_cu_main4cuda3std3__420unreachable_sentinelE[1];
.global .align 1 .b8 _ZN30_INTERNAL_468301dd_4_k_cu_main4cuda3std3__47nulloptE[1];
.global .align 1 .b8 _ZN30_INTERNAL_468301dd_4_k_cu_main4cuda3std3__48unexpectE[1];
.global .align 1 .b8 _ZN30_INTERNAL_468301dd_4_k_cu_main4cuda3std6ranges3__45__cpo4swapE[1];
.global .align 1 .b8 _ZN30_INTERNAL_468301dd_4_k_cu_main4cuda3std6ranges3__45__cpo9iter_moveE[1];
.global .align 1 .b8 _ZN30_INTERNAL_468301dd_4_k_cu_main4cuda3std6ranges3__45__cpo5beginE[1];
.global .align 1 .b8 _ZN30_INTERNAL_468301dd_4_k_cu_main4cuda3std6ranges3__45__cpo3endE[1];
.global .align 1 .b8 _ZN30_INTERNAL_468301dd_4_k_cu_main4cuda3std6ranges3__45__cpo6cbeginE[1];
.global .align 1 .b8 _ZN30_INTERNAL_468301dd_4_k_cu_main4cuda3std6ranges3__45__cpo4cendE[1];
.global .align 1 .b8 _ZN30_INTERNAL_468301dd_4_k_cu_main4cuda3std6ranges3__45__cpo7advanceE[1];
.global .align 1 .b8 _ZN30_INTERNAL_468301dd_4_k_cu_main4cuda3std6ranges3__45__cpo9iter_swapE[1];
.global .align 1 .b8 _ZN30_INTERNAL_468301dd_4_k_cu_main4cuda3std6ranges3__45__cpo4nextE[1];
.global .align 1 .b8 _ZN30_INTERNAL_468301dd_4_k_cu_main4cuda3std6ranges3__45__cpo4prevE[1];
.global .align 1 .b8 _ZN30_INTERNAL_468301dd_4_k_cu_main4cuda3std6ranges3__45__cpo4dataE[1];
.global .align 1 .b8 _ZN30_INTERNAL_468301dd_4_k_cu_main4cuda3std6ranges3__45__cpo5cdataE[1];
.global .align 1 .b8 _ZN30_INTERNAL_468301dd_4_k_cu_main4cuda3std6ranges3__45__cpo4sizeE[1];
.global .align 1 .b8 _ZN30_INTERNAL_468301dd_4_k_cu_main4cuda3std6ranges3__45__cpo5ssizeE[1];
.global .align 1 .b8 _ZN30_INTERNAL_468301dd_4_k_cu_main4cuda3std6ranges3__45__cpo8distanceE[1];
.global .align 1 .b8 _ZN30_INTERNAL_468301dd_4_k_cu_main6thrust24THRUST_300001_SM_1000_NS8cuda_cub3parE[1];
.global .align 1 .b8 _ZN30_INTERNAL_468301dd_4_k_cu_main6thrust24THRUST_300001_SM_1000_NS8cuda_cub10par_nosyncE[1];
.global .align 1 .b8 _ZN30_INTERNAL_468301dd_4_k_cu_main6thrust24THRUST_300001_SM_1000_NS6system6detail10sequential3seqE[1];
.global .align 1 .b8 _ZN30_INTERNAL_468301dd_4_k_cu_main6thrust24THRUST_300001_SM_1000_NS12placeholders2_1E[1];
.global .align 1 .b8 _ZN30_INTERNAL_468301dd_4_k_cu_main6thrust24THRUST_300001_SM_1000_NS12placeholders2_2E[1];
.global .align 1 .b8 _ZN30_INTERNAL_468301dd_4_k_cu_main6thrust24THRUST_300001_SM_1000_NS12placeholders2_3E[1];
.global .align 1 .b8 _ZN30_INTERNAL_468301dd_4_k_cu_main6thrust24THRUST_300001_SM_1000_NS12placeholders2_4E[1];
.global .align 1 .b8 _ZN30_INTERNAL_468301dd_4_k_cu_main6thrust24THRUST_300001_SM_1000_NS12placeholders2_5E[1];
.global .align 1 .b8 _ZN30_INTERNAL_468301dd_4_k_cu_main6thrust24THRUST_300001_SM_1000_NS12placeholders2_6E[1];
.global .align 1 .b8 _ZN30_INTERNAL_468301dd_4_k_cu_main6thrust24THRUST_300001_SM_1000_NS12placeholders2_7E[1];
.global .align 1 .b8 _ZN30_INTERNAL_468301dd_4_k_cu_main6thrust24THRUST_300001_SM_1000_NS12placeholders2_8E[1];
.global .align 1 .b8 _ZN30_INTERNAL_468301dd_4_k_cu_main6thrust24THRUST_300001_SM_1000_NS12placeholders2_9E[1];
.global .align 1 .b8 _ZN30_INTERNAL_468301dd_4_k_cu_main6thrust24THRUST_300001_SM_1000_NS12placeholders3_10E[1];
.global .align 1 .b8 _ZN30_INTERNAL_468301dd_4_k_cu_main6thrust24THRUST_300001_SM_1000_NS3seqE[1];

.visible .entry _ZN3cub18CUB_300001_SM_10006detail11EmptyKernelIvEEvv()
{


	ret;

}
	// .globl	_ZN3cub18CUB_300001_SM_10006detail6reduce28DeviceReduceSingleTileKernelINS2_10policy_hubIfjN4cuda3std3__44plusIfEEE10Policy1000EN6thrust24THRUST_300001_SM_1000_NS6detail15normal_iteratorINSD_10device_ptrIfEEEEPfjS9_ff6squareIfEEEvT0_T1_T2_T3_T4_T6_
.visible .entry _ZN3cub18CUB_300001_SM_10006detail6reduce28DeviceReduceSingleTileKernelINS2_10policy_hubIfjN4cuda3std3__44plusIfEEE10Policy1000EN6thrust24THRUST_300001_SM_1000_NS6detail15normal_iteratorINSD_10device_ptrIfEEEEPfjS9_ff6squareIfEEEvT0_T1_T2_T3_T4_T6_(
	.param .align 8 .b8 _ZN3cub18CUB_300001_SM_10006detail6reduce28DeviceReduceSingleTileKernelINS2_10policy_hubIfjN4cuda3std3__44plusIfEEE10Policy1000EN6thrust24THRUST_300001_SM_1000_NS6detail15normal_iteratorINSD_10device_ptrIfEEEEPfjS9_ff6squareIfEEEvT0_T1_T2_T3_T4_T6__param_0[8],
	.param .u64 .ptr .align 1 _ZN3cub18CUB_300001_SM_10006detail6reduce28DeviceReduceSingleTileKernelINS2_10policy_hubIfjN4cuda3std3__44plusIfEEE10Policy1000EN6thrust24THRUST_300001_SM_1000_NS6detail15normal_iteratorINSD_10device_ptrIfEEEEPfjS9_ff6squareIfEEEvT0_T1_T2_T3_T4_T6__param_1,
	.param .u32 _ZN3cub18CUB_300001_SM_10006detail6reduce28DeviceReduceSingleTileKernelINS2_10policy_hubIfjN4cuda3std3__44plusIfEEE10Policy1000EN6thrust24THRUST_300001_SM_1000_NS6detail15normal_iteratorINSD_10device_ptrIfEEEEPfjS9_ff6squareIfEEEvT0_T1_T2_T3_T4_T6__param_2,
	.param .align 1 .b8 _ZN3cub18CUB_300001_SM_10006detail6reduce28DeviceReduceSingleTileKernelINS2_10policy_hubIfjN4cuda3std3__44plusIfEEE10Policy1000EN6thrust24THRUST_300001_SM_1000_NS6detail15normal_iteratorINSD_10device_ptrIfEEEEPfjS9_ff6squareIfEEEvT0_T1_T2_T3_T4_T6__param_3[1],
	.param .f32 _ZN3cub18CUB_300001_SM_10006detail6reduce28DeviceReduceSingleTileKernelINS2_10policy_hubIfjN4cuda3std3__44plusIfEEE10Policy1000EN6thrust24THRUST_300001_SM_1000_NS6detail15normal_iteratorINSD_10device_ptrIfEEEEPfjS9_ff6squareIfEEEvT0_T1_T2_T3_T4_T6__param_4,
	.param .align 1 .b8 _ZN3cub18CUB_300001_SM_10006detail6reduce28DeviceReduceSingleTileKernelINS2_10policy_hubIfjN4cuda3std3__44plusIfEEE10Policy1000EN6thrust24THRUST_300001_SM_1000_NS6detail15normal_iteratorINSD_10device_ptrIfEEEEPfjS9_ff6squareIfEEEvT0_T1_T2_T3_T4_T6__param_5[1]
)
.maxntid 512
.minnctapersm 1
{
	.reg .pred 	%p<67>;
	.reg .b32 	%r<211>;
	.reg .b32 	%f<400>;
	.reg .b64 	%rd<84>;
	// demoted variable
	.shared .align 4 .b8 _ZZN3cub18CUB_300001_SM_10006detail6reduce28DeviceReduceSingleTileKernelINS2_10policy_hubIfjN4cuda3std3__44plusIfEEE10Policy1000EN6thrust24THRUST_300001_SM_1000_NS6detail15normal_iteratorINSD_10device_ptrIfEEEEPfjS9_ff6squareIfEEEvT0_T1_T2_T3_T4_T6_E12temp_storage[84];
	ld.param.u64 	%rd9, [_ZN3cub18CUB_300001_SM_10006detail6reduce28DeviceReduceSingleTileKernelINS2_10policy_hubIfjN4cuda3std3__44plusIfEEE10Policy1000EN6thrust24THRUST_300001_SM_1000_NS6detail15normal_iteratorINSD_10device_ptrIfEEEEPfjS9_ff6squareIfEEEvT0_T1_T2_T3_T4_T6__param_0];
	ld.param.u64 	%rd10, [_ZN3cub18CUB_300001_SM_10006detail6reduce28DeviceReduceSingleTileKernelINS2_10policy_hubIfjN4cuda3std3__44plusIfEEE10Policy1000EN6thrust24THRUST_300001_SM_1000_NS6detail15normal_iteratorINSD_10device_ptrIfEEEEPfjS9_ff6squareIfEEEvT0_T1_T2_T3_T4_T6__param_1];
	ld.param.u32 	%r51, [_ZN3cub18CUB_300001_SM_10006detail6reduce28DeviceReduceSingleTileKernelINS2_10policy_hubIfjN4cuda3std3__44plusIfEEE10Policy1000EN6thrust24THRUST_300001_SM_1000_NS6detail15normal_iteratorINSD_10device_ptrIfEEEEPfjS9_ff6squareIfEEEvT0_T1_T2_T3_T4_T6__param_2];
	ld.param.f32 	%f42, [_ZN3cub18CUB_300001_SM_10006detail6reduce28DeviceReduceSingleTileKernelINS2_10policy_hubIfjN4cuda3std3__44plusIfEEE10Policy1000EN6thrust24THRUST_300001_SM_1000_NS6detail15normal_iteratorINSD_10device_ptrIfEEEEPfjS9_ff6squareIfEEEvT0_T1_T2_T3_T4_T6__param_4];
	cvta.to.global.u64 	%rd1, %rd10;
	setp.ne.s32 	%p1, %r51, 0;
	@%p1 bra 	$L__BB1_3;
	mov.u32 	%r193, %tid.x;
	setp.ne.s32 	%p66, %r193, 0;
	@%p66 bra 	$L__BB1_52;
	st.global.f32 	[%rd1], %f42;
	bra.uni 	$L__BB1_52;
$L__BB1_3:
	cvta.to.global.u64 	%rd2, %rd9;
	setp.gt.u32 	%p2, %r51, 8191;
	@%p2 bra 	$L__BB1_28;
	mov.u32 	%r1, %tid.x;
	setp.ge.u32 	%p24, %r1, %r51;
	mov.f32 	%f387, 0f00000000;
	mov.u32 	%r197, %r1;
	@%p24 bra 	$L__BB1_6;
	mul.wide.u32 	%rd73, %r1, 4;
	add.s64 	%rd74, %rd2, %rd73;
	ld.global.f32 	%f219, [%rd74];
	mul.f32 	%f387, %f219, %f219;
	add.s32 	%r197, %r1, 512;
$L__BB1_6:
	setp.ge.u32 	%p25, %r197, %r51;
	@%p25 bra 	$L__BB1_19;
	not.b32 	%r120, %r197;
	add.s32 	%r121, %r51, %r120;
	shr.u32 	%r122, %r121, 9;
	add.s32 	%r4, %r122, 1;
	and.b32  	%r5, %r4, 15;
	setp.lt.u32 	%p26, %r121, 7680;
	@%p26 bra 	$L__BB1_10;
	and.b32  	%r123, %r4, 16777200;
	neg.s32 	%r195, %r123;
	mul.wide.u32 	%rd75, %r197, 4;
	add.s64 	%rd76, %rd75, %rd2;
	add.s64 	%rd82, %rd76, 16384;
$L__BB1_9:
	.pragma "nounroll";
	ld.global.f32 	%f221, [%rd82+-16384];
	fma.rn.f32 	%f222, %f221, %f221, %f387;
	ld.global.f32 	%f223, [%rd82+-14336];
	fma.rn.f32 	%f224, %f223, %f223, %f222;
	ld.global.f32 	%f225, [%rd82+-12288];
	fma.rn.f32 	%f226, %f225, %f225, %f224;
	ld.global.f32 	%f227, [%rd82+-10240];
	fma.rn.f32 	%f228, %f227, %f227, %f226;
	ld.global.f32 	%f229, [%rd82+-8192];
	fma.rn.f32 	%f230, %f229, %f229, %f228;
	ld.global.f32 	%f231, [%rd82+-6144];
	fma.rn.f32 	%f232, %f231, %f231, %f230;
	ld.global.f32 	%f233, [%rd82+-4096];
	fma.rn.f32 	%f234, %f233, %f233, %f232;
	ld.global.f32 	%f235, [%rd82+-2048];
	fma.rn.f32 	%f236, %f235, %f235, %f234;
	ld.global.f32 	%f237, [%rd82];
	fma.rn.f32 	%f238, %f237, %f237, %f236;
	ld.global.f32 	%f239, [%rd82+2048];
	fma.rn.f32 	%f240, %f239, %f239, %f238;
	ld.global.f32 	%f241, [%rd82+4096];
	fma.rn.f32 	%f242, %f241, %f241, %f240;
	ld.global.f32 	%f243, [%rd82+6144];
	fma.rn.f32 	%f244, %f243, %f243, %f242;
	ld.global.f32 	%f245, [%rd82+8192];
	fma.rn.f32 	%f246, %f245, %f245, %f244;
	ld.global.f32 	%f247, [%rd82+10240];
	fma.rn.f32 	%f248, %f247, %f247, %f246;
	ld.global.f32 	%f249, [%rd82+12288];
	fma.rn.f32 	%f250, %f249, %f249, %f248;
	ld.global.f32 	%f251, [%rd82+14336];
	fma.rn.f32 	%f387, %f251, %f251, %f250;
	add.s32 	%r197, %r197, 8192;
	add.s32 	%r195, %r195, 16;
	add.s64 	%rd82, %rd82, 32768;
	setp.ne.s32 	%p27, %r195, 0;
	@%p27 bra 	$L__BB1_9;
$L__BB1_10:
	setp.eq.s32 	%p28, %r5, 0;
	@%p28 bra 	$L__BB1_19;
	and.b32  	%r12, %r4, 7;
	setp.lt.u32 	%p29, %r5, 8;
	@%p29 bra 	$L__BB1_13;
	mul.wide.u32 	%rd77, %r197, 4;
	add.s64 	%rd78, %rd2, %rd77;
	ld.global.f32 	%f253, [%rd78];
	fma.rn.f32 	%f254, %f253, %f253, %f387;
	ld.global.f32 	%f255, [%rd78+2048];
	fma.rn.f32 	%f256, %f255, %f255, %f254;
	ld.global.f32 	%f257, [%rd78+4096];
	fma.rn.f32 	%f258, %f257, %f257, %f256;
	ld.global.f32 	%f259, [%rd78+6144];
	fma.rn.f32 	%f260, %f259, %f259, %f258;
	ld.global.f32 	%f261, [%rd78+8192];
	fma.rn.f32 	%f262, %f261, %f261, %f260;
	ld.global.f32 	%f263, [%rd78+10240];
	fma.rn.f32 	%f264, %f263, %f263, %f262;
	ld.global.f32 	%f265, [%rd78+12288];
	fma.rn.f32 	%f266, %f265, %f265, %f264;
	ld.global.f32 	%f267, [%rd78+14336];
	fma.rn.f32 	%f387, %f267, %f267, %f266;
	add.s32 	%r197, %r197, 4096;
$L__BB1_13:
	setp.eq.s32 	%p30, %r12, 0;
	@%p30 bra 	$L__BB1_19;
	and.b32  	%r15, %r4, 3;
	setp.lt.u32 	%p31, %r12, 4;
	@%p31 bra 	$L__BB1_16;
	mul.wide.u32 	%rd79, %r197, 4;
	add.s64 	%rd80, %rd2, %rd79;
	ld.global.f32 	%f269, [%rd80];
	fma.rn.f32 	%f270, %f269, %f269, %f387;
	ld.global.f32 	%f271, [%rd80+2048];
	fma.rn.f32 	%f272, %f271, %f271, %f270;
	ld.global.f32 	%f273, [%rd80+4096];
	fma.rn.f32 	%f274, %f273, %f273, %f272;
	ld.global.f32 	%f275, [%rd80+6144];
	fma.rn.f32 	%f387, %f275, %f275, %f274;
	add.s32 	%r197, %r197, 2048;
$L__BB1_16:
	setp.eq.s32 	%p32, %r15, 0;
	@%p32 bra 	$L__BB1_19;
	mul.wide.u32 	%rd81, %r197, 4;
	add.s64 	%rd83, %rd2, %rd81;
	neg.s32 	%r200, %r15;
$L__BB1_18:
	.pragma "nounroll";
	ld.global.f32 	%f276, [%rd83];
	fma.rn.f32 	%f387, %f276, %f276, %f387;
	add.s64 	%rd83, %rd83, 2048;
	add.s32 	%r200, %r200, 1;
	setp.ne.s32 	%p33, %r200, 0;
	@%p33 bra 	$L__BB1_18;
$L__BB1_19:
	setp.lt.u32 	%p34, %r51, 512;
	@%p34 bra 	$L__BB1_24;
	// begin inline asm
	mov.u32 %r162, %laneid;
	// end inline asm
	mov.b32 	%r164, %f387;
	mov.b32 	%r165, 1;
	mov.b32 	%r186, 31;
	mov.b32 	%r187, -1;
	// begin inline asm
	shfl.sync.down.b32 %r163, %r164, %r165, %r186, %r187;
	// end inline asm
	setp.gt.s32 	%p58, %r162, 30;
	mov.b32 	%f335, %r163;
	add.f32 	%f336, %f387, %f335;
	selp.f32 	%f337, %f387, %f336, %p58;
	mov.b32 	%r169, %f337;
	mov.b32 	%r170, 2;
	// begin inline asm
	shfl.sync.down.b32 %r168, %r169, %r170, %r186, %r187;
	// end inline asm
	setp.gt.s32 	%p59, %r162, 29;
	mov.b32 	%f338, %r168;
	add.f32 	%f339, %f337, %f338;
	selp.f32 	%f340, %f337, %f339, %p59;
	mov.b32 	%r174, %f340;
	mov.b32 	%r175, 4;
	// begin inline asm
	shfl.sync.down.b32 %r173, %r174, %r175, %r186, %r187;
	// end inline asm
	setp.gt.s32 	%p60, %r162, 27;
	mov.b32 	%f341, %r173;
	add.f32 	%f342, %f340, %f341;
	selp.f32 	%f343, %f340, %f342, %p60;
	mov.b32 	%r179, %f343;
	mov.b32 	%r180, 8;
	// begin inline asm
	shfl.sync.down.b32 %r178, %r179, %r180, %r186, %r187;
	// end inline asm
	setp.gt.s32 	%p61, %r162, 23;
	mov.b32 	%f344, %r178;
	add.f32 	%f345, %f343, %f344;
	selp.f32 	%f346, %f343, %f345, %p61;
	mov.b32 	%r184, %f346;
	mov.b32 	%r185, 16;
	// begin inline asm
	shfl.sync.down.b32 %r183, %r184, %r185, %r186, %r187;
	// end inline asm
	setp.gt.s32 	%p62, %r162, 15;
	mov.b32 	%f347, %r183;
	add.f32 	%f16, %f346, %f347;
	selp.f32 	%f399, %f346, %f16, %p62;
	setp.ne.s32 	%p63, %r162, 0;
	@%p63 bra 	$L__BB1_22;
	shr.u32 	%r188, %r1, 3;
	and.b32  	%r189, %r188, 124;
	mov.u32 	%r190, _ZZN3cub18CUB_300001_SM_10006detail6reduce28DeviceReduceSingleTileKernelINS2_10policy_hubIfjN4cuda3std3__44plusIfEEE10Policy1000EN6thrust24THRUST_300001_SM_1000_NS6detail15normal_iteratorINSD_10device_ptrIfEEEEPfjS9_ff6squareIfEEEvT0_T1_T2_T3_T4_T6_E12temp_storage;
	add.s32 	%r191, %r190, %r189;
	st.shared.f32 	[%r191+16], %f16;
$L__BB1_22:
	bar.sync 	0;
	setp.ne.s32 	%p64, %r1, 0;
	@%p64 bra 	$L__BB1_50;
	ld.shared.f32 	%f348, [_ZZN3cub18CUB_300001_SM_10006detail6reduce28DeviceReduceSingleTileKernelINS2_10policy_hubIfjN4cuda3std3__44plusIfEEE10Policy1000EN6thrust24THRUST_300001_SM_1000_NS6detail15normal_iteratorINSD_10device_ptrIfEEEEPfjS9_ff6squareIfEEEvT0_T1_T2_T3_T4_T6_E12temp_storage+20];
	add.f32 	%f349, %f399, %f348;
	ld.shared.f32 	%f350, [_ZZN3cub18CUB_300001_SM_10006detail6reduce28DeviceReduceSingleTileKernelINS2_10policy_hubIfjN4cuda3std3__44plusIfEEE10Policy1000EN6thrust24THRUST_300001_SM_1000_NS6detail15normal_iteratorINSD_10device_ptrIfEEEEPfjS9_ff6squareIfEEEvT0_T1_T2_T3_T4_T6_E12temp_storage+24];
	add.f32 	%f351, %f349, %f350;
	ld.shared.f32 	%f352, [_ZZN3cub18CUB_300001_SM_10006detail6reduce28DeviceReduceSingleTileKernelINS2_10policy_hubIfjN4cuda3std3__44plusIfEEE10Policy1000EN6thrust24THRUST_300001_SM_1000_NS6detail15normal_iteratorINSD_10device_ptrIfEEEEPfjS9_ff6squareIfEEEvT0_T1_T2_T3_T4_T6_E12temp_storage+28];
	add.f32 	%f353, %f351, %f352;
	ld.shared.f32 	%f354, [_ZZN3cub18CUB_300001_SM_10006detail6reduce28DeviceReduceSingleTileKernelINS2_10policy_hubIfjN4cuda3std3__44plusIfEEE10Policy1000EN6thrust24THRUST_300001_SM_1000_NS6detail15normal_iteratorINSD_10device_ptrIfEEEEPfjS9_ff6squareIfEEEvT0_T1_T2_T3_T4_T6_E12temp_storage+32];
	add.f32 	%f355, %f353, %f354;
	ld.shared.f32 	%f356, [_ZZN3cub18CUB_300001_SM_10006detail6reduce28DeviceReduceSingleTileKernelINS2_10policy_hubIfjN4cuda3std3__44plusIfEEE10Policy1000EN6thrust24THRUST_300001_SM_1000_NS6detail15normal_iteratorINSD_10device_ptrIfEEEEPfjS9_ff6squareIfEEEvT0_T1_T2_T3_T4_T6_E12temp_storage+36];
	add.f32 	%f357, %f355, %f356;
	ld.shared.f32 	%f358, [_ZZN3cub18CUB_300001_SM_10006detail6reduce28DeviceReduceSingleTileKernelINS2_10policy_hubIfjN4cuda3std3__44plusIfEEE10Policy1000EN6thrust24THRUST_300001_SM_1000_NS6detail15normal_iteratorINSD_10device_ptrIfEEEEPfjS9_ff6squareIfEEEvT0_T1_T2_T3_T4_T6_E12temp_storage+40];
	add.f32 	%f359, %f357, %f358;
	ld.shared.f32 	%f360, [_ZZN3cub18CUB_300001_SM_10006detail6reduce28DeviceReduceSingleTileKernelINS2_10policy_hubIfjN4cuda3std3__44plusIfEEE10Policy1000EN6thrust24THRUST_300001_SM_1000_NS6detail15normal_iteratorINSD_10device_ptrIfEEEEPfjS9_ff6squareIfEEEvT0_T1_T2_T3_T4_T6_E12temp_storage+44];
	add.f32 	%f361, %f359, %f360;
	ld.shared.f32 	%f362, [_ZZN3cub18CUB_300001_SM_10006detail6reduce28DeviceReduceSingleTileKernelINS2_10policy_hubIfjN4cuda3std3__44plusIfEEE10Policy1000EN6thrust24THRUST_300001_SM_1000_NS6detail15normal_iteratorINSD_10device_ptrIfEEEEPfjS9_ff6squareIfEEEvT0_T1_T2_T3_T4_T6_E12temp_storage+48];
	add.f32 	%f363, %f361, %f362;
	ld.shared.f32 	%f364, [_ZZN3cub18CUB_300001_SM_10006detail6reduce28DeviceReduceSingleTileKernelINS2_10policy_hubIfjN4cuda3std3__44plusIfEEE10Policy1000EN6thrust24THRUST_300001_SM_1000_NS6detail15normal_iteratorINSD_10device_ptrIfEEEEPfjS9_ff6squareIfEEEvT0_T1_T2_T3_T4_T6_E12temp_storage+52];
	add.f32 	%f365, %f363, %f364;
	ld.shared.f32 	%f366, [_ZZN3cub18CUB_300001_SM_10006detail6reduce28DeviceReduceSingleTileKernelINS2_10policy_hubIfjN4cuda3std3__44plusIfEEE10Policy1000EN6thrust24THRUST_300001_SM_1000_NS6detail15normal_iteratorINSD_10device_ptrIfEEEEPfjS9_ff6squareIfEEEvT0_T1_T2_T3_T4_T6_E12temp_storage+56];
	add.f32 	%f367, %f365, %f366;
	ld.shared.f32 	%f368, [_ZZN3cub18CUB_300001_SM_10006detail6reduce28DeviceReduceSingleTileKernelINS2_10policy_hubIfjN4cuda3std3__44plusIfEEE10Policy1000EN6thrust24THRUST_300001_SM_1000_NS6detail15normal_iteratorINSD_10device_ptrIfEEEEPfjS9_ff6squareIfEEEvT0_T1_T2_T3_T4_T6_E12temp_storage+60];
	add.f32 	%f369, %f367, %f368;
	ld.shared.f32 	%f370, [_ZZN3cub18CUB_300001_SM_10006detail6reduce28DeviceReduceSingleTileKernelINS2_10policy_hubIfjN4cuda3std3__44plusIfEEE10Policy1000EN6thrust24THRUST_300001_SM_1000_NS6detail15normal_iteratorINSD_10device_ptrIfEEEEPfjS9_ff6squareIfEEEvT0_T1_T2_T3_T4_T6_E12temp_storage+64];
	add.f32 	%f371, %f369, %f370;
	ld.shared.f32 	%f372, [_ZZN3cub18CUB_300001_SM_10006detail6reduce28DeviceReduceSingleTileKernelINS2_10policy_hubIfjN4cuda3std3__44plusIfEEE10Policy1000EN6thrust24THRUST_300001_SM_1000_NS6detail15normal_iteratorINSD_10device_ptrIfEEEEPfjS9_ff6squareIfEEEvT0_T1_T2_T3_T4_T6_E12temp_storage+68];
	add.f32 	%f373, %f371, %f372;
	ld.shared.f32 	%f374, [_ZZN3cub18CUB_300001_SM_10006detail6reduce28DeviceReduceSingleTileKernelINS2_10policy_hubIfjN4cuda3std3__44plusIfEEE10Policy1000EN6thrust24THRUST_300001_SM_1000_NS6detail15normal_iteratorINSD_10device_ptrIfEEEEPfjS9_ff6squareIfEEEvT0_T1_T2_T3_T4_T6_E12temp_storage+72];
	add.f32 	%f375, %f373, %f374;
	ld.shared.f32 	%f376, [_ZZN3cub18CUB_300001_SM_10006detail6reduce28DeviceReduceSingleTileKernelINS2_10policy_hubIfjN4cuda3std3__44plusIfEEE10Policy1000EN6thrust24THRUST_300001_SM_1000_NS6detail15normal_iteratorINSD_10device_ptrIfEEEEPfjS9_ff6squareIfEEEvT0_T1_T2_T3_T4_T6_E12temp_storage+76];
	add.f32 	%f399, %f375, %f376;
	bra.uni 	$L__BB1_50;
$L__BB1_24:
	// begin inline asm
	mov.u32 %r124, %laneid;
	// end inline asm
	and.b32  	%r150, %r1, 992;
	add.s32 	%r151, %r150, 32;
	setp.gt.u32 	%p35, %r151, %r51;
	not.b32 	%r152, %r150;
	add.s32 	%r153, %r51, %r152;
	selp.b32 	%r148, %r153, 31, %p35;
	mov.b32 	%r126, %f387;
	mov.b32 	%r127, 1;
	mov.b32 	%r149, -1;
	// begin inline asm
	shfl.sync.down.b32 %r125, %r126, %r127, %r148, %r149;
	// end inline asm
	setp.lt.s32 	%p36, %r124, %r148;
	mov.b32 	%f277, %r125;
	add.f32 	%f278, %f387, %f277;
	selp.f32 	%f279, %f278, %f387, %p36;
	mov.b32 	%r131, %f279;
	mov.b32 	%r132, 2;
	// begin inline asm
	shfl.sync.down.b32 %r130, %r131, %r132, %r148, %r149;
	// end inline asm
	add.s32 	%r154, %r124, 2;
	setp.gt.s32 	%p37, %r154, %r148;
	mov.b32 	%f280, %r130;
	add.f32 	%f281, %f279, %f280;
	selp.f32 	%f282, %f279, %f281, %p37;
	mov.b32 	%r136, %f282;
	mov.b32 	%r137, 4;
	// begin inline asm
	shfl.sync.down.b32 %r135, %r136, %r137, %r148, %r149;
	// end inline asm
	add.s32 	%r155, %r124, 4;
	setp.gt.s32 	%p38, %r155, %r148;
	mov.b32 	%f283, %r135;
	add.f32 	%f284, %f282, %f283;
	selp.f32 	%f285, %f282, %f284, %p38;
	mov.b32 	%r141, %f285;
	mov.b32 	%r142, 8;
	// begin inline asm
	shfl.sync.down.b32 %r140, %r141, %r142, %r148, %r149;
	// end inline asm
	add.s32 	%r156, %r124, 8;
	setp.gt.s32 	%p39, %r156, %r148;
	mov.b32 	%f286, %r140;
	add.f32 	%f287, %f285, %f286;
	selp.f32 	%f288, %f285, %f287, %p39;
	mov.b32 	%r146, %f288;
	mov.b32 	%r147, 16;
	// begin inline asm
	shfl.sync.down.b32 %r145, %r146, %r147, %r148, %r149;
	// end inline asm
	add.s32 	%r157, %r124, 16;
	setp.gt.s32 	%p40, %r157, %r148;
	mov.b32 	%f289, %r145;
	add.f32 	%f290, %f288, %f289;
	selp.f32 	%f399, %f288, %f290, %p40;
	setp.ne.s32 	%p41, %r124, 0;
	@%p41 bra 	$L__BB1_26;
	shr.u32 	%r158, %r1, 3;
	and.b32  	%r159, %r158, 124;
	mov.u32 	%r160, _ZZN3cub18CUB_300001_SM_10006detail6reduce28DeviceReduceSingleTileKernelINS2_10policy_hubIfjN4cuda3std3__44plusIfEEE10Policy1000EN6thrust24THRUST_300001_SM_1000_NS6detail15normal_iteratorINSD_10device_ptrIfEEEEPfjS9_ff6squareIfEEEvT0_T1_T2_T3_T4_T6_E12temp_storage;
	add.s32 	%r161, %r160, %r159;
	st.shared.f32 	[%r161+16], %f399;
$L__BB1_26:
	bar.sync 	0;
	setp.ne.s32 	%p42, %r1, 0;
	@%p42 bra 	$L__BB1_50;
	setp.gt.u32 	%p43, %r51, 32;
	ld.shared.f32 	%f291, [_ZZN3cub18CUB_300001_SM_10006detail6reduce28DeviceReduceSingleTileKernelINS2_10policy_hubIfjN4cuda3std3__44plusIfEEE10Policy1000EN6thrust24THRUST_300001_SM_1000_NS6detail15normal_iteratorINSD_10device_ptrIfEEEEPfjS9_ff6squareIfEEEvT0_T1_T2_T3_T4_T6_E12temp_storage+20];
	add.f32 	%f292, %f399, %f291;
	selp.f32 	%f293, %f292, %f399, %p43;
	setp.gt.u32 	%p44, %r51, 64;
	ld.shared.f32 	%f294, [_ZZN3cub18CUB_300001_SM_10006detail6reduce28DeviceReduceSingleTileKernelINS2_10policy_hubIfjN4cuda3std3__44plusIfEEE10Policy1000EN6thrust24THRUST_300001_SM_1000_NS6detail15normal_iteratorINSD_10device_ptrIfEEEEPfjS9_ff6squareIfEEEvT0_T1_T2_T3_T4_T6_E12temp_storage+24];
	add.f32 	%f295, %f294, %f293;
	selp.f32 	%f296, %f295, %f293, %p44;
	setp.gt.u32 	%p45, %r51, 96;
	ld.shared.f32 	%f297, [_ZZN3cub18CUB_300001_SM_10006detail6reduce28DeviceReduceSingleTileKernelINS2_10policy_hubIfjN4cuda3std3__44plusIfEEE10Policy1000EN6thrust24THRUST_300001_SM_1000_NS6detail15normal_iteratorINSD_10device_ptrIfEEEEPfjS9_ff6squareIfEEEvT0_T1_T2_T3_T4_T6_E12temp_storage+28];
	add.f32 	%f298, %f297, %f296;
	selp.f32 	%f299, %f298, %f296, %p45;
	setp.gt.u32 	%p46, %r51, 128;
	ld.shared.f32 	%f300, [_ZZN3cub18CUB_300001_SM_10006detail6reduce28DeviceReduceSingleTileKernelINS2_10policy_hubIfjN4cuda3std3__44plusIfEEE10Policy1000EN6thrust24THRUST_300001_SM_1000_NS6detail15normal_iteratorINSD_10device_ptrIfEEEEPfjS9_ff6squareIfEEEvT0_T1_T2_T3_T4_T6_E12temp_storage+32];
	add.f32 	%f301, %f300, %f299;
	selp.f32 	%f302, %f301, %f299, %p46;
	setp.gt.u32 	%p47, %r51, 160;
	ld.shared.f32 	%f303, [_ZZN3cub18CUB_300001_SM_10006detail6reduce28DeviceReduceSingleTileKernelINS2_10policy_hubIfjN4cuda3std3__44plusIfEEE10Policy1000EN6thrust24THRUST_300001_SM_1000_NS6detail15normal_iteratorINSD_10device_ptrIfEEEEPfjS9_ff6squareIfEEEvT0_T1_T2_T3_T4_T6_E12temp_storage+36];
	add.f32 	%f304, %f303, %f302;
	selp.f32 	%f305, %f304, %f302, %p47;
	setp.gt.u32 	%p48, %r51, 192;
	ld.shared.f32 	%f306, [_ZZN3cub18CUB_300001_SM_10006detail6reduce28DeviceReduceSingleTileKernelINS2_10policy_hubIfjN4cuda3std3__44plusIfEEE10Policy1000EN6thrust24THRUST_300001_SM_1000_NS6detail15normal_iteratorINSD_10device_ptrIfEEEEPfjS9_ff6squareIfEEEvT0_T1_T2_T3_T4_T6_E12temp_storage+40];
	add.f32 	%f307, %f306, %f305;
	selp.f32 	%f308, %f307, %f305, %p48;
	setp.gt.u32 	%p49, %r51, 224;
	ld.shared.f32 	%f309, [_ZZN3cub18CUB_300001_SM_10006detail6reduce28DeviceReduceSingleTileKernelINS2_10policy_hubIfjN4cuda3std3__44plusIfEEE10Policy1000EN6thrust24THRUST_300001_SM_1000_NS6detail15normal_iteratorINSD_10device_ptrIfEEEEPfjS9_ff6squareIfEEEvT0_T1_T2_T3_T4_T6_E12temp_storage+44];
	add.f32 	%f310, %f309, %f308;
	selp.f32 	%f311, %f310, %f308, %p49;
	setp.gt.u32 	%p50, %r51, 256;
	ld.shared.f32 	%f312, [_ZZN3cub18CUB_300001_SM_10006detail6reduce28DeviceReduceSingleTileKernelINS2_10policy_hubIfjN4cuda3std3__44plusIfEEE10Policy1000EN6thrust24THRUST_300001_SM_1000_NS6detail15normal_iteratorINSD_10device_ptrIfEEEEPfjS9_ff6squareIfEEEvT0_T1_T2_T3_T4_T6_E12temp_storage+48];
	add.f32 	%f313, %f312, %f311;
	selp.f32 	%f314, %f313, %f311, %p50;
	setp.gt.u32 	%p51, %r51, 288;
	ld.shared.f32 	%f315, [_ZZN3cub18CUB_300001_SM_10006detail6reduce28DeviceReduceSingleTileKernelINS2_10policy_hubIfjN4cuda3std3__44plusIfEEE10Policy1000EN6thrust24THRUST_300001_SM_1000_NS6detail15normal_iteratorINSD_10device_ptrIfEEEEPfjS9_ff6squareIfEEEvT0_T1_T2_T3_T4_T6_E12temp_storage+52];
	add.f32 	%f316, %f315, %f314;
	selp.f32 	%f317, %f316, %f314, %p51;
	setp.gt.u32 	%p52, %r51, 320;
	ld.shared.f32 	%f318, [_ZZN3cub18CUB_300001_SM_10006detail6reduce28DeviceReduceSingleTileKernelINS2_10policy_hubIfjN4cuda3std3__44plusIfEEE10Policy1000EN6thrust24THRUST_300001_SM_1000_NS6detail15normal_iteratorINSD_10device_ptrIfEEEEPfjS9_ff6squareIfEEEvT0_T1_T2_T3_T4_T6_E12temp_storage+56];
	add.f32 	%f319, %f318, %f317;
	selp.f32 	%f320, %f319, %f317, %p52;
	setp.gt.u32 	%p53, %r51, 352;
	ld.shared.f32 	%f321, [_ZZN3cub18CUB_300001_SM_10006detail6reduce28DeviceReduceSingleTileKernelINS2_10policy_hubIfjN4cuda3std3__44plusIfEEE10Policy1000EN6thrust24THRUST_300001_SM_1000_NS6detail15normal_iteratorINSD_10device_ptrIfEEEEPfjS9_ff6squareIfEEEvT0_T1_T2_T3_T4_T6_E12temp_storage+60];
	add.f32 	%f322, %f321, %f320;
	selp.f32 	%f323, %f322, %f320, %p53;
	setp.gt.u32 	%p54, %r51, 384;
	ld.shared.f32 	%f324, [_ZZN3cub18CUB_300001_SM_10006detail6reduce28DeviceReduceSingleTileKernelINS2_10policy_hubIfjN4cuda3std3__44plusIfEEE10Policy1000EN6thrust24THRUST_300001_SM_1000_NS6detail15normal_iteratorINSD_10device_ptrIfEEEEPfjS9_ff6squareIfEEEvT0_T1_T2_T3_T4_T6_E12temp_storage+64];
	add.f32 	%f325, %f324, %f323;
	selp.f32 	%f326, %f325, %f323, %p54;
	setp.gt.u32 	%p55, %r51, 416;
	ld.shared.f32 	%f327, [_ZZN3cub18CUB_300001_SM_10006detail6reduce28DeviceReduceSingleTileKernelINS2_10policy_hubIfjN4cuda3std3__44plusIfEEE10Policy1000EN6thrust24THRUST_300001_SM_1000_NS6detail15normal_iteratorINSD_10device_ptrIfEEEEPfjS9_ff6squareIfEEEvT0_T1_T2_T3_T4_T6_E12temp_storage+68];
	add.f32 	%f328, %f327, %f326;
	selp.f32 	%f329, %f328, %f326, %p55;
	setp.gt.u32 	%p56, %r51, 448;
	ld.shared.f32 	%f330, [_ZZN3cub18CUB_300001_SM_10006detail6reduce28DeviceReduceSingleTileKernelINS2_10policy_hubIfjN4cuda3std3__44plusIfEEE10Policy1000EN6thrust24THRUST_300001_SM_1000_NS6detail15normal_iteratorINSD_10device_ptrIfEEEEPfjS9_ff6squareIfEEEvT0_T1_T2_T3_T4_T6_E12temp_storage+72];
	add.f32 	%f331, %f330, %f329;
	selp.f32 	%f332, %f331, %f329, %p56;
	setp.gt.u32 	%p57, %r51, 480;
	ld.shared.f32 	%f333, [_ZZN3cub18CUB_300001_SM_10006detail6reduce28DeviceReduceSingleTileKernelINS2_10policy_hubIfjN4cuda3std3__44plusIfEEE10Policy1000EN6thrust24THRUST_300001_SM_1000_NS6detail15normal_iteratorINSD_10device_ptrIfEEEEPfjS9_ff6squareIfEEEvT0_T1_T2_T3_T4_T6_E12temp_storage+76];
	add.f32 	%f334, %f333, %f332;
	selp.f32 	%f399, %f334, %f332, %p57;
	bra.uni 	$L__BB1_50;
$L__BB1_28:
	mov.u32 	%r21, %tid.x;
	mul.wide.u32 	%rd11, %r21, 4;
	add.s64 	%rd12, %rd2, %rd11;
	ld.global.f32 	%f43, [%rd12];
	ld.global.f32 	%f44, [%rd12+2048];
	mul.f32 	%f45, %f44, %f44;
	ld.global.f32 	%f46, [%rd12+4096];
	ld.global.f32 	%f47, [%rd12+6144];
	mul.f32 	%f48, %f47, %f47;
	ld.global.f32 	%f49, [%rd12+8192];
	ld.global.f32 	%f50, [%rd12+10240];
	mul.f32 	%f51, %f50, %f50;
	ld.global.f32 	%f52, [%rd12+12288];
	ld.global.f32 	%f53, [%rd12+14336];
	mul.f32 	%f54, %f53, %f53;
	ld.global.f32 	%f55, [%rd12+16384];
	ld.global.f32 	%f56, [%rd12+18432];
	mul.f32 	%f57, %f56, %f56;
	ld.global.f32 	%f58, [%rd12+20480];
	ld.global.f32 	%f59, [%rd12+22528];
	mul.f32 	%f60, %f59, %f59;
	ld.global.f32 	%f61, [%rd12+24576];
	ld.global.f32 	%f62, [%rd12+26624];
	mul.f32 	%f63, %f62, %f62;
	ld.global.f32 	%f64, [%rd12+28672];
	ld.global.f32 	%f65, [%rd12+30720];
	mul.f32 	%f66, %f65, %f65;
	fma.rn.f32 	%f67, %f43, %f43, %f45;
	fma.rn.f32 	%f68, %f46, %f46, %f48;
	fma.rn.f32 	%f69, %f49, %f49, %f51;
	fma.rn.f32 	%f70, %f52, %f52, %f54;
	fma.rn.f32 	%f71, %f55, %f55, %f57;
	fma.rn.f32 	%f72, %f58, %f58, %f60;
	fma.rn.f32 	%f73, %f61, %f61, %f63;
	fma.rn.f32 	%f74, %f64, %f64, %f66;
	add.f32 	%f75, %f67, %f68;
	add.f32 	%f76, %f69, %f70;
	add.f32 	%f77, %f71, %f72;
	add.f32 	%f78, %f73, %f74;
	add.f32 	%f79, %f75, %f76;
	add.f32 	%f80, %f77, %f78;
	add.f32 	%f398, %f79, %f80;
	add.s32 	%r22, %r51, -8192;
	setp.lt.u32 	%p3, %r22, 8192;
	mov.b32 	%r202, 8192;
	@%p3 bra 	$L__BB1_32;
	mov.b32 	%r202, 8192;
$L__BB1_30:
	add.s32 	%r54, %r21, %r202;
	mul.wide.u32 	%rd13, %r54, 4;
	add.s64 	%rd14, %rd2, %rd13;
	ld.global.f32 	%f81, [%rd14];
	ld.global.f32 	%f82, [%rd14+2048];
	ld.global.f32 	%f83, [%rd14+4096];
	mul.f32 	%f84, %f83, %f83;
	ld.global.f32 	%f85, [%rd14+6144];
	ld.global.f32 	%f86, [%rd14+8192];
	mul.f32 	%f87, %f86, %f86;
	ld.global.f32 	%f88, [%rd14+10240];
	ld.global.f32 	%f89, [%rd14+12288];
	mul.f32 	%f90, %f89, %f89;
	ld.global.f32 	%f91, [%rd14+14336];
	ld.global.f32 	%f92, [%rd14+16384];
	mul.f32 	%f93, %f92, %f92;
	ld.global.f32 	%f94, [%rd14+18432];
	ld.global.f32 	%f95, [%rd14+20480];
	mul.f32 	%f96, %f95, %f95;
	ld.global.f32 	%f97, [%rd14+22528];
	ld.global.f32 	%f98, [%rd14+24576];
	mul.f32 	%f99, %f98, %f98;
	ld.global.f32 	%f100, [%rd14+26624];
	ld.global.f32 	%f101, [%rd14+28672];
	mul.f32 	%f102, %f101, %f101;
	ld.global.f32 	%f103, [%rd14+30720];
	fma.rn.f32 	%f104, %f81, %f81, %f398;
	fma.rn.f32 	%f105, %f82, %f82, %f84;
	fma.rn.f32 	%f106, %f85, %f85, %f87;
	fma.rn.f32 	%f107, %f88, %f88, %f90;
	fma.rn.f32 	%f108, %f91, %f91, %f93;
	fma.rn.f32 	%f109, %f94, %f94, %f96;
	fma.rn.f32 	%f110, %f97, %f97, %f99;
	fma.rn.f32 	%f111, %f100, %f100, %f102;
	add.f32 	%f112, %f104, %f105;
	add.f32 	%f113, %f106, %f107;
	add.f32 	%f114, %f108, %f109;
	add.f32 	%f115, %f110, %f111;
	add.f32 	%f116, %f112, %f113;
	add.f32 	%f117, %f114, %f115;
	add.f32 	%f118, %f116, %f117;
	fma.rn.f32 	%f398, %f103, %f103, %f118;
	sub.s32 	%r55, %r51, %r202;
	setp.lt.u32 	%p4, %r55, 8192;
	@%p4 bra 	$L__BB1_46;
	add.s32 	%r202, %r202, 8192;
	setp.le.u32 	%p5, %r202, %r22;
	@%p5 bra 	$L__BB1_30;
$L__BB1_32:
	setp.le.u32 	%p6, %r51, %r202;
	sub.s32 	%r56, %r51, %r202;
	setp.ge.s32 	%p7, %r21, %r56;
	or.pred  	%p8, %p6, %p7;
	@%p8 bra 	$L__BB1_46;
	not.b32 	%r58, %r21;
	add.s32 	%r59, %r51, %r58;
	sub.s32 	%r60, %r59, %r202;
	shr.u32 	%r61, %r60, 9;
	add.s32 	%r26, %r61, 1;
	and.b32  	%r27, %r26, 15;
	setp.lt.u32 	%p9, %r60, 7680;
	mov.u32 	%r207, %r21;
	@%p9 bra 	$L__BB1_37;
	or.b32  	%r205, %r21, 4096;
	add.s32 	%r204, %r21, %r202;
	and.b32  	%r62, %r26, 16777200;
	neg.s32 	%r203, %r62;
$L__BB1_35:
	.pragma "nounroll";
	mul.wide.u32 	%rd15, %r204, 4;
	add.s64 	%rd16, %rd2, %rd15;
	ld.global.f32 	%f120, [%rd16];
	fma.rn.f32 	%f121, %f120, %f120, %f398;
	add.s32 	%r63, %r204, 512;
	mul.wide.u32 	%rd17, %r63, 4;
	add.s64 	%rd18, %rd2, %rd17;
	ld.global.f32 	%f122, [%rd18];
	fma.rn.f32 	%f123, %f122, %f122, %f121;
	add.s32 	%r64, %r204, 1024;
	mul.wide.u32 	%rd19, %r64, 4;
	add.s64 	%rd20, %rd2, %rd19;
	ld.global.f32 	%f124, [%rd20];
	fma.rn.f32 	%f125, %f124, %f124, %f123;
	add.s32 	%r65, %r204, 1536;
	mul.wide.u32 	%rd21, %r65, 4;
	add.s64 	%rd22, %rd2, %rd21;
	ld.global.f32 	%f126, [%rd22];
	fma.rn.f32 	%f127, %f126, %f126, %f125;
	add.s32 	%r66, %r204, 2048;
	mul.wide.u32 	%rd23, %r66, 4;
	add.s64 	%rd24, %rd2, %rd23;
	ld.global.f32 	%f128, [%rd24];
	fma.rn.f32 	%f129, %f128, %f128, %f127;
	add.s32 	%r67, %r204, 2560;
	mul.wide.u32 	%rd25, %r67, 4;
	add.s64 	%rd26, %rd2, %rd25;
	ld.global.f32 	%f130, [%rd26];
	fma.rn.f32 	%f131, %f130, %f130, %f129;
	add.s32 	%r68, %r204, 3072;
	mul.wide.u32 	%rd27, %r68, 4;
	add.s64 	%rd28, %rd2, %rd27;
	ld.global.f32 	%f132, [%rd28];
	fma.rn.f32 	%f133, %f132, %f132, %f131;
	add.s32 	%r69, %r204, 3584;
	mul.wide.u32 	%rd29, %r69, 4;
	add.s64 	%rd30, %rd2, %rd29;
	ld.global.f32 	%f134, [%rd30];
	fma.rn.f32 	%f135, %f134, %f134, %f133;
	add.s32 	%r70, %r204, 4096;
	mul.wide.u32 	%rd31, %r70, 4;
	add.s64 	%rd32, %rd2, %rd31;
	ld.global.f32 	%f136, [%rd32];
	fma.rn.f32 	%f137, %f136, %f136, %f135;
	add.s32 	%r71, %r204, 4608;
	mul.wide.u32 	%rd33, %r71, 4;
	add.s64 	%rd34, %rd2, %rd33;
	ld.global.f32 	%f138, [%rd34];
	fma.rn.f32 	%f139, %f138, %f138, %f137;
	add.s32 	%r72, %r204, 5120;
	mul.wide.u32 	%rd35, %r72, 4;
	add.s64 	%rd36, %rd2, %rd35;
	ld.global.f32 	%f140, [%rd36];
	fma.rn.f32 	%f141, %f140, %f140, %f139;
	add.s32 	%r73, %r204, 5632;
	mul.wide.u32 	%rd37, %r73, 4;
	add.s64 	%rd38, %rd2, %rd37;
	ld.global.f32 	%f142, [%rd38];
	fma.rn.f32 	%f143, %f142, %f142, %f141;
	add.s32 	%r74, %r204, 6144;
	mul.wide.u32 	%rd39, %r74, 4;
	add.s64 	%rd40, %rd2, %rd39;
	ld.global.f32 	%f144, [%rd40];
	fma.rn.f32 	%f145, %f144, %f144, %f143;
	add.s32 	%r75, %r204, 6656;
	mul.wide.u32 	%rd41, %r75, 4;
	add.s64 	%rd42, %rd2, %rd41;
	ld.global.f32 	%f146, [%rd42];
	fma.rn.f32 	%f147, %f146, %f146, %f145;
	add.s32 	%r76, %r204, 7168;
	mul.wide.u32 	%rd43, %r76, 4;
	add.s64 	%rd44, %rd2, %rd43;
	ld.global.f32 	%f148, [%rd44];
	fma.rn.f32 	%f149, %f148, %f148, %f147;
	add.s32 	%r77, %r204, 7680;
	mul.wide.u32 	%rd45, %r77, 4;
	add.s64 	%rd46, %rd2, %rd45;
	ld.global.f32 	%f150, [%rd46];
	fma.rn.f32 	%f398, %f150, %f150, %f149;
	add.s32 	%r205, %r205, 8192;
	add.s32 	%r204, %r204, 8192;
	add.s32 	%r203, %r203, 16;
	setp.ne.s32 	%p10, %r203, 0;
	@%p10 bra 	$L__BB1_35;
	add.s32 	%r207, %r205, -4096;
$L__BB1_37:
	setp.eq.s32 	%p11, %r27, 0;
	@%p11 bra 	$L__BB1_46;
	and.b32  	%r39, %r26, 7;
	setp.lt.u32 	%p12, %r27, 8;
	@%p12 bra 	$L__BB1_40;
	add.s32 	%r78, %r207, %r202;
	mul.wide.u32 	%rd47, %r78, 4;
	add.s64 	%rd48, %rd2, %rd47;
	ld.global.f32 	%f152, [%rd48];
	fma.rn.f32 	%f153, %f152, %f152, %f398;
	add.s32 	%r79, %r78, 512;
	mul.wide.u32 	%rd49, %r79, 4;
	add.s64 	%rd50, %rd2, %rd49;
	ld.global.f32 	%f154, [%rd50];
	fma.rn.f32 	%f155, %f154, %f154, %f153;
	add.s32 	%r80, %r78, 1024;
	mul.wide.u32 	%rd51, %r80, 4;
	add.s64 	%rd52, %rd2, %rd51;
	ld.global.f32 	%f156, [%rd52];
	fma.rn.f32 	%f157, %f156, %f156, %f155;
	add.s32 	%r81, %r78, 1536;
	mul.wide.u32 	%rd53, %r81, 4;
	add.s64 	%rd54, %rd2, %rd53;
	ld.global.f32 	%f158, [%rd54];
	fma.rn.f32 	%f159, %f158, %f158, %f157;
	add.s32 	%r82, %r78, 2048;
	mul.wide.u32 	%rd55, %r82, 4;
	add.s64 	%rd56, %rd2, %rd55;
	ld.global.f32 	%f160, [%rd56];
	fma.rn.f32 	%f161, %f160, %f160, %f159;
	add.s32 	%r83, %r78, 2560;
	mul.wide.u32 	%rd57, %r83, 4;
	add.s64 	%rd58, %rd2, %rd57;
	ld.global.f32 	%f162, [%rd58];
	fma.rn.f32 	%f163, %f162, %f162, %f161;
	add.s32 	%r84, %r78, 3072;
	mul.wide.u32 	%rd59, %r84, 4;
	add.s64 	%rd60, %rd2, %rd59;
	ld.global.f32 	%f164, [%rd60];
	fma.rn.f32 	%f165, %f164, %f164, %f163;
	add.s32 	%r85, %r78, 3584;
	mul.wide.u32 	%rd61, %r85, 4;
	add.s64 	%rd62, %rd2, %rd61;
	ld.global.f32 	%f166, [%rd62];
	fma.rn.f32 	%f398, %f166, %f166, %f165;
	add.s32 	%r207, %r207, 4096;
$L__BB1_40:
	setp.eq.s32 	%p13, %r39, 0;
	@%p13 bra 	$L__BB1_46;
	and.b32  	%r42, %r26, 3;
	setp.lt.u32 	%p14, %r39, 4;
	@%p14 bra 	$L__BB1_43;
	add.s32 	%r86, %r207, %r202;
	mul.wide.u32 	%rd63, %r86, 4;
	add.s64 	%rd64, %rd2, %rd63;
	ld.global.f32 	%f168, [%rd64];
	fma.rn.f32 	%f169, %f168, %f168, %f398;
	add.s32 	%r87, %r86, 512;
	mul.wide.u32 	%rd65, %r87, 4;
	add.s64 	%rd66, %rd2, %rd65;
	ld.global.f32 	%f170, [%rd66];
	fma.rn.f32 	%f171, %f170, %f170, %f169;
	add.s32 	%r88, %r86, 1024;
	mul.wide.u32 	%rd67, %r88, 4;
	add.s64 	%rd68, %rd2, %rd67;
	ld.global.f32 	%f172, [%rd68];
	fma.rn.f32 	%f173, %f172, %f172, %f171;
	add.s32 	%r89, %r86, 1536;
	mul.wide.u32 	%rd69, %r89, 4;
	add.s64 	%rd70, %rd2, %rd69;
	ld.global.f32 	%f174, [%rd70];
	fma.rn.f32 	%f398, %f174, %f174, %f173;
	add.s32 	%r207, %r207, 2048;
$L__BB1_43:
	setp.eq.s32 	%p15, %r42, 0;
	@%p15 bra 	$L__BB1_46;
	add.s32 	%r210, %r207, %r202;
	neg.s32 	%r209, %r42;
$L__BB1_45:
	.pragma "nounroll";
	mul.wide.u32 	%rd71, %r210, 4;
	add.s64 	%rd72, %rd2, %rd71;
	ld.global.f32 	%f175, [%rd72];
	fma.rn.f32 	%f398, %f175, %f175, %f398;
	add.s32 	%r210, %r210, 512;
	add.s32 	%r209, %r209, 1;
	setp.ne.s32 	%p16, %r209, 0;
	@%p16 bra 	$L__BB1_45;
$L__BB1_46:
	// begin inline asm
	mov.u32 %r90, %laneid;
	// end inline asm
	mov.b32 	%r92, %f398;
	mov.b32 	%r93, 1;
	mov.b32 	%r114, 31;
	mov.b32 	%r115, -1;
	// begin inline asm
	shfl.sync.down.b32 %r91, %r92, %r93, %r114, %r115;
	// end inline asm
	setp.gt.s32 	%p17, %r90, 30;
	mov.b32 	%f176, %r91;
	add.f32 	%f177, %f398, %f176;
	selp.f32 	%f178, %f398, %f177, %p17;
	mov.b32 	%r97, %f178;
	mov.b32 	%r98, 2;
	// begin inline asm
	shfl.sync.down.b32 %r96, %r97, %r98, %r114, %r115;
	// end inline asm
	setp.gt.s32 	%p18, %r90, 29;
	mov.b32 	%f179, %r96;
	add.f32 	%f180, %f178, %f179;
	selp.f32 	%f181, %f178, %f180, %p18;
	mov.b32 	%r102, %f181;
	mov.b32 	%r103, 4;
	// begin inline asm
	shfl.sync.down.b32 %r101, %r102, %r103, %r114, %r115;
	// end inline asm
	setp.gt.s32 	%p19, %r90, 27;
	mov.b32 	%f182, %r101;
	add.f32 	%f183, %f181, %f182;
	selp.f32 	%f184, %f181, %f183, %p19;
	mov.b32 	%r107, %f184;
	mov.b32 	%r108, 8;
	// begin inline asm
	shfl.sync.down.b32 %r106, %r107, %r108, %r114, %r115;
	// end inline asm
	setp.gt.s32 	%p20, %r90, 23;
	mov.b32 	%f185, %r106;
	add.f32 	%f186, %f184, %f185;
	selp.f32 	%f187, %f184, %f186, %p20;
	mov.b32 	%r112, %f187;
	mov.b32 	%r113, 16;
	// begin inline asm
	shfl.sync.down.b32 %r111, %r112, %r113, %r114, %r115;
	// end inline asm
	setp.gt.s32 	%p21, %r90, 15;
	mov.b32 	%f188, %r111;
	add.f32 	%f38, %f187, %f188;
	selp.f32 	%f399, %f187, %f38, %p21;
	setp.ne.s32 	%p22, %r90, 0;
	@%p22 bra 	$L__BB1_48;
	shr.u32 	%r116, %r21, 3;
	and.b32  	%r117, %r116, 124;
	mov.u32 	%r118, _ZZN3cub18CUB_300001_SM_10006detail6reduce28DeviceReduceSingleTileKernelINS2_10policy_hubIfjN4cuda3std3__44plusIfEEE10Policy1000EN6thrust24THRUST_300001_SM_1000_NS6detail15normal_iteratorINSD_10device_ptrIfEEEEPfjS9_ff6squareIfEEEvT0_T1_T2_T3_T4_T6_E12temp_storage;
	add.s32 	%r119, %r118, %r117;
	st.shared.f32 	[%r119+16], %f38;
$L__BB1_48:
	bar.sync 	0;
	setp.ne.s32 	%p23, %r21, 0;
	@%p23 bra 	$L__BB1_50;
	ld.shared.f32 	%f189, [_ZZN3cub18CUB_300001_SM_10006detail6reduce28DeviceReduceSingleTileKernelINS2_10policy_hubIfjN4cuda3std3__44plusIfEEE10Policy1000EN6thrust24THRUST_300001_SM_1000_NS6detail15normal_iteratorINSD_10device_ptrIfEEEEPfjS9_ff6squareIfEEEvT0_T1_T2_T3_T4_T6_E12temp_storage+20];
	add.f32 	%f190, %f399, %f189;
	ld.shared.f32 	%f191, [_ZZN3cub18CUB_300001_SM_10006detail6reduce28DeviceReduceSingleTileKernelINS2_10policy_hubIfjN4cuda3std3__44plusIfEEE10Policy1000EN6thrust24THRUST_300001_SM_1000_NS6detail15normal_iteratorINSD_10device_ptrIfEEEEPfjS9_ff6squareIfEEEvT0_T1_T2_T3_T4_T6_E12temp_storage+24];
	add.f32 	%f192, %f190, %f191;
	ld.shared.f32 	%f193, [_ZZN3cub18CUB_300001_SM_10006detail6reduce28DeviceReduceSingleTileKernelINS2_10policy_hubIfjN4cuda3std3__44plusIfEEE10Policy1000EN6thrust24THRUST_300001_SM_1000_NS6detail15normal_iteratorINSD_10device_ptrIfEEEEPfjS9_ff6squareIfEEEvT0_T1_T2_T3_T4_T6_E12temp_storage+28];
	add.f32 	%f194, %f192, %f193;
	ld.shared.f32 	%f195, [_ZZN3cub18CUB_300001_SM_10006detail6reduce28DeviceReduceSingleTileKernelINS2_10policy_hubIfjN4cuda3std3__44plusIfEEE10Policy1000EN6thrust24THRUST_300001_SM_1000_NS6detail15normal_iteratorINSD_10device_ptrIfEEEEPfjS9_ff6squareIfEEEvT0_T1_T2_T3_T4_T6_E12temp_storage+32];
	add.f32 	%f196, %f194, %f195;
	ld.shared.f32 	%f197, [_ZZN3cub18CUB_300001_SM_10006detail6reduce28DeviceReduceSingleTileKernelINS2_10policy_hubIfjN4cuda3std3__44plusIfEEE10Policy1000EN6thrust24THRUST_300001_SM_1000_NS6detail15normal_iteratorINSD_10device_ptrIfEEEEPfjS9_ff6squareIfEEEvT0_T1_T2_T3_T4_T6_E12temp_storage+36];
	add.f32 	%f198, %f196, %f197;
	ld.shared.f32 	%f199, [_ZZN3cub18CUB_300001_SM_10006detail6reduce28DeviceReduceSingleTileKernelINS2_10policy_hubIfjN4cuda3std3__44plusIfEEE10Policy1000EN6thrust24THRUST_300001_SM_1000_NS6detail15normal_iteratorINSD_10device_ptrIfEEEEPfjS9_ff6squareIfEEEvT0_T1_T2_T3_T4_T6_E12temp_storage+40];
	add.f32 	%f200, %f198, %f199;
	ld.shared.f32 	%f201, [_ZZN3cub18CUB_300001_SM_10006detail6reduce28DeviceReduceSingleTileKernelINS2_10policy_hubIfjN4cuda3std3__44plusIfEEE10Policy1000EN6thrust24THRUST_300001_SM_1000_NS6detail15normal_iteratorINSD_10device_ptrIfEEEEPfjS9_ff6squareIfEEEvT0_T1_T2_T3_T4_T6_E12temp_storage+44];
	add.f32 	%f202, %f200, %f201;
	ld.shared.f32 	%f203, [_ZZN3cub18CUB_300001_SM_10006detail6reduce28DeviceReduceSingleTileKernelINS2_10policy_hubIfjN4cuda3std3__44plusIfEEE10Policy1000EN6thrust24THRUST_300001_SM_1000_NS6detail15normal_iteratorINSD_10device_ptrIfEEEEPfjS9_ff6squareIfEEEvT0_T1_T2_T3_T4_T6_E12temp_storage+48];
	add.f32 	%f204, %f202, %f203;
	ld.shared.f32 	%f205, [_ZZN3cub18CUB_300001_SM_10006detail6reduce28DeviceReduceSingleTileKernelINS2_10policy_hubIfjN4cuda3std3__44plusIfEEE10Policy1000EN6thrust24THRUST_300001_SM_1000_NS6detail15normal_iteratorINSD_10device_ptrIfEEEEPfjS9_ff6squareIfEEEvT0_T1_T2_T3_T4_T6_E12temp_storage+52];
	add.f32 	%f206, %f204, %f205;
	ld.shared.f32 	%f207, [_ZZN3cub18CUB_300001_SM_10006detail6reduce28DeviceReduceSingleTileKernelINS2_10policy_hubIfjN4cuda3std3__44plusIfEEE10Policy1000EN6thrust24THRUST_300001_SM_1000_NS6detail15normal_iteratorINSD_10device_ptrIfEEEEPfjS9_ff6squareIfEEEvT0_T1_T2_T3_T4_T6_E12temp_storage+56];
	add.f32 	%f208, %f206, %f207;
	ld.shared.f32 	%f209, [_ZZN3cub18CUB_300001_SM_10006detail6reduce28DeviceReduceSingleTileKernelINS2_10policy_hubIfjN4cuda3std3__44plusIfEEE10Policy1000EN6thrust24THRUST_300001_SM_1000_NS6detail15normal_iteratorINSD_10device_ptrIfEEEEPfjS9_ff6squareIfEEEvT0_T1_T2_T3_T4_T6_E12temp_storage+60];
	add.f32 	%f210, %f208, %f209;
	ld.shared.f32 	%f211, [_ZZN3cub18CUB_300001_SM_10006detail6reduce28DeviceReduceSingleTileKernelINS2_10policy_hubIfjN4cuda3std3__44plusIfEEE10Policy1000EN6thrust24THRUST_300001_SM_1000_NS6detail15normal_iteratorINSD_10device_ptrIfEEEEPfjS9_ff6squareIfEEEvT0_T1_T2_T3_T4_T6_E12temp_storage+64];
	add.f32 	%f212, %f210, %f211;
	ld.shared.f32 	%f213, [_ZZN3cub18CUB_300001_SM_10006detail6reduce28DeviceReduceSingleTileKernelINS2_10policy_hubIfjN4cuda3std3__44plusIfEEE10Policy1000EN6thrust24THRUST_300001_SM_1000_NS6detail15normal_iteratorINSD_10device_ptrIfEEEEPfjS9_ff6squareIfEEEvT0_T1_T2_T3_T4_T6_E12temp_storage+68];
	add.f32 	%f214, %f212, %f213;
	ld.shared.f32 	%f215, [_ZZN3cub18CUB_300001_SM_10006detail6reduce28DeviceReduceSingleTileKernelINS2_10policy_hubIfjN4cuda3std3__44plusIfEEE10Policy1000EN6thrust24THRUST_300001_SM_1000_NS6detail15normal_iteratorINSD_10device_ptrIfEEEEPfjS9_ff6squareIfEEEvT0_T1_T2_T3_T4_T6_E12temp_storage+72];
	add.f32 	%f216, %f214, %f215;
	ld.shared.f32 	%f217, [_ZZN3cub18CUB_300001_SM_10006detail6reduce28DeviceReduceSingleTileKernelINS2_10policy_hubIfjN4cuda3std3__44plusIfEEE10Policy1000EN6thrust24THRUST_300001_SM_1000_NS6detail15normal_iteratorINSD_10device_ptrIfEEEEPfjS9_ff6squareIfEEEvT0_T1_T2_T3_T4_T6_E12temp_storage+76];
	add.f32 	%f399, %f216, %f217;
$L__BB1_50:
	mov.u32 	%r192, %tid.x;
	setp.ne.s32 	%p65, %r192, 0;
	@%p65 bra 	$L__BB1_52;
	add.f32 	%f377, %f42, %f399;
	st.global.f32 	[%rd1], %f377;
$L__BB1_52:
	ret;

}
	// .globl	_ZN3cub18CUB_300001_SM_10006detail6reduce18DeviceReduceKernelINS2_10policy_hubIfjN4cuda3std3__44plusIfEEE10Policy1000EN6thrust24THRUST_300001_SM_1000_NS6detail15normal_iteratorINSD_10device_ptrIfEEEEjS9_f6squareIfEEEvT0_PT3_T1_NS0_13GridEvenShareISO_EET2_T4_
.visible .entry _ZN3cub18CUB_300001_SM_10006detail6reduce18DeviceReduceKernelINS2_10policy_hubIfjN4cuda3std3__44plusIfEEE10Policy1000EN6thrust24THRUST_300001_SM_1000_NS6detail15normal_iteratorINSD_10device_ptrIfEEEEjS9_f6squareIfEEEvT0_PT3_T1_NS0_13GridEvenShareISO_EET2_T4_(
	.param .align 8 .b8 _ZN3cub18CUB_300001_SM_10006detail6reduce18DeviceReduceKernelINS2_10policy_hubIfjN4cuda3std3__44plusIfEEE10Policy1000EN6thrust24THRUST_300001_SM_1000_NS6detail15normal_iteratorINSD_10device_ptrIfEEEEjS9_f6squareIfEEEvT0_PT3_T1_NS0_13GridEvenShareISO_EET2_T4__param_0[8],
	.param .u64 .ptr .align 1 _ZN3cub18CUB_300001_SM_10006detail6reduce18DeviceReduceKernelINS2_10policy_hubIfjN4cuda3std3__44plusIfEEE10Policy1000EN6thrust24THRUST_300001_SM_1000_NS6detail15normal_iteratorINSD_10device_ptrIfEEEEjS9_f6squareIfEEEvT0_PT3_T1_NS0_13GridEvenShareISO_EET2_T4__param_1,
	.param .u32 _ZN3cub18CUB_300001_SM_10006detail6reduce18DeviceReduceKernelINS2_10policy_hubIfjN4cuda3std3__44plusIfEEE10Policy1000EN6thrust24THRUST_300001_SM_1000_NS6detail15normal_iteratorINSD_10device_ptrIfEEEEjS9_f6squareIfEEEvT0_PT3_T1_NS0_13GridEvenShareISO_EET2_T4__param_2,
	.param .align 4 .b8 _ZN3cub18CUB_300001_SM_10006detail6reduce18DeviceReduceKernelINS2_10policy_hubIfjN4cuda3std3__44plusIfEEE10Policy1000EN6thrust24THRUST_300001_SM_1000_NS6detail15normal_iteratorINSD_10device_ptrIfEEEEjS9_f6squareIfEEEvT0_PT3_T1_NS0_13GridEvenShareISO_EET2_T4__param_3[40],
	.param .align 1 .b8 _ZN3cub18CUB_300001_SM_10006detail6reduce18DeviceReduceKernelINS2_10policy_hubIfjN4cuda3std3__44plusIfEEE10Policy1000EN6thrust24THRUST_300001_SM_1000_NS6detail15normal_iteratorINSD_10device_ptrIfEEEEjS9_f6squareIfEEEvT0_PT3_T1_NS0_13GridEvenShareISO_EET2_T4__param_4[1],
	.param .align 1 .b8 _ZN3cub18CUB_300001_SM_10006detail6reduce18DeviceReduceKernelINS2_10policy_hubIfjN4cuda3std3__44plusIfEEE10Policy1000EN6thrust24THRUST_300001_SM_1000_NS6detail15normal_iteratorINSD_10device_ptrIfEEEEjS9_f6squareIfEEEvT0_PT3_T1_NS0_13GridEvenShareISO_EET2_T4__param_5[1]
)
.maxntid 512
{
	.reg .pred 	%p<65>;
	.reg .b16 	%rs<4>;
	.reg .b32 	%r<277>;
	.reg .b32 	%f<396>;
	.reg .b64 	%rd<129>;
	// demoted variable
	.shared .align 4 .b8 _ZZN3cub18CUB_300001_SM_10006detail6reduce18DeviceReduceKernelINS2_10policy_hubIfjN4cuda3std3__44plusIfEEE10Policy1000EN6thrust24THRUST_300001_SM_1000_NS6detail15normal_iteratorINSD_10device_ptrIfEEEEjS9_f6squareIfEEEvT0_PT3_T1_NS0_13GridEvenShareISO_EET2_T4_E12temp_storage[84];
	ld.param.u32 	%r1, [_ZN3cub18CUB_300001_SM_10006detail6reduce18DeviceReduceKernelINS2_10policy_hubIfjN4cuda3std3__44plusIfEEE10Policy1000EN6thrust24THRUST_300001_SM_1000_NS6detail15normal_iteratorINSD_10device_ptrIfEEEEjS9_f6squareIfEEEvT0_PT3_T1_NS0_13GridEvenShareISO_EET2_T4__param_3+20];
	ld.param.u32 	%r2, [_ZN3cub18CUB_300001_SM_10006detail6reduce18DeviceReduceKernelINS2_10policy_hubIfjN4cuda3std3__44plusIfEEE10Policy1000EN6thrust24THRUST_300001_SM_1000_NS6detail15normal_iteratorINSD_10device_ptrIfEEEEjS9_f6squareIfEEEvT0_PT3_T1_NS0_13GridEvenShareISO_EET2_T4__param_3+24];
	ld.param.u64 	%rd3, [_ZN3cub18CUB_300001_SM_10006detail6reduce18DeviceReduceKernelINS2_10policy_hubIfjN4cuda3std3__44plusIfEEE10Policy1000EN6thrust24THRUST_300001_SM_1000_NS6detail15normal_iteratorINSD_10device_ptrIfEEEEjS9_f6squareIfEEEvT0_PT3_T1_NS0_13GridEvenShareISO_EET2_T4__param_0];
	ld.param.u64 	%rd2, [_ZN3cub18CUB_300001_SM_10006detail6reduce18DeviceReduceKernelINS2_10policy_hubIfjN4cuda3std3__44plusIfEEE10Policy1000EN6thrust24THRUST_300001_SM_1000_NS6detail15normal_iteratorINSD_10device_ptrIfEEEEjS9_f6squareIfEEEvT0_PT3_T1_NS0_13GridEvenShareISO_EET2_T4__param_1];
	cvta.to.global.u64 	%rd1, %rd3;
	mov.u32 	%r3, %ctaid.x;
	shl.b32 	%r4, %r2, 13;
	shl.b32 	%r268, %r3, 13;
	sub.s32 	%r6, %r1, %r268;
	setp.gt.u32 	%p1, %r6, 8191;
	@%p1 bra 	$L__BB2_26;
	mov.u32 	%r7, %tid.x;
	setp.ge.u32 	%p23, %r7, %r6;
	mov.f32 	%f384, 0f00000000;
	mov.u32 	%r259, %r7;
	@%p23 bra 	$L__BB2_3;
	add.s32 	%r153, %r268, %r7;
	mul.wide.u32 	%rd66, %r153, 4;
	add.s64 	%rd67, %rd1, %rd66;
	ld.global.f32 	%f217, [%rd67];
	mul.f32 	%f384, %f217, %f217;
	add.s32 	%r259, %r7, 512;
$L__BB2_3:
	setp.ge.u32 	%p24, %r259, %r6;
	@%p24 bra 	$L__BB2_17;
	not.b32 	%r154, %r259;
	add.s32 	%r155, %r1, %r154;
	sub.s32 	%r156, %r155, %r268;
	shr.u32 	%r157, %r156, 9;
	add.s32 	%r10, %r157, 1;
	and.b32  	%r11, %r10, 15;
	setp.lt.u32 	%p25, %r156, 7680;
	@%p25 bra 	$L__BB2_8;
	or.b32  	%r258, %r259, 4096;
	add.s32 	%r257, %r259, %r268;
	and.b32  	%r158, %r10, 16777200;
	neg.s32 	%r256, %r158;
$L__BB2_6:
	.pragma "nounroll";
	mul.wide.u32 	%rd68, %r257, 4;
	add.s64 	%rd69, %rd1, %rd68;
	ld.global.f32 	%f219, [%rd69];
	fma.rn.f32 	%f220, %f219, %f219, %f384;
	add.s32 	%r159, %r257, 512;
	mul.wide.u32 	%rd70, %r159, 4;
	add.s64 	%rd71, %rd1, %rd70;
	ld.global.f32 	%f221, [%rd71];
	fma.rn.f32 	%f222, %f221, %f221, %f220;
	add.s32 	%r160, %r257, 1024;
	mul.wide.u32 	%rd72, %r160, 4;
	add.s64 	%rd73, %rd1, %rd72;
	ld.global.f32 	%f223, [%rd73];
	fma.rn.f32 	%f224, %f223, %f223, %f222;
	add.s32 	%r161, %r257, 1536;
	mul.wide.u32 	%rd74, %r161, 4;
	add.s64 	%rd75, %rd1, %rd74;
	ld.global.f32 	%f225, [%rd75];
	fma.rn.f32 	%f226, %f225, %f225, %f224;
	add.s32 	%r162, %r257, 2048;
	mul.wide.u32 	%rd76, %r162, 4;
	add.s64 	%rd77, %rd1, %rd76;
	ld.global.f32 	%f227, [%rd77];
	fma.rn.f32 	%f228, %f227, %f227, %f226;
	add.s32 	%r163, %r257, 2560;
	mul.wide.u32 	%rd78, %r163, 4;
	add.s64 	%rd79, %rd1, %rd78;
	ld.global.f32 	%f229, [%rd79];
	fma.rn.f32 	%f230, %f229, %f229, %f228;
	add.s32 	%r164, %r257, 3072;
	mul.wide.u32 	%rd80, %r164, 4;
	add.s64 	%rd81, %rd1, %rd80;
	ld.global.f32 	%f231, [%rd81];
	fma.rn.f32 	%f232, %f231, %f231, %f230;
	add.s32 	%r165, %r257, 3584;
	mul.wide.u32 	%rd82, %r165, 4;
	add.s64 	%rd83, %rd1, %rd82;
	ld.global.f32 	%f233, [%rd83];
	fma.rn.f32 	%f234, %f233, %f233, %f232;
	add.s32 	%r166, %r257, 4096;
	mul.wide.u32 	%rd84, %r166, 4;
	add.s64 	%rd85, %rd1, %rd84;
	ld.global.f32 	%f235, [%rd85];
	fma.rn.f32 	%f236, %f235, %f235, %f234;
	add.s32 	%r167, %r257, 4608;
	mul.wide.u32 	%rd86, %r167, 4;
	add.s64 	%rd87, %rd1, %rd86;
	ld.global.f32 	%f237, [%rd87];
	fma.rn.f32 	%f238, %f237, %f237, %f236;
	add.s32 	%r168, %r257, 5120;
	mul.wide.u32 	%rd88, %r168, 4;
	add.s64 	%rd89, %rd1, %rd88;
	ld.global.f32 	%f239, [%rd89];
	fma.rn.f32 	%f240, %f239, %f239, %f238;
	add.s32 	%r169, %r257, 5632;
	mul.wide.u32 	%rd90, %r169, 4;
	add.s64 	%rd91, %rd1, %rd90;
	ld.global.f32 	%f241, [%rd91];
	fma.rn.f32 	%f242, %f241, %f241, %f240;
	add.s32 	%r170, %r257, 6144;
	mul.wide.u32 	%rd92, %r170, 4;
	add.s64 	%rd93, %rd1, %rd92;
	ld.global.f32 	%f243, [%rd93];
	fma.rn.f32 	%f244, %f243, %f243, %f242;
	add.s32 	%r171, %r257, 6656;
	mul.wide.u32 	%rd94, %r171, 4;
	add.s64 	%rd95, %rd1, %rd94;
	ld.global.f32 	%f245, [%rd95];
	fma.rn.f32 	%f246, %f245, %f245, %f244;
	add.s32 	%r172, %r257, 7168;
	mul.wide.u32 	%rd96, %r172, 4;
	add.s64 	%rd97, %rd1, %rd96;
	ld.global.f32 	%f247, [%rd97];
	fma.rn.f32 	%f248, %f247, %f247, %f246;
	add.s32 	%r173, %r257, 7680;
	mul.wide.u32 	%rd98, %r173, 4;
	add.s64 	%rd99, %rd1, %rd98;
	ld.global.f32 	%f249, [%rd99];
	fma.rn.f32 	%f384, %f249, %f249, %f248;
	add.s32 	%r258, %r258, 8192;
	add.s32 	%r257, %r257, 8192;
	add.s32 	%r256, %r256, 16;
	setp.ne.s32 	%p26, %r256, 0;
	@%p26 bra 	$L__BB2_6;
	add.s32 	%r259, %r258, -4096;
$L__BB2_8:
	setp.eq.s32 	%p27, %r11, 0;
	@%p27 bra 	$L__BB2_17;
	and.b32  	%r23, %r10, 7;
	setp.lt.u32 	%p28, %r11, 8;
	@%p28 bra 	$L__BB2_11;
	add.s32 	%r174, %r268, %r259;
	mul.wide.u32 	%rd100, %r174, 4;
	add.s64 	%rd101, %rd1, %rd100;
	ld.global.f32 	%f251, [%rd101];
	fma.rn.f32 	%f252, %f251, %f251, %f384;
	add.s32 	%r175, %r174, 512;
	mul.wide.u32 	%rd102, %r175, 4;
	add.s64 	%rd103, %rd1, %rd102;
	ld.global.f32 	%f253, [%rd103];
	fma.rn.f32 	%f254, %f253, %f253, %f252;
	add.s32 	%r176, %r174, 1024;
	mul.wide.u32 	%rd104, %r176, 4;
	add.s64 	%rd105, %rd1, %rd104;
	ld.global.f32 	%f255, [%rd105];
	fma.rn.f32 	%f256, %f255, %f255, %f254;
	add.s32 	%r177, %r174, 1536;
	mul.wide.u32 	%rd106, %r177, 4;
	add.s64 	%rd107, %rd1, %rd106;
	ld.global.f32 	%f257, [%rd107];
	fma.rn.f32 	%f258, %f257, %f257, %f256;
	add.s32 	%r178, %r174, 2048;
	mul.wide.u32 	%rd108, %r178, 4;
	add.s64 	%rd109, %rd1, %rd108;
	ld.global.f32 	%f259, [%rd109];
	fma.rn.f32 	%f260, %f259, %f259, %f258;
	add.s32 	%r179, %r174, 2560;
	mul.wide.u32 	%rd110, %r179, 4;
	add.s64 	%rd111, %rd1, %rd110;
	ld.global.f32 	%f261, [%rd111];
	fma.rn.f32 	%f262, %f261, %f261, %f260;
	add.s32 	%r180, %r174, 3072;
	mul.wide.u32 	%rd112, %r180, 4;
	add.s64 	%rd113, %rd1, %rd112;
	ld.global.f32 	%f263, [%rd113];
	fma.rn.f32 	%f264, %f263, %f263, %f262;
	add.s32 	%r181, %r174, 3584;
	mul.wide.u32 	%rd114, %r181, 4;
	add.s64 	%rd115, %rd1, %rd114;
	ld.global.f32 	%f265, [%rd115];
	fma.rn.f32 	%f384, %f265, %f265, %f264;
	add.s32 	%r259, %r259, 4096;
$L__BB2_11:
	setp.eq.s32 	%p29, %r23, 0;
	@%p29 bra 	$L__BB2_17;
	and.b32  	%r26, %r10, 3;
	setp.lt.u32 	%p30, %r23, 4;
	@%p30 bra 	$L__BB2_14;
	add.s32 	%r182, %r268, %r259;
	mul.wide.u32 	%rd116, %r182, 4;
	add.s64 	%rd117, %rd1, %rd116;
	ld.global.f32 	%f267, [%rd117];
	fma.rn.f32 	%f268, %f267, %f267, %f384;
	add.s32 	%r183, %r182, 512;
	mul.wide.u32 	%rd118, %r183, 4;
	add.s64 	%rd119, %rd1, %rd118;
	ld.global.f32 	%f269, [%rd119];
	fma.rn.f32 	%f270, %f269, %f269, %f268;
	add.s32 	%r184, %r182, 1024;
	mul.wide.u32 	%rd120, %r184, 4;
	add.s64 	%rd121, %rd1, %rd120;
	ld.global.f32 	%f271, [%rd121];
	fma.rn.f32 	%f272, %f271, %f271, %f270;
	add.s32 	%r185, %r182, 1536;
	mul.wide.u32 	%rd122, %r185, 4;
	add.s64 	%rd123, %rd1, %rd122;
	ld.global.f32 	%f273, [%rd123];
	fma.rn.f32 	%f384, %f273, %f273, %f272;
	add.s32 	%r259, %r259, 2048;
$L__BB2_14:
	setp.eq.s32 	%p31, %r26, 0;
	@%p31 bra 	$L__BB2_17;
	add.s32 	%r263, %r259, %r268;
	neg.s32 	%r262, %r26;
$L__BB2_16:
	.pragma "nounroll";
	mul.wide.u32 	%rd124, %r263, 4;
	add.s64 	%rd125, %rd1, %rd124;
	ld.global.f32 	%f274, [%rd125];
	fma.rn.f32 	%f384, %f274, %f274, %f384;
	add.s32 	%r263, %r263, 512;
	add.s32 	%r262, %r262, 1;
	setp.ne.s32 	%p32, %r262, 0;
	@%p32 bra 	$L__BB2_16;
$L__BB2_17:
	setp.lt.u32 	%p33, %r6, 512;
	@%p33 bra 	$L__BB2_22;
	// begin inline asm
	mov.u32 %r224, %laneid;
	// end inline asm
	mov.b32 	%r226, %f384;
	mov.b32 	%r227, 1;
	mov.b32 	%r248, 31;
	mov.b32 	%r249, -1;
	// begin inline asm
	shfl.sync.down.b32 %r225, %r226, %r227, %r248, %r249;
	// end inline asm
	setp.gt.s32 	%p57, %r224, 30;
	mov.b32 	%f333, %r225;
	add.f32 	%f334, %f384, %f333;
	selp.f32 	%f335, %f384, %f334, %p57;
	mov.b32 	%r231, %f335;
	mov.b32 	%r232, 2;
	// begin inline asm
	shfl.sync.down.b32 %r230, %r231, %r232, %r248, %r249;
	// end inline asm
	setp.gt.s32 	%p58, %r224, 29;
	mov.b32 	%f336, %r230;
	add.f32 	%f337, %f335, %f336;
	selp.f32 	%f338, %f335, %f337, %p58;
	mov.b32 	%r236, %f338;
	mov.b32 	%r237, 4;
	// begin inline asm
	shfl.sync.down.b32 %r235, %r236, %r237, %r248, %r249;
	// end inline asm
	setp.gt.s32 	%p59, %r224, 27;
	mov.b32 	%f339, %r235;
	add.f32 	%f340, %f338, %f339;
	selp.f32 	%f341, %f338, %f340, %p59;
	mov.b32 	%r241, %f341;
	mov.b32 	%r242, 8;
	// begin inline asm
	shfl.sync.down.b32 %r240, %r241, %r242, %r248, %r249;
	// end inline asm
	setp.gt.s32 	%p60, %r224, 23;
	mov.b32 	%f342, %r240;
	add.f32 	%f343, %f341, %f342;
	selp.f32 	%f344, %f341, %f343, %p60;
	mov.b32 	%r246, %f344;
	mov.b32 	%r247, 16;
	// begin inline asm
	shfl.sync.down.b32 %r245, %r246, %r247, %r248, %r249;
	// end inline asm
	setp.gt.s32 	%p61, %r224, 15;
	mov.b32 	%f345, %r245;
	add.f32 	%f16, %f344, %f345;
	selp.f32 	%f395, %f344, %f16, %p61;
	setp.ne.s32 	%p62, %r224, 0;
	@%p62 bra 	$L__BB2_20;
	shr.u32 	%r250, %r7, 3;
	and.b32  	%r251, %r250, 124;
	mov.u32 	%r252, _ZZN3cub18CUB_300001_SM_10006detail6reduce18DeviceReduceKernelINS2_10policy_hubIfjN4cuda3std3__44plusIfEEE10Policy1000EN6thrust24THRUST_300001_SM_1000_NS6detail15normal_iteratorINSD_10device_ptrIfEEEEjS9_f6squareIfEEEvT0_PT3_T1_NS0_13GridEvenShareISO_EET2_T4_E12temp_storage;
	add.s32 	%r253, %r252, %r251;
	st.shared.f32 	[%r253+16], %f16;
$L__BB2_20:
	bar.sync 	0;
	setp.ne.s32 	%p63, %r7, 0;
	@%p63 bra 	$L__BB2_48;
	ld.shared.f32 	%f346, [_ZZN3cub18CUB_300001_SM_10006detail6reduce18DeviceReduceKernelINS2_10policy_hubIfjN4cuda3std3__44plusIfEEE10Policy1000EN6thrust24THRUST_300001_SM_1000_NS6detail15normal_iteratorINSD_10device_ptrIfEEEEjS9_f6squareIfEEEvT0_PT3_T1_NS0_13GridEvenShareISO_EET2_T4_E12temp_storage+20];
	add.f32 	%f347, %f395, %f346;
	ld.shared.f32 	%f348, [_ZZN3cub18CUB_300001_SM_10006detail6reduce18DeviceReduceKernelINS2_10policy_hubIfjN4cuda3std3__44plusIfEEE10Policy1000EN6thrust24THRUST_300001_SM_1000_NS6detail15normal_iteratorINSD_10device_ptrIfEEEEjS9_f6squareIfEEEvT0_PT3_T1_NS0_13GridEvenShareISO_EET2_T4_E12temp_storage+24];
	add.f32 	%f349, %f347, %f348;
	ld.shared.f32 	%f350, [_ZZN3cub18CUB_300001_SM_10006detail6reduce18DeviceReduceKernelINS2_10policy_hubIfjN4cuda3std3__44plusIfEEE10Policy1000EN6thrust24THRUST_300001_SM_1000_NS6detail15normal_iteratorINSD_10device_ptrIfEEEEjS9_f6squareIfEEEvT0_PT3_T1_NS0_13GridEvenShareISO_EET2_T4_E12temp_storage+28];
	add.f32 	%f351, %f349, %f350;
	ld.shared.f32 	%f352, [_ZZN3cub18CUB_300001_SM_10006detail6reduce18DeviceReduceKernelINS2_10policy_hubIfjN4cuda3std3__44plusIfEEE10Policy1000EN6thrust24THRUST_300001_SM_1000_NS6detail15normal_iteratorINSD_10device_ptrIfEEEEjS9_f6squareIfEEEvT0_PT3_T1_NS0_13GridEvenShareISO_EET2_T4_E12temp_storage+32];
	add.f32 	%f353, %f351, %f352;
	ld.shared.f32 	%f354, [_ZZN3cub18CUB_300001_SM_10006detail6reduce18DeviceReduceKernelINS2_10policy_hubIfjN4cuda3std3__44plusIfEEE10Policy1000EN6thrust24THRUST_300001_SM_1000_NS6detail15normal_iteratorINSD_10device_ptrIfEEEEjS9_f6squareIfEEEvT0_PT3_T1_NS0_13GridEvenShareISO_EET2_T4_E12temp_storage+36];
	add.f32 	%f355, %f353, %f354;
	ld.shared.f32 	%f356, [_ZZN3cub18CUB_300001_SM_10006detail6reduce18DeviceReduceKernelINS2_10policy_hubIfjN4cuda3std3__44plusIfEEE10Policy1000EN6thrust24THRUST_300001_SM_1000_NS6detail15normal_iteratorINSD_10device_ptrIfEEEEjS9_f6squareIfEEEvT0_PT3_T1_NS0_13GridEvenShareISO_EET2_T4_E12temp_storage+40];
	add.f32 	%f357, %f355, %f356;
	ld.shared.f32 	%f358, [_ZZN3cub18CUB_300001_SM_10006detail6reduce18DeviceReduceKernelINS2_10policy_hubIfjN4cuda3std3__44plusIfEEE10Policy1000EN6thrust24THRUST_300001_SM_1000_NS6detail15normal_iteratorINSD_10device_ptrIfEEEEjS9_f6squareIfEEEvT0_PT3_T1_NS0_13GridEvenShareISO_EET2_T4_E12temp_storage+44];
	add.f32 	%f359, %f357, %f358;
	ld.shared.f32 	%f360, [_ZZN3cub18CUB_300001_SM_10006detail6reduce18DeviceReduceKernelINS2_10policy_hubIfjN4cuda3std3__44plusIfEEE10Policy1000EN6thrust24THRUST_300001_SM_1000_NS6detail15normal_iteratorINSD_10device_ptrIfEEEEjS9_f6squareIfEEEvT0_PT3_T1_NS0_13GridEvenShareISO_EET2_T4_E12temp_storage+48];
	add.f32 	%f361, %f359, %f360;
	ld.shared.f32 	%f362, [_ZZN3cub18CUB_300001_SM_10006detail6reduce18DeviceReduceKernelINS2_10policy_hubIfjN4cuda3std3__44plusIfEEE10Policy1000EN6thrust24THRUST_300001_SM_1000_NS6detail15normal_iteratorINSD_10device_ptrIfEEEEjS9_f6squareIfEEEvT0_PT3_T1_NS0_13GridEvenShareISO_EET2_T4_E12temp_storage+52];
	add.f32 	%f363, %f361, %f362;
	ld.shared.f32 	%f364, [_ZZN3cub18CUB_300001_SM_10006detail6reduce18DeviceReduceKernelINS2_10policy_hubIfjN4cuda3std3__44plusIfEEE10Policy1000EN6thrust24THRUST_300001_SM_1000_NS6detail15normal_iteratorINSD_10device_ptrIfEEEEjS9_f6squareIfEEEvT0_PT3_T1_NS0_13GridEvenShareISO_EET2_T4_E12temp_storage+56];
	add.f32 	%f365, %f363, %f364;
	ld.shared.f32 	%f366, [_ZZN3cub18CUB_300001_SM_10006detail6reduce18DeviceReduceKernelINS2_10policy_hubIfjN4cuda3std3__44plusIfEEE10Policy1000EN6thrust24THRUST_300001_SM_1000_NS6detail15normal_iteratorINSD_10device_ptrIfEEEEjS9_f6squareIfEEEvT0_PT3_T1_NS0_13GridEvenShareISO_EET2_T4_E12temp_storage+60];
	add.f32 	%f367, %f365, %f366;
	ld.shared.f32 	%f368, [_ZZN3cub18CUB_300001_SM_10006detail6reduce18DeviceReduceKernelINS2_10policy_hubIfjN4cuda3std3__44plusIfEEE10Policy1000EN6thrust24THRUST_300001_SM_1000_NS6detail15normal_iteratorINSD_10device_ptrIfEEEEjS9_f6squareIfEEEvT0_PT3_T1_NS0_13GridEvenShareISO_EET2_T4_E12temp_storage+64];
	add.f32 	%f369, %f367, %f368;
	ld.shared.f32 	%f370, [_ZZN3cub18CUB_300001_SM_10006detail6reduce18DeviceReduceKernelINS2_10policy_hubIfjN4cuda3std3__44plusIfEEE10Policy1000EN6thrust24THRUST_300001_SM_1000_NS6detail15normal_iteratorINSD_10device_ptrIfEEEEjS9_f6squareIfEEEvT0_PT3_T1_NS0_13GridEvenShareISO_EET2_T4_E12temp_storage+68];
	add.f32 	%f371, %f369, %f370;
	ld.shared.f32 	%f372, [_ZZN3cub18CUB_300001_SM_10006detail6reduce18DeviceReduceKernelINS2_10policy_hubIfjN4cuda3std3__44plusIfEEE10Policy1000EN6thrust24THRUST_300001_SM_1000_NS6detail15normal_iteratorINSD_10device_ptrIfEEEEjS9_f6squareIfEEEvT0_PT3_T1_NS0_13GridEvenShareISO_EET2_T4_E12temp_storage+72];
	add.f32 	%f373, %f371, %f372;
	ld.shared.f32 	%f374, [_ZZN3cub18CUB_300001_SM_10006detail6reduce18DeviceReduceKernelINS2_10policy_hubIfjN4cuda3std3__44plusIfEEE10Policy1000EN6thrust24THRUST_300001_SM_1000_NS6detail15normal_iteratorINSD_10device_ptrIfEEEEjS9_f6squareIfEEEvT0_PT3_T1_NS0_13GridEvenShareISO_EET2_T4_E12temp_storage+76];
	add.f32 	%f395, %f373, %f374;
	bra.uni 	$L__BB2_48;
$L__BB2_22:
	// begin inline asm
	mov.u32 %r186, %laneid;
	// end inline asm
	and.b32  	%r212, %r7, 992;
	add.s32 	%r213, %r212, 32;
	setp.gt.u32 	%p34, %r213, %r6;
	not.b32 	%r214, %r212;
	add.s32 	%r215, %r6, %r214;
	selp.b32 	%r210, %r215, 31, %p34;
	mov.b32 	%r188, %f384;
	mov.b32 	%r189, 1;
	mov.b32 	%r211, -1;
	// begin inline asm
	shfl.sync.down.b32 %r187, %r188, %r189, %r210, %r211;
	// end inline asm
	setp.lt.s32 	%p35, %r186, %r210;
	mov.b32 	%f275, %r187;
	add.f32 	%f276, %f384, %f275;
	selp.f32 	%f277, %f276, %f384, %p35;
	mov.b32 	%r193, %f277;
	mov.b32 	%r194, 2;
	// begin inline asm
	shfl.sync.down.b32 %r192, %r193, %r194, %r210, %r211;
	// end inline asm
	add.s32 	%r216, %r186, 2;
	setp.gt.s32 	%p36, %r216, %r210;
	mov.b32 	%f278, %r192;
	add.f32 	%f279, %f277, %f278;
	selp.f32 	%f280, %f277, %f279, %p36;
	mov.b32 	%r198, %f280;
	mov.b32 	%r199, 4;
	// begin inline asm
	shfl.sync.down.b32 %r197, %r198, %r199, %r210, %r211;
	// end inline asm
	add.s32 	%r217, %r186, 4;
	setp.gt.s32 	%p37, %r217, %r210;
	mov.b32 	%f281, %r197;
	add.f32 	%f282, %f280, %f281;
	selp.f32 	%f283, %f280, %f282, %p37;
	mov.b32 	%r203, %f283;
	mov.b32 	%r204, 8;
	// begin inline asm
	shfl.sync.down.b32 %r202, %r203, %r204, %r210, %r211;
	// end inline asm
	add.s32 	%r218, %r186, 8;
	setp.gt.s32 	%p38, %r218, %r210;
	mov.b32 	%f284, %r202;
	add.f32 	%f285, %f283, %f284;
	selp.f32 	%f286, %f283, %f285, %p38;
	mov.b32 	%r208, %f286;
	mov.b32 	%r209, 16;
	// begin inline asm
	shfl.sync.down.b32 %r207, %r208, %r209, %r210, %r211;
	// end inline asm
	add.s32 	%r219, %r186, 16;
	setp.gt.s32 	%p39, %r219, %r210;
	mov.b32 	%f287, %r207;
	add.f32 	%f288, %f286, %f287;
	selp.f32 	%f395, %f286, %f288, %p39;
	setp.ne.s32 	%p40, %r186, 0;
	@%p40 bra 	$L__BB2_24;
	shr.u32 	%r220, %r7, 3;
	and.b32  	%r221, %r220, 124;
	mov.u32 	%r222, _ZZN3cub18CUB_300001_SM_10006detail6reduce18DeviceReduceKernelINS2_10policy_hubIfjN4cuda3std3__44plusIfEEE10Policy1000EN6thrust24THRUST_300001_SM_1000_NS6detail15normal_iteratorINSD_10device_ptrIfEEEEjS9_f6squareIfEEEvT0_PT3_T1_NS0_13GridEvenShareISO_EET2_T4_E12temp_storage;
	add.s32 	%r223, %r222, %r221;
	st.shared.f32 	[%r223+16], %f395;
$L__BB2_24:
	bar.sync 	0;
	setp.ne.s32 	%p41, %r7, 0;
	@%p41 bra 	$L__BB2_48;
	setp.gt.u32 	%p42, %r6, 32;
	ld.shared.f32 	%f289, [_ZZN3cub18CUB_300001_SM_10006detail6reduce18DeviceReduceKernelINS2_10policy_hubIfjN4cuda3std3__44plusIfEEE10Policy1000EN6thrust24THRUST_300001_SM_1000_NS6detail15normal_iteratorINSD_10device_ptrIfEEEEjS9_f6squareIfEEEvT0_PT3_T1_NS0_13GridEvenShareISO_EET2_T4_E12temp_storage+20];
	add.f32 	%f290, %f395, %f289;
	selp.f32 	%f291, %f290, %f395, %p42;
	setp.gt.u32 	%p43, %r6, 64;
	ld.shared.f32 	%f292, [_ZZN3cub18CUB_300001_SM_10006detail6reduce18DeviceReduceKernelINS2_10policy_hubIfjN4cuda3std3__44plusIfEEE10Policy1000EN6thrust24THRUST_300001_SM_1000_NS6detail15normal_iteratorINSD_10device_ptrIfEEEEjS9_f6squareIfEEEvT0_PT3_T1_NS0_13GridEvenShareISO_EET2_T4_E12temp_storage+24];
	add.f32 	%f293, %f292, %f291;
	selp.f32 	%f294, %f293, %f291, %p43;
	setp.gt.u32 	%p44, %r6, 96;
	ld.shared.f32 	%f295, [_ZZN3cub18CUB_300001_SM_10006detail6reduce18DeviceReduceKernelINS2_10policy_hubIfjN4cuda3std3__44plusIfEEE10Policy1000EN6thrust24THRUST_300001_SM_1000_NS6detail15normal_iteratorINSD_10device_ptrIfEEEEjS9_f6squareIfEEEvT0_PT3_T1_NS0_13GridEvenShareISO_EET2_T4_E12temp_storage+28];
	add.f32 	%f296, %f295, %f294;
	selp.f32 	%f297, %f296, %f294, %p44;
	setp.gt.u32 	%p45, %r6, 128;
	ld.shared.f32 	%f298, [_ZZN3cub18CUB_300001_SM_10006detail6reduce18DeviceReduceKernelINS2_10policy_hubIfjN4cuda3std3__44plusIfEEE10Policy1000EN6thrust24THRUST_300001_SM_1000_NS6detail15normal_iteratorINSD_10device_ptrIfEEEEjS9_f6squareIfEEEvT0_PT3_T1_NS0_13GridEvenShareISO_EET2_T4_E12temp_storage+32];
	add.f32 	%f299, %f298, %f297;
	selp.f32 	%f300, %f299, %f297, %p45;
	setp.gt.u32 	%p46, %r6, 160;
	ld.shared.f32 	%f301, [_ZZN3cub18CUB_300001_SM_10006detail6reduce18DeviceReduceKernelINS2_10policy_hubIfjN4cuda3std3__44plusIfEEE10Policy1000EN6thrust24THRUST_300001_SM_1000_NS6detail15normal_iteratorINSD_10device_ptrIfEEEEjS9_f6squareIfEEEvT0_PT3_T1_NS0_13GridEvenShareISO_EET2_T4_E12temp_storage+36];
	add.f32 	%f302, %f301, %f300;
	selp.f32 	%f303, %f302, %f300, %p46;
	setp.gt.u32 	%p47, %r6, 192;
	ld.shared.f32 	%f304, [_ZZN3cub18CUB_300001_SM_10006detail6reduce18DeviceReduceKernelINS2_10policy_hubIfjN4cuda3std3__44plusIfEEE10Policy1000EN6thrust24THRUST_300001_SM_1000_NS6detail15normal_iteratorINSD_10device_ptrIfEEEEjS9_f6squareIfEEEvT0_PT3_T1_NS0_13GridEvenShareISO_EET2_T4_E12temp_storage+40];
	add.f32 	%f305, %f304, %f303;
	selp.f32 	%f306, %f305, %f303, %p47;
	setp.gt.u32 	%p48, %r6, 224;
	ld.shared.f32 	%f307, [_ZZN3cub18CUB_300001_SM_10006detail6reduce18DeviceReduceKernelINS2_10policy_hubIfjN4cuda3std3__44plusIfEEE10Policy1000EN6thrust24THRUST_300001_SM_1000_NS6detail15normal_iteratorINSD_10device_ptrIfEEEEjS9_f6squareIfEEEvT0_PT3_T1_NS0_13GridEvenShareISO_EET2_T4_E12temp_storage+44];
	add.f32 	%f308, %f307, %f306;
	selp.f32 	%f309, %f308, %f306, %p48;
	setp.gt.u32 	%p49, %r6, 256;
	ld.shared.f32 	%f310, [_ZZN3cub18CUB_300001_SM_10006detail6reduce18DeviceReduceKernelINS2_10policy_hubIfjN4cuda3std3__44plusIfEEE10Policy1000EN6thrust24THRUST_300001_SM_1000_NS6detail15normal_iteratorINSD_10device_ptrIfEEEEjS9_f6squareIfEEEvT0_PT3_T1_NS0_13GridEvenShareISO_EET2_T4_E12temp_storage+48];
	add.f32 	%f311, %f310, %f309;
	selp.f32 	%f312, %f311, %f309, %p49;
	setp.gt.u32 	%p50, %r6, 288;
	ld.shared.f32 	%f313, [_ZZN3cub18CUB_300001_SM_10006detail6reduce18DeviceReduceKernelINS2_10policy_hubIfjN4cuda3std3__44plusIfEEE10Policy1000EN6thrust24THRUST_300001_SM_1000_NS6detail15normal_iteratorINSD_10device_ptrIfEEEEjS9_f6squareIfEEEvT0_PT3_T1_NS0_13GridEvenShareISO_EET2_T4_E12temp_storage+52];
	add.f32 	%f314, %f313, %f312;
	selp.f32 	%f315, %f314, %f312, %p50;
	setp.gt.u32 	%p51, %r6, 320;
	ld.shared.f32 	%f316, [_ZZN3cub18CUB_300001_SM_10006detail6reduce18DeviceReduceKernelINS2_10policy_hubIfjN4cuda3std3__44plusIfEEE10Policy1000EN6thrust24THRUST_300001_SM_1000_NS6detail15normal_iteratorINSD_10device_ptrIfEEEEjS9_f6squareIfEEEvT0_PT3_T1_NS0_13GridEvenShareISO_EET2_T4_E12temp_storage+56];
	add.f32 	%f317, %f316, %f315;
	selp.f32 	%f318, %f317, %f315, %p51;
	setp.gt.u32 	%p52, %r6, 352;
	ld.shared.f32 	%f319, [_ZZN3cub18CUB_300001_SM_10006detail6reduce18DeviceReduceKernelINS2_10policy_hubIfjN4cuda3std3__44plusIfEEE10Policy1000EN6thrust24THRUST_300001_SM_1000_NS6detail15normal_iteratorINSD_10device_ptrIfEEEEjS9_f6squareIfEEEvT0_PT3_T1_NS0_13GridEvenShareISO_EET2_T4_E12temp_storage+60];
	add.f32 	%f320, %f319, %f318;
	selp.f32 	%f321, %f320, %f318, %p52;
	setp.gt.u32 	%p53, %r6, 384;
	ld.shared.f32 	%f322, [_ZZN3cub18CUB_300001_SM_10006detail6reduce18DeviceReduceKernelINS2_10policy_hubIfjN4cuda3std3__44plusIfEEE10Policy1000EN6thrust24THRUST_300001_SM_1000_NS6detail15normal_iteratorINSD_10device_ptrIfEEEEjS9_f6squareIfEEEvT0_PT3_T1_NS0_13GridEvenShareISO_EET2_T4_E12temp_storage+64];
	add.f32 	%f323, %f322, %f321;
	selp.f32 	%f324, %f323, %f321, %p53;
	setp.gt.u32 	%p54, %r6, 416;
	ld.shared.f32 	%f325, [_ZZN3cub18CUB_300001_SM_10006detail6reduce18DeviceReduceKernelINS2_10policy_hubIfjN4cuda3std3__44plusIfEEE10Policy1000EN6thrust24THRUST_300001_SM_1000_NS6detail15normal_iteratorINSD_10device_ptrIfEEEEjS9_f6squareIfEEEvT0_PT3_T1_NS0_13GridEvenShareISO_EET2_T4_E12temp_storage+68];
	add.f32 	%f326, %f325, %f324;
	selp.f32 	%f327, %f326, %f324, %p54;
	setp.gt.u32 	%p55, %r6, 448;
	ld.shared.f32 	%f328, [_ZZN3cub18CUB_300001_SM_10006detail6reduce18DeviceReduceKernelINS2_10policy_hubIfjN4cuda3std3__44plusIfEEE10Policy1000EN6thrust24THRUST_300001_SM_1000_NS6detail15normal_iteratorINSD_10device_ptrIfEEEEjS9_f6squareIfEEEvT0_PT3_T1_NS0_13GridEvenShareISO_EET2_T4_E12temp_storage+72];
	add.f32 	%f329, %f328, %f327;
	selp.f32 	%f330, %f329, %f327, %p55;
	setp.gt.u32 	%p56, %r6, 480;
	ld.shared.f32 	%f331, [_ZZN3cub18CUB_300001_SM_10006detail6reduce18DeviceReduceKernelINS2_10policy_hubIfjN4cuda3std3__44plusIfEEE10Policy1000EN6thrust24THRUST_300001_SM_1000_NS6detail15normal_iteratorINSD_10device_ptrIfEEEEjS9_f6squareIfEEEvT0_PT3_T1_NS0_13GridEvenShareISO_EET2_T4_E12temp_storage+76];
	add.f32 	%f332, %f331, %f330;
	selp.f32 	%f395, %f332, %f330, %p56;
	bra.uni 	$L__BB2_48;
$L__BB2_26:
	mov.u32 	%r35, %tid.x;
	add.s32 	%r73, %r35, %r268;
	mul.wide.u32 	%rd4, %r73, 4;
	add.s64 	%rd5, %rd1, %rd4;
	ld.global.f32 	%f41, [%rd5];
	ld.global.f32 	%f42, [%rd5+2048];
	mul.f32 	%f43, %f42, %f42;
	ld.global.f32 	%f44, [%rd5+4096];
	ld.global.f32 	%f45, [%rd5+6144];
	mul.f32 	%f46, %f45, %f45;
	ld.global.f32 	%f47, [%rd5+8192];
	ld.global.f32 	%f48, [%rd5+10240];
	mul.f32 	%f49, %f48, %f48;
	ld.global.f32 	%f50, [%rd5+12288];
	ld.global.f32 	%f51, [%rd5+14336];
	mul.f32 	%f52, %f51, %f51;
	ld.global.f32 	%f53, [%rd5+16384];
	ld.global.f32 	%f54, [%rd5+18432];
	mul.f32 	%f55, %f54, %f54;
	ld.global.f32 	%f56, [%rd5+20480];
	ld.global.f32 	%f57, [%rd5+22528];
	mul.f32 	%f58, %f57, %f57;
	ld.global.f32 	%f59, [%rd5+24576];
	ld.global.f32 	%f60, [%rd5+26624];
	mul.f32 	%f61, %f60, %f60;
	ld.global.f32 	%f62, [%rd5+28672];
	ld.global.f32 	%f63, [%rd5+30720];
	mul.f32 	%f64, %f63, %f63;
	fma.rn.f32 	%f65, %f41, %f41, %f43;
	fma.rn.f32 	%f66, %f44, %f44, %f46;
	fma.rn.f32 	%f67, %f47, %f47, %f49;
	fma.rn.f32 	%f68, %f50, %f50, %f52;
	fma.rn.f32 	%f69, %f53, %f53, %f55;
	fma.rn.f32 	%f70, %f56, %f56, %f58;
	fma.rn.f32 	%f71, %f59, %f59, %f61;
	fma.rn.f32 	%f72, %f62, %f62, %f64;
	add.f32 	%f73, %f65, %f66;
	add.f32 	%f74, %f67, %f68;
	add.f32 	%f75, %f69, %f70;
	add.f32 	%f76, %f71, %f72;
	add.f32 	%f77, %f73, %f74;
	add.f32 	%f78, %f75, %f76;
	add.f32 	%f394, %f77, %f78;
	setp.lt.u32 	%p2, %r6, %r4;
	@%p2 bra 	$L__BB2_44;
	add.s32 	%r36, %r1, -8192;
	add.s32 	%r37, %r4, %r268;
	not.b32 	%r75, %r35;
	add.s32 	%r76, %r75, %r1;
	sub.s32 	%r77, %r76, %r4;
	sub.s32 	%r265, %r77, %r268;
	add.s32 	%r78, %r37, %r35;
	add.s32 	%r264, %r78, 4096;
	mov.b32 	%r267, 0;
	mov.u32 	%r266, %r37;
$L__BB2_28:
	add.s32 	%r268, %r268, %r4;
	setp.gt.u32 	%p3, %r268, %r36;
	@%p3 bra 	$L__BB2_30;
	add.s32 	%r79, %r35, %r268;
	mul.wide.u32 	%rd6, %r79, 4;
	add.s64 	%rd7, %rd1, %rd6;
	ld.global.f32 	%f79, [%rd7];
	ld.global.f32 	%f80, [%rd7+2048];
	ld.global.f32 	%f81, [%rd7+4096];
	mul.f32 	%f82, %f81, %f81;
	ld.global.f32 	%f83, [%rd7+6144];
	ld.global.f32 	%f84, [%rd7+8192];
	mul.f32 	%f85, %f84, %f84;
	ld.global.f32 	%f86, [%rd7+10240];
	ld.global.f32 	%f87, [%rd7+12288];
	mul.f32 	%f88, %f87, %f87;
	ld.global.f32 	%f89, [%rd7+14336];
	ld.global.f32 	%f90, [%rd7+16384];
	mul.f32 	%f91, %f90, %f90;
	ld.global.f32 	%f92, [%rd7+18432];
	ld.global.f32 	%f93, [%rd7+20480];
	mul.f32 	%f94, %f93, %f93;
	ld.global.f32 	%f95, [%rd7+22528];
	ld.global.f32 	%f96, [%rd7+24576];
	mul.f32 	%f97, %f96, %f96;
	ld.global.f32 	%f98, [%rd7+26624];
	ld.global.f32 	%f99, [%rd7+28672];
	mul.f32 	%f100, %f99, %f99;
	ld.global.f32 	%f101, [%rd7+30720];
	fma.rn.f32 	%f102, %f79, %f79, %f394;
	fma.rn.f32 	%f103, %f80, %f80, %f82;
	fma.rn.f32 	%f104, %f83, %f83, %f85;
	fma.rn.f32 	%f105, %f86, %f86, %f88;
	fma.rn.f32 	%f106, %f89, %f89, %f91;
	fma.rn.f32 	%f107, %f92, %f92, %f94;
	fma.rn.f32 	%f108, %f95, %f95, %f97;
	fma.rn.f32 	%f109, %f98, %f98, %f100;
	add.f32 	%f110, %f102, %f103;
	add.f32 	%f111, %f104, %f105;
	add.f32 	%f112, %f106, %f107;
	add.f32 	%f113, %f108, %f109;
	add.f32 	%f114, %f110, %f111;
	add.f32 	%f115, %f112, %f113;
	add.f32 	%f116, %f114, %f115;
	fma.rn.f32 	%f394, %f101, %f101, %f116;
	sub.s32 	%r80, %r1, %r268;
	setp.lt.u32 	%p4, %r80, %r4;
	add.s32 	%r267, %r267, 1;
	add.s32 	%r266, %r266, %r4;
	sub.s32 	%r265, %r265, %r4;
	add.s32 	%r264, %r264, %r4;
	@%p4 bra 	$L__BB2_44;
	bra.uni 	$L__BB2_28;
$L__BB2_30:
	setp.le.u32 	%p5, %r1, %r268;
	sub.s32 	%r81, %r1, %r268;
	setp.ge.s32 	%p6, %r35, %r81;
	or.pred  	%p7, %p5, %p6;
	@%p7 bra 	$L__BB2_44;
	add.s32 	%r84, %r1, %r75;
	sub.s32 	%r85, %r84, %r37;
	mul.lo.s32 	%r86, %r2, %r267;
	shl.b32 	%r87, %r86, 13;
	sub.s32 	%r88, %r85, %r87;
	shr.u32 	%r89, %r88, 9;
	add.s32 	%r50, %r89, 1;
	and.b32  	%r51, %r50, 15;
	setp.lt.u32 	%p8, %r88, 7680;
	mov.u32 	%r273, %r35;
	@%p8 bra 	$L__BB2_35;
	or.b32  	%r271, %r35, 4096;
	shr.u32 	%r90, %r265, 9;
	add.s32 	%r91, %r90, 1;
	and.b32  	%r92, %r91, 16777200;
	neg.s32 	%r269, %r92;
$L__BB2_33:
	.pragma "nounroll";
	add.s32 	%r93, %r264, -4096;
	mul.wide.u32 	%rd8, %r93, 4;
	add.s64 	%rd9, %rd1, %rd8;
	ld.global.f32 	%f118, [%rd9];
	fma.rn.f32 	%f119, %f118, %f118, %f394;
	add.s32 	%r94, %r264, -3584;
	mul.wide.u32 	%rd10, %r94, 4;
	add.s64 	%rd11, %rd1, %rd10;
	ld.global.f32 	%f120, [%rd11];
	fma.rn.f32 	%f121, %f120, %f120, %f119;
	add.s32 	%r95, %r264, -3072;
	mul.wide.u32 	%rd12, %r95, 4;
	add.s64 	%rd13, %rd1, %rd12;
	ld.global.f32 	%f122, [%rd13];
	fma.rn.f32 	%f123, %f122, %f122, %f121;
	add.s32 	%r96, %r264, -2560;
	mul.wide.u32 	%rd14, %r96, 4;
	add.s64 	%rd15, %rd1, %rd14;
	ld.global.f32 	%f124, [%rd15];
	fma.rn.f32 	%f125, %f124, %f124, %f123;
	add.s32 	%r97, %r264, -2048;
	mul.wide.u32 	%rd16, %r97, 4;
	add.s64 	%rd17, %rd1, %rd16;
	ld.global.f32 	%f126, [%rd17];
	fma.rn.f32 	%f127, %f126, %f126, %f125;
	add.s32 	%r98, %r264, -1536;
	mul.wide.u32 	%rd18, %r98, 4;
	add.s64 	%rd19, %rd1, %rd18;
	ld.global.f32 	%f128, [%rd19];
	fma.rn.f32 	%f129, %f128, %f128, %f127;
	add.s32 	%r99, %r264, -1024;
	mul.wide.u32 	%rd20, %r99, 4;
	add.s64 	%rd21, %rd1, %rd20;
	ld.global.f32 	%f130, [%rd21];
	fma.rn.f32 	%f131, %f130, %f130, %f129;
	add.s32 	%r100, %r264, 3584;
	add.s32 	%r101, %r264, -512;
	mul.wide.u32 	%rd22, %r101, 4;
	add.s64 	%rd23, %rd1, %rd22;
	ld.global.f32 	%f132, [%rd23];
	fma.rn.f32 	%f133, %f132, %f132, %f131;
	mul.wide.u32 	%rd24, %r264, 4;
	add.s64 	%rd25, %rd1, %rd24;
	ld.global.f32 	%f134, [%rd25];
	fma.rn.f32 	%f135, %f134, %f134, %f133;
	add.s32 	%r102, %r264, 512;
	mul.wide.u32 	%rd26, %r102, 4;
	add.s64 	%rd27, %rd1, %rd26;
	ld.global.f32 	%f136, [%rd27];
	fma.rn.f32 	%f137, %f136, %f136, %f135;
	add.s32 	%r103, %r264, 1024;
	mul.wide.u32 	%rd28, %r103, 4;
	add.s64 	%rd29, %rd1, %rd28;
	ld.global.f32 	%f138, [%rd29];
	fma.rn.f32 	%f139, %f138, %f138, %f137;
	add.s32 	%r104, %r264, 1536;
	mul.wide.u32 	%rd30, %r104, 4;
	add.s64 	%rd31, %rd1, %rd30;
	ld.global.f32 	%f140, [%rd31];
	fma.rn.f32 	%f141, %f140, %f140, %f139;
	add.s32 	%r105, %r264, 2048;
	mul.wide.u32 	%rd32, %r105, 4;
	add.s64 	%rd33, %rd1, %rd32;
	ld.global.f32 	%f142, [%rd33];
	fma.rn.f32 	%f143, %f142, %f142, %f141;
	add.s32 	%r106, %r264, 2560;
	mul.wide.u32 	%rd34, %r106, 4;
	add.s64 	%rd35, %rd1, %rd34;
	ld.global.f32 	%f144, [%rd35];
	fma.rn.f32 	%f145, %f144, %f144, %f143;
	add.s32 	%r107, %r264, 3072;
	mul.wide.u32 	%rd36, %r107, 4;
	add.s64 	%rd37, %rd1, %rd36;
	ld.global.f32 	%f146, [%rd37];
	fma.rn.f32 	%f147, %f146, %f146, %f145;
	mul.wide.u32 	%rd38, %r100, 4;
	add.s64 	%rd39, %rd1, %rd38;
	ld.global.f32 	%f148, [%rd39];
	fma.rn.f32 	%f394, %f148, %f148, %f147;
	add.s32 	%r271, %r271, 8192;
	add.s32 	%r264, %r264, 8192;
	add.s32 	%r269, %r269, 16;
	setp.ne.s32 	%p9, %r269, 0;
	@%p9 bra 	$L__BB2_33;
	add.s32 	%r273, %r271, -4096;
$L__BB2_35:
	setp.eq.s32 	%p10, %r51, 0;
	@%p10 bra 	$L__BB2_44;
	and.b32  	%r62, %r50, 7;
	setp.lt.u32 	%p11, %r51, 8;
	@%p11 bra 	$L__BB2_38;
	add.s32 	%r108, %r273, %r268;
	mul.wide.u32 	%rd40, %r108, 4;
	add.s64 	%rd41, %rd1, %rd40;
	ld.global.f32 	%f150, [%rd41];
	fma.rn.f32 	%f151, %f150, %f150, %f394;
	add.s32 	%r109, %r108, 512;
	mul.wide.u32 	%rd42, %r109, 4;
	add.s64 	%rd43, %rd1, %rd42;
	ld.global.f32 	%f152, [%rd43];
	fma.rn.f32 	%f153, %f152, %f152, %f151;
	add.s32 	%r110, %r108, 1024;
	mul.wide.u32 	%rd44, %r110, 4;
	add.s64 	%rd45, %rd1, %rd44;
	ld.global.f32 	%f154, [%rd45];
	fma.rn.f32 	%f155, %f154, %f154, %f153;
	add.s32 	%r111, %r108, 1536;
	mul.wide.u32 	%rd46, %r111, 4;
	add.s64 	%rd47, %rd1, %rd46;
	ld.global.f32 	%f156, [%rd47];
	fma.rn.f32 	%f157, %f156, %f156, %f155;
	add.s32 	%r112, %r108, 2048;
	mul.wide.u32 	%rd48, %r112, 4;
	add.s64 	%rd49, %rd1, %rd48;
	ld.global.f32 	%f158, [%rd49];
	fma.rn.f32 	%f159, %f158, %f158, %f157;
	add.s32 	%r113, %r108, 2560;
	mul.wide.u32 	%rd50, %r113, 4;
	add.s64 	%rd51, %rd1, %rd50;
	ld.global.f32 	%f160, [%rd51];
	fma.rn.f32 	%f161, %f160, %f160, %f159;
	add.s32 	%r114, %r108, 3072;
	mul.wide.u32 	%rd52, %r114, 4;
	add.s64 	%rd53, %rd1, %rd52;
	ld.global.f32 	%f162, [%rd53];
	fma.rn.f32 	%f163, %f162, %f162, %f161;
	add.s32 	%r115, %r108, 3584;
	mul.wide.u32 	%rd54, %r115, 4;
	add.s64 	%rd55, %rd1, %rd54;
	ld.global.f32 	%f164, [%rd55];
	fma.rn.f32 	%f394, %f164, %f164, %f163;
	add.s32 	%r273, %r273, 4096;
$L__BB2_38:
	setp.eq.s32 	%p12, %r62, 0;
	@%p12 bra 	$L__BB2_44;
	setp.lt.u32 	%p13, %r62, 4;
	@%p13 bra 	$L__BB2_41;
	add.s32 	%r116, %r273, %r268;
	mul.wide.u32 	%rd56, %r116, 4;
	add.s64 	%rd57, %rd1, %rd56;
	ld.global.f32 	%f166, [%rd57];
	fma.rn.f32 	%f167, %f166, %f166, %f394;
	add.s32 	%r117, %r116, 512;
	mul.wide.u32 	%rd58, %r117, 4;
	add.s64 	%rd59, %rd1, %rd58;
	ld.global.f32 	%f168, [%rd59];
	fma.rn.f32 	%f169, %f168, %f168, %f167;
	add.s32 	%r118, %r116, 1024;
	mul.wide.u32 	%rd60, %r118, 4;
	add.s64 	%rd61, %rd1, %rd60;
	ld.global.f32 	%f170, [%rd61];
	fma.rn.f32 	%f171, %f170, %f170, %f169;
	add.s32 	%r119, %r116, 1536;
	mul.wide.u32 	%rd62, %r119, 4;
	add.s64 	%rd63, %rd1, %rd62;
	ld.global.f32 	%f172, [%rd63];
	fma.rn.f32 	%f394, %f172, %f172, %f171;
	add.s32 	%r273, %r273, 2048;
$L__BB2_41:
	and.b32  	%r120, %r50, 3;
	setp.eq.s32 	%p14, %r120, 0;
	@%p14 bra 	$L__BB2_44;
	add.s32 	%r276, %r273, %r266;
	cvt.u16.u32 	%rs1, %r265;
	shr.u16 	%rs2, %rs1, 9;
	add.s16 	%rs3, %rs2, 1;
	cvt.u32.u16 	%r121, %rs3;
	and.b32  	%r122, %r121, 3;
	neg.s32 	%r275, %r122;
$L__BB2_43:
	.pragma "nounroll";
	mul.wide.u32 	%rd64, %r276, 4;
	add.s64 	%rd65, %rd1, %rd64;
	ld.global.f32 	%f173, [%rd65];
	fma.rn.f32 	%f394, %f173, %f173, %f394;
	add.s32 	%r276, %r276, 512;
	add.s32 	%r275, %r275, 1;
	setp.ne.s32 	%p15, %r275, 0;
	@%p15 bra 	$L__BB2_43;
$L__BB2_44:
	// begin inline asm
	mov.u32 %r123, %laneid;
	// end inline asm
	mov.b32 	%r125, %f394;
	mov.b32 	%r126, 1;
	mov.b32 	%r147, 31;
	mov.b32 	%r148, -1;
	// begin inline asm
	shfl.sync.down.b32 %r124, %r125, %r126, %r147, %r148;
	// end inline asm
	setp.gt.s32 	%p16, %r123, 30;
	mov.b32 	%f174, %r124;
	add.f32 	%f175, %f394, %f174;
	selp.f32 	%f176, %f394, %f175, %p16;
	mov.b32 	%r130, %f176;
	mov.b32 	%r131, 2;
	// begin inline asm
	shfl.sync.down.b32 %r129, %r130, %r131, %r147, %r148;
	// end inline asm
	setp.gt.s32 	%p17, %r123, 29;
	mov.b32 	%f177, %r129;
	add.f32 	%f178, %f176, %f177;
	selp.f32 	%f179, %f176, %f178, %p17;
	mov.b32 	%r135, %f179;
	mov.b32 	%r136, 4;
	// begin inline asm
	shfl.sync.down.b32 %r134, %r135, %r136, %r147, %r148;
	// end inline asm
	setp.gt.s32 	%p18, %r123, 27;
	mov.b32 	%f180, %r134;
	add.f32 	%f181, %f179, %f180;
	selp.f32 	%f182, %f179, %f181, %p18;
	mov.b32 	%r140, %f182;
	mov.b32 	%r141, 8;
	// begin inline asm
	shfl.sync.down.b32 %r139, %r140, %r141, %r147, %r148;
	// end inline asm
	setp.gt.s32 	%p19, %r123, 23;
	mov.b32 	%f183, %r139;
	add.f32 	%f184, %f182, %f183;
	selp.f32 	%f185, %f182, %f184, %p19;
	mov.b32 	%r145, %f185;
	mov.b32 	%r146, 16;
	// begin inline asm
	shfl.sync.down.b32 %r144, %r145, %r146, %r147, %r148;
	// end inline asm
	setp.gt.s32 	%p20, %r123, 15;
	mov.b32 	%f186, %r144;
	add.f32 	%f37, %f185, %f186;
	selp.f32 	%f395, %f185, %f37, %p20;
	setp.ne.s32 	%p21, %r123, 0;
	@%p21 bra 	$L__BB2_46;
	shr.u32 	%r149, %r35, 3;
	and.b32  	%r150, %r149, 124;
	mov.u32 	%r151, _ZZN3cub18CUB_300001_SM_10006detail6reduce18DeviceReduceKernelINS2_10policy_hubIfjN4cuda3std3__44plusIfEEE10Policy1000EN6thrust24THRUST_300001_SM_1000_NS6detail15normal_iteratorINSD_10device_ptrIfEEEEjS9_f6squareIfEEEvT0_PT3_T1_NS0_13GridEvenShareISO_EET2_T4_E12temp_storage;
	add.s32 	%r152, %r151, %r150;
	st.shared.f32 	[%r152+16], %f37;
$L__BB2_46:
	bar.sync 	0;
	setp.ne.s32 	%p22, %r35, 0;
	@%p22 bra 	$L__BB2_48;
	ld.shared.f32 	%f187, [_ZZN3cub18CUB_300001_SM_10006detail6reduce18DeviceReduceKernelINS2_10policy_hubIfjN4cuda3std3__44plusIfEEE10Policy1000EN6thrust24THRUST_300001_SM_1000_NS6detail15normal_iteratorINSD_10device_ptrIfEEEEjS9_f6squareIfEEEvT0_PT3_T1_NS0_13GridEvenShareISO_EET2_T4_E12temp_storage+20];
	add.f32 	%f188, %f395, %f187;
	ld.shared.f32 	%f189, [_ZZN3cub18CUB_300001_SM_10006detail6reduce18DeviceReduceKernelINS2_10policy_hubIfjN4cuda3std3__44plusIfEEE10Policy1000EN6thrust24THRUST_300001_SM_1000_NS6detail15normal_iteratorINSD_10device_ptrIfEEEEjS9_f6squareIfEEEvT0_PT3_T1_NS0_13GridEvenShareISO_EET2_T4_E12temp_storage+24];
	add.f32 	%f190, %f188, %f189;
	ld.shared.f32 	%f191, [_ZZN3cub18CUB_300001_SM_10006detail6reduce18DeviceReduceKernelINS2_10policy_hubIfjN4cuda3std3__44plusIfEEE10Policy1000EN6thrust24THRUST_300001_SM_1000_NS6detail15normal_iteratorINSD_10device_ptrIfEEEEjS9_f6squareIfEEEvT0_PT3_T1_NS0_13GridEvenShareISO_EET2_T4_E12temp_storage+28];
	add.f32 	%f192, %f190, %f191;
	ld.shared.f32 	%f193, [_ZZN3cub18CUB_300001_SM_10006detail6reduce18DeviceReduceKernelINS2_10policy_hubIfjN4cuda3std3__44plusIfEEE10Policy1000EN6thrust24THRUST_300001_SM_1000_NS6detail15normal_iteratorINSD_10device_ptrIfEEEEjS9_f6squareIfEEEvT0_PT3_T1_NS0_13GridEvenShareISO_EET2_T4_E12temp_storage+32];
	add.f32 	%f194, %f192, %f193;
	ld.shared.f32 	%f195, [_ZZN3cub18CUB_300001_SM_10006detail6reduce18DeviceReduceKernelINS2_10policy_hubIfjN4cuda3std3__44plusIfEEE10Policy1000EN6thrust24THRUST_300001_SM_1000_NS6detail15normal_iteratorINSD_10device_ptrIfEEEEjS9_f6squareIfEEEvT0_PT3_T1_NS0_13GridEvenShareISO_EET2_T4_E12temp_storage+36];
	add.f32 	%f196, %f194, %f195;
	ld.shared.f32 	%f197, [_ZZN3cub18CUB_300001_SM_10006detail6reduce18DeviceReduceKernelINS2_10policy_hubIfjN4cuda3std3__44plusIfEEE10Policy1000EN6thrust24THRUST_300001_SM_1000_NS6detail15normal_iteratorINSD_10device_ptrIfEEEEjS9_f6squareIfEEEvT0_PT3_T1_NS0_13GridEvenShareISO_EET2_T4_E12temp_storage+40];
	add.f32 	%f198, %f196, %f197;
	ld.shared.f32 	%f199, [_ZZN3cub18CUB_300001_SM_10006detail6reduce18DeviceReduceKernelINS2_10policy_hubIfjN4cuda3std3__44plusIfEEE10Policy1000EN6thrust24THRUST_300001_SM_1000_NS6detail15normal_iteratorINSD_10device_ptrIfEEEEjS9_f6squareIfEEEvT0_PT3_T1_NS0_13GridEvenShareISO_EET2_T4_E12temp_storage+44];
	add.f32 	%f200, %f198, %f199;
	ld.shared.f32 	%f201, [_ZZN3cub18CUB_300001_SM_10006detail6reduce18DeviceReduceKernelINS2_10policy_hubIfjN4cuda3std3__44plusIfEEE10Policy1000EN6thrust24THRUST_300001_SM_1000_NS6detail15normal_iteratorINSD_10device_ptrIfEEEEjS9_f6squareIfEEEvT0_PT3_T1_NS0_13GridEvenShareISO_EET2_T4_E12temp_storage+48];
	add.f32 	%f202, %f200, %f201;
	ld.shared.f32 	%f203, [_ZZN3cub18CUB_300001_SM_10006detail6reduce18DeviceReduceKernelINS2_10policy_hubIfjN4cuda3std3__44plusIfEEE10Policy1000EN6thrust24THRUST_300001_SM_1000_NS6detail15normal_iteratorINSD_10device_ptrIfEEEEjS9_f6squareIfEEEvT0_PT3_T1_NS0_13GridEvenShareISO_EET2_T4_E12temp_storage+52];
	add.f32 	%f204, %f202, %f203;
	ld.shared.f32 	%f205, [_ZZN3cub18CUB_300001_SM_10006detail6reduce18DeviceReduceKernelINS2_10policy_hubIfjN4cuda3std3__44plusIfEEE10Policy1000EN6thrust24THRUST_300001_SM_1000_NS6detail15normal_iteratorINSD_10device_ptrIfEEEEjS9_f6squareIfEEEvT0_PT3_T1_NS0_13GridEvenShareISO_EET2_T4_E12temp_storage+56];
	add.f32 	%f206, %f204, %f205;
	ld.shared.f32 	%f207, [_ZZN3cub18CUB_300001_SM_10006detail6reduce18DeviceReduceKernelINS2_10policy_hubIfjN4cuda3std3__44plusIfEEE10Policy1000EN6thrust24THRUST_300001_SM_1000_NS6detail15normal_iteratorINSD_10device_ptrIfEEEEjS9_f6squareIfEEEvT0_PT3_T1_NS0_13GridEvenShareISO_EET2_T4_E12temp_storage+60];
	add.f32 	%f208, %f206, %f207;
	ld.shared.f32 	%f209, [_ZZN3cub18CUB_300001_SM_10006detail6reduce18DeviceReduceKernelINS2_10policy_hubIfjN4cuda3std3__44plusIfEEE10Policy1000EN6thrust24THRUST_300001_SM_1000_NS6detail15normal_iteratorINSD_10device_ptrIfEEEEjS9_f6squareIfEEEvT0_PT3_T1_NS0_13GridEvenShareISO_EET2_T4_E12temp_storage+64];
	add.f32 	%f210, %f208, %f209;
	ld.shared.f32 	%f211, [_ZZN3cub18CUB_300001_SM_10006detail6reduce18DeviceReduceKernelINS2_10policy_hubIfjN4cuda3std3__44plusIfEEE10Policy1000EN6thrust24THRUST_300001_SM_1000_NS6detail15normal_iteratorINSD_10device_ptrIfEEEEjS9_f6squareIfEEEvT0_PT3_T1_NS0_13GridEvenShareISO_EET2_T4_E12temp_storage+68];
	add.f32 	%f212, %f210, %f211;
	ld.shared.f32 	%f213, [_ZZN3cub18CUB_300001_SM_10006detail6reduce18DeviceReduceKernelINS2_10policy_hubIfjN4cuda3std3__44plusIfEEE10Policy1000EN6thrust24THRUST_300001_SM_1000_NS6detail15normal_iteratorINSD_10device_ptrIfEEEEjS9_f6squareIfEEEvT0_PT3_T1_NS0_13GridEvenShareISO_EET2_T4_E12temp_storage+72];
	add.f32 	%f214, %f212, %f213;
	ld.shared.f32 	%f215, [_ZZN3cub18CUB_300001_SM_10006detail6reduce18DeviceReduceKernelINS2_10policy_hubIfjN4cuda3std3__44plusIfEEE10Policy1000EN6thrust24THRUST_300001_SM_1000_NS6detail15normal_iteratorINSD_10device_ptrIfEEEEjS9_f6squareIfEEEvT0_PT3_T1_NS0_13GridEvenShareISO_EET2_T4_E12temp_storage+76];
	add.f32 	%f395, %f214, %f215;
$L__BB2_48:
	mov.u32 	%r254, %tid.x;
	setp.ne.s32 	%p64, %r254, 0;
	@%p64 bra 	$L__BB2_50;
	cvta.to.global.u64 	%rd126, %rd2;
	mul.wide.u32 	%rd127, %r3, 4;
	add.s64 	%rd128, %rd126, %rd127;
	st.global.f32 	[%rd128], %f395;
$L__BB2_50:
	ret;

}
	// .globl	_ZN3cub18CUB_300001_SM_10006detail6reduce28DeviceReduceSingleTileKernelINS2_10policy_hubIfjN4cuda3std3__44plusIfEEE10Policy1000EPfSC_iS9_ffNS7_10__identityEEEvT0_T1_T2_T3_T4_T6_
.visible .entry _ZN3cub18CUB_300001_SM_10006detail6reduce28DeviceReduceSingleTileKernelINS2_10policy_hubIfjN4cuda3std3__44plusIfEEE10Policy1000EPfSC_iS9_ffNS7_10__identityEEEvT0_T1_T2_T3_T4_T6_(
	.param .u64 .ptr .align 1 _ZN3cub18CUB_300001_SM_10006detail6reduce28DeviceReduceSingleTileKernelINS2_10policy_hubIfjN4cuda3std3__44plusIfEEE10Policy1000EPfSC_iS9_ffNS7_10__identityEEEvT0_T1_T2_T3_T4_T6__param_0,
	.param .u64 .ptr .align 1 _ZN3cub18CUB_300001_SM_10006detail6reduce28DeviceReduceSingleTileKernelINS2_10policy_hubIfjN4cuda3std3__44plusIfEEE10Policy1000EPfSC_iS9_ffNS7_10__identityEEEvT0_T1_T2_T3_T4_T6__param_1,
	.param .u32 _ZN3cub18CUB_300001_SM_10006detail6reduce28DeviceReduceSingleTileKernelINS2_10policy_hubIfjN4cuda3std3__44plusIfEEE10Policy1000EPfSC_iS9_ffNS7_10__identityEEEvT0_T1_T2_T3_T4_T6__param_2,
	.param .align 1 .b8 _ZN3cub18CUB_300001_SM_10006detail6reduce28DeviceReduceSingleTileKernelINS2_10policy_hubIfjN4cuda3std3__44plusIfEEE10Policy1000EPfSC_iS9_ffNS7_10__identityEEEvT0_T1_T2_T3_T4_T6__param_3[1],
	.param .f32 _ZN3cub18CUB_300001_SM_10006detail6reduce28DeviceReduceSingleTileKernelINS2_10policy_hubIfjN4cuda3std3__44plusIfEEE10Policy1000EPfSC_iS9_ffNS7_10__identityEEEvT0_T1_T2_T3_T4_T6__param_4,
	.param .align 1 .b8 _ZN3cub18CUB_300001_SM_10006detail6reduce28DeviceReduceSingleTileKernelINS2_10policy_hubIfjN4cuda3std3__44plusIfEEE10Policy1000EPfSC_iS9_ffNS7_10__identityEEEvT0_T1_T2_T3_T4_T6__param_5[1]
)
.maxntid 512
.minnctapersm 1
{
	.reg .pred 	%p<113>;
	.reg .b32 	%r<407>;
	.reg .b32 	%f<531>;
	.reg .b64 	%rd<133>;
	// demoted variable
	.shared .align 4 .b8 _ZZN3cub18CUB_300001_SM_10006detail6reduce28DeviceReduceSingleTileKernelINS2_10policy_hubIfjN4cuda3std3__44plusIfEEE10Policy1000EPfSC_iS9_ffNS7_10__identityEEEvT0_T1_T2_T3_T4_T6_E12temp_storage[84];
	ld.param.u64 	%rd16, [_ZN3cub18CUB_300001_SM_10006detail6reduce28DeviceReduceSingleTileKernelINS2_10policy_hubIfjN4cuda3std3__44plusIfEEE10Policy1000EPfSC_iS9_ffNS7_10__identityEEEvT0_T1_T2_T3_T4_T6__param_0];
	ld.param.u64 	%rd17, [_ZN3cub18CUB_300001_SM_10006detail6reduce28DeviceReduceSingleTileKernelINS2_10policy_hubIfjN4cuda3std3__44plusIfEEE10Policy1000EPfSC_iS9_ffNS7_10__identityEEEvT0_T1_T2_T3_T4_T6__param_1];
	ld.param.u32 	%r67, [_ZN3cub18CUB_300001_SM_10006detail6reduce28DeviceReduceSingleTileKernelINS2_10policy_hubIfjN4cuda3std3__44plusIfEEE10Policy1000EPfSC_iS9_ffNS7_10__identityEEEvT0_T1_T2_T3_T4_T6__param_2];
	ld.param.f32 	%f58, [_ZN3cub18CUB_300001_SM_10006detail6reduce28DeviceReduceSingleTileKernelINS2_10policy_hubIfjN4cuda3std3__44plusIfEEE10Policy1000EPfSC_iS9_ffNS7_10__identityEEEvT0_T1_T2_T3_T4_T6__param_4];
	cvta.to.global.u64 	%rd1, %rd17;
	setp.ne.s32 	%p1, %r67, 0;
	@%p1 bra 	$L__BB3_3;
	mov.u32 	%r380, %tid.x;
	setp.ne.s32 	%p112, %r380, 0;
	@%p112 bra 	$L__BB3_74;
	st.global.f32 	[%rd1], %f58;
	bra.uni 	$L__BB3_74;
$L__BB3_3:
	and.b64  	%rd18, %rd16, 7;
	setp.ne.s64 	%p2, %rd18, 0;
	@%p2 bra 	$L__BB3_38;
	setp.gt.s32 	%p57, %r67, 8191;
	@%p57 bra 	$L__BB3_22;
	mov.u32 	%r1, %tid.x;
	setp.ge.s32 	%p74, %r1, %r67;
	mov.f32 	%f509, 0f00000000;
	mov.u32 	%r384, %r1;
	@%p74 bra 	$L__BB3_7;
	mul.wide.u32 	%rd121, %r1, 4;
	add.s64 	%rd120, %rd16, %rd121;
	// begin inline asm
	ld.global.nc.u32 %r300, [%rd120];
	// end inline asm
	mov.b32 	%f509, %r300;
	add.s32 	%r384, %r1, 512;
$L__BB3_7:
	setp.ge.s32 	%p75, %r384, %r67;
	@%p75 bra 	$L__BB3_13;
	not.b32 	%r301, %r384;
	add.s32 	%r4, %r67, %r301;
	and.b32  	%r302, %r4, 1536;
	setp.eq.s32 	%p76, %r302, 1536;
	@%p76 bra 	$L__BB3_11;
	mul.wide.u32 	%rd122, %r384, 4;
	add.s64 	%rd129, %rd16, %rd122;
	shr.u32 	%r303, %r4, 9;
	add.s32 	%r304, %r303, 1;
	and.b32  	%r305, %r304, 3;
	neg.s32 	%r382, %r305;
$L__BB3_10:
	.pragma "nounroll";
	// begin inline asm
	ld.global.nc.u32 %r306, [%rd129];
	// end inline asm
	mov.b32 	%f395, %r306;
	add.f32 	%f509, %f509, %f395;
	add.s32 	%r384, %r384, 512;
	add.s64 	%rd129, %rd129, 2048;
	add.s32 	%r382, %r382, 1;
	setp.ne.s32 	%p77, %r382, 0;
	@%p77 bra 	$L__BB3_10;
$L__BB3_11:
	setp.lt.u32 	%p78, %r4, 1536;
	@%p78 bra 	$L__BB3_13;
$L__BB3_12:
	mul.wide.s32 	%rd128, %r384, 4;
	add.s64 	%rd124, %rd16, %rd128;
	// begin inline asm
	ld.global.nc.u32 %r307, [%rd124];
	// end inline asm
	mov.b32 	%f396, %r307;
	add.f32 	%f397, %f509, %f396;
	add.s64 	%rd125, %rd124, 2048;
	// begin inline asm
	ld.global.nc.u32 %r308, [%rd125];
	// end inline asm
	mov.b32 	%f398, %r308;
	add.f32 	%f399, %f397, %f398;
	add.s64 	%rd126, %rd124, 4096;
	// begin inline asm
	ld.global.nc.u32 %r309, [%rd126];
	// end inline asm
	mov.b32 	%f400, %r309;
	add.f32 	%f401, %f399, %f400;
	add.s64 	%rd127, %rd124, 6144;
	// begin inline asm
	ld.global.nc.u32 %r310, [%rd127];
	// end inline asm
	mov.b32 	%f402, %r310;
	add.f32 	%f509, %f401, %f402;
	add.s32 	%r384, %r384, 2048;
	setp.lt.s32 	%p79, %r384, %r67;
	@%p79 bra 	$L__BB3_12;
$L__BB3_13:
	setp.lt.s32 	%p80, %r67, 512;
	@%p80 bra 	$L__BB3_18;
	// begin inline asm
	mov.u32 %r349, %laneid;
	// end inline asm
	mov.b32 	%r351, %f509;
	mov.b32 	%r352, 1;
	mov.b32 	%r373, 31;
	mov.b32 	%r374, -1;
	// begin inline asm
	shfl.sync.down.b32 %r350, %r351, %r352, %r373, %r374;
	// end inline asm
	setp.gt.s32 	%p104, %r349, 30;
	mov.b32 	%f461, %r350;
	add.f32 	%f462, %f509, %f461;
	selp.f32 	%f463, %f509, %f462, %p104;
	mov.b32 	%r356, %f463;
	mov.b32 	%r357, 2;
	// begin inline asm
	shfl.sync.down.b32 %r355, %r356, %r357, %r373, %r374;
	// end inline asm
	setp.gt.s32 	%p105, %r349, 29;
	mov.b32 	%f464, %r355;
	add.f32 	%f465, %f463, %f464;
	selp.f32 	%f466, %f463, %f465, %p105;
	mov.b32 	%r361, %f466;
	mov.b32 	%r362, 4;
	// begin inline asm
	shfl.sync.down.b32 %r360, %r361, %r362, %r373, %r374;
	// end inline asm
	setp.gt.s32 	%p106, %r349, 27;
	mov.b32 	%f467, %r360;
	add.f32 	%f468, %f466, %f467;
	selp.f32 	%f469, %f466, %f468, %p106;
	mov.b32 	%r366, %f469;
	mov.b32 	%r367, 8;
	// begin inline asm
	shfl.sync.down.b32 %r365, %r366, %r367, %r373, %r374;
	// end inline asm
	setp.gt.s32 	%p107, %r349, 23;
	mov.b32 	%f470, %r365;
	add.f32 	%f471, %f469, %f470;
	selp.f32 	%f472, %f469, %f471, %p107;
	mov.b32 	%r371, %f472;
	mov.b32 	%r372, 16;
	// begin inline asm
	shfl.sync.down.b32 %r370, %r371, %r372, %r373, %r374;
	// end inline asm
	setp.gt.s32 	%p108, %r349, 15;
	mov.b32 	%f473, %r370;
	add.f32 	%f10, %f472, %f473;
	selp.f32 	%f530, %f472, %f10, %p108;
	setp.ne.s32 	%p109, %r349, 0;
	@%p109 bra 	$L__BB3_16;
	shr.u32 	%r375, %r1, 3;
	and.b32  	%r376, %r375, 124;
	mov.u32 	%r377, _ZZN3cub18CUB_300001_SM_10006detail6reduce28DeviceReduceSingleTileKernelINS2_10policy_hubIfjN4cuda3std3__44plusIfEEE10Policy1000EPfSC_iS9_ffNS7_10__identityEEEvT0_T1_T2_T3_T4_T6_E12temp_storage;
	add.s32 	%r378, %r377, %r376;
	st.shared.f32 	[%r378+16], %f10;
$L__BB3_16:
	bar.sync 	0;
	setp.ne.s32 	%p110, %r1, 0;
	@%p110 bra 	$L__BB3_72;
	ld.shared.f32 	%f474, [_ZZN3cub18CUB_300001_SM_10006detail6reduce28DeviceReduceSingleTileKernelINS2_10policy_hubIfjN4cuda3std3__44plusIfEEE10Policy1000EPfSC_iS9_ffNS7_10__identityEEEvT0_T1_T2_T3_T4_T6_E12temp_storage+20];
	add.f32 	%f475, %f530, %f474;
	ld.shared.f32 	%f476, [_ZZN3cub18CUB_300001_SM_10006detail6reduce28DeviceReduceSingleTileKernelINS2_10policy_hubIfjN4cuda3std3__44plusIfEEE10Policy1000EPfSC_iS9_ffNS7_10__identityEEEvT0_T1_T2_T3_T4_T6_E12temp_storage+24];
	add.f32 	%f477, %f475, %f476;
	ld.shared.f32 	%f478, [_ZZN3cub18CUB_300001_SM_10006detail6reduce28DeviceReduceSingleTileKernelINS2_10policy_hubIfjN4cuda3std3__44plusIfEEE10Policy1000EPfSC_iS9_ffNS7_10__identityEEEvT0_T1_T2_T3_T4_T6_E12temp_storage+28];
	add.f32 	%f479, %f477, %f478;
	ld.shared.f32 	%f480, [_ZZN3cub18CUB_300001_SM_10006detail6reduce28DeviceReduceSingleTileKernelINS2_10policy_hubIfjN4cuda3std3__44plusIfEEE10Policy1000EPfSC_iS9_ffNS7_10__identityEEEvT0_T1_T2_T3_T4_T6_E12temp_storage+32];
	add.f32 	%f481, %f479, %f480;
	ld.shared.f32 	%f482, [_ZZN3cub18CUB_300001_SM_10006detail6reduce28DeviceReduceSingleTileKernelINS2_10policy_hubIfjN4cuda3std3__44plusIfEEE10Policy1000EPfSC_iS9_ffNS7_10__identityEEEvT0_T1_T2_T3_T4_T6_E12temp_storage+36];
	add.f32 	%f483, %f481, %f482;
	ld.shared.f32 	%f484, [_ZZN3cub18CUB_300001_SM_10006detail6reduce28DeviceReduceSingleTileKernelINS2_10policy_hubIfjN4cuda3std3__44plusIfEEE10Policy1000EPfSC_iS9_ffNS7_10__identityEEEvT0_T1_T2_T3_T4_T6_E12temp_storage+40];
	add.f32 	%f485, %f483, %f484;
	ld.shared.f32 	%f486, [_ZZN3cub18CUB_300001_SM_10006detail6reduce28DeviceReduceSingleTileKernelINS2_10policy_hubIfjN4cuda3std3__44plusIfEEE10Policy1000EPfSC_iS9_ffNS7_10__identityEEEvT0_T1_T2_T3_T4_T6_E12temp_storage+44];
	add.f32 	%f487, %f485, %f486;
	ld.shared.f32 	%f488, [_ZZN3cub18CUB_300001_SM_10006detail6reduce28DeviceReduceSingleTileKernelINS2_10policy_hubIfjN4cuda3std3__44plusIfEEE10Policy1000EPfSC_iS9_ffNS7_10__identityEEEvT0_T1_T2_T3_T4_T6_E12temp_storage+48];
	add.f32 	%f489, %f487, %f488;
	ld.shared.f32 	%f490, [_ZZN3cub18CUB_300001_SM_10006detail6reduce28DeviceReduceSingleTileKernelINS2_10policy_hubIfjN4cuda3std3__44plusIfEEE10Policy1000EPfSC_iS9_ffNS7_10__identityEEEvT0_T1_T2_T3_T4_T6_E12temp_storage+52];
	add.f32 	%f491, %f489, %f490;
	ld.shared.f32 	%f492, [_ZZN3cub18CUB_300001_SM_10006detail6reduce28DeviceReduceSingleTileKernelINS2_10policy_hubIfjN4cuda3std3__44plusIfEEE10Policy1000EPfSC_iS9_ffNS7_10__identityEEEvT0_T1_T2_T3_T4_T6_E12temp_storage+56];
	add.f32 	%f493, %f491, %f492;
	ld.shared.f32 	%f494, [_ZZN3cub18CUB_300001_SM_10006detail6reduce28DeviceReduceSingleTileKernelINS2_10policy_hubIfjN4cuda3std3__44plusIfEEE10Policy1000EPfSC_iS9_ffNS7_10__identityEEEvT0_T1_T2_T3_T4_T6_E12temp_storage+60];
	add.f32 	%f495, %f493, %f494;
	ld.shared.f32 	%f496, [_ZZN3cub18CUB_300001_SM_10006detail6reduce28DeviceReduceSingleTileKernelINS2_10policy_hubIfjN4cuda3std3__44plusIfEEE10Policy1000EPfSC_iS9_ffNS7_10__identityEEEvT0_T1_T2_T3_T4_T6_E12temp_storage+64];
	add.f32 	%f497, %f495, %f496;
	ld.shared.f32 	%f498, [_ZZN3cub18CUB_300001_SM_10006detail6reduce28DeviceReduceSingleTileKernelINS2_10policy_hubIfjN4cuda3std3__44plusIfEEE10Policy1000EPfSC_iS9_ffNS7_10__identityEEEvT0_T1_T2_T3_T4_T6_E12temp_storage+68];
	add.f32 	%f499, %f497, %f498;
	ld.shared.f32 	%f500, [_ZZN3cub18CUB_300001_SM_10006detail6reduce28DeviceReduceSingleTileKernelINS2_10policy_hubIfjN4cuda3std3__44plusIfEEE10Policy1000EPfSC_iS9_ffNS7_10__identityEEEvT0_T1_T2_T3_T4_T6_E12temp_storage+72];
	add.f32 	%f501, %f499, %f500;
	ld.shared.f32 	%f502, [_ZZN3cub18CUB_300001_SM_10006detail6reduce28DeviceReduceSingleTileKernelINS2_10policy_hubIfjN4cuda3std3__44plusIfEEE10Policy1000EPfSC_iS9_ffNS7_10__identityEEEvT0_T1_T2_T3_T4_T6_E12temp_storage+76];
	add.f32 	%f530, %f501, %f502;
	bra.uni 	$L__BB3_72;
$L__BB3_18:
	// begin inline asm
	mov.u32 %r311, %laneid;
	// end inline asm
	and.b32  	%r337, %r1, 992;
	add.s32 	%r338, %r337, 32;
	setp.gt.s32 	%p81, %r338, %r67;
	not.b32 	%r339, %r337;
	add.s32 	%r340, %r67, %r339;
	selp.b32 	%r335, %r340, 31, %p81;
	mov.b32 	%r313, %f509;
	mov.b32 	%r314, 1;
	mov.b32 	%r336, -1;
	// begin inline asm
	shfl.sync.down.b32 %r312, %r313, %r314, %r335, %r336;
	// end inline asm
	setp.lt.s32 	%p82, %r311, %r335;
	mov.b32 	%f403, %r312;
	add.f32 	%f404, %f509, %f403;
	selp.f32 	%f405, %f404, %f509, %p82;
	mov.b32 	%r318, %f405;
	mov.b32 	%r319, 2;
	// begin inline asm
	shfl.sync.down.b32 %r317, %r318, %r319, %r335, %r336;
	// end inline asm
	add.s32 	%r341, %r311, 2;
	setp.gt.s32 	%p83, %r341, %r335;
	mov.b32 	%f406, %r317;
	add.f32 	%f407, %f405, %f406;
	selp.f32 	%f408, %f405, %f407, %p83;
	mov.b32 	%r323, %f408;
	mov.b32 	%r324, 4;
	// begin inline asm
	shfl.sync.down.b32 %r322, %r323, %r324, %r335, %r336;
	// end inline asm
	add.s32 	%r342, %r311, 4;
	setp.gt.s32 	%p84, %r342, %r335;
	mov.b32 	%f409, %r322;
	add.f32 	%f410, %f408, %f409;
	selp.f32 	%f411, %f408, %f410, %p84;
	mov.b32 	%r328, %f411;
	mov.b32 	%r329, 8;
	// begin inline asm
	shfl.sync.down.b32 %r327, %r328, %r329, %r335, %r336;
	// end inline asm
	add.s32 	%r343, %r311, 8;
	setp.gt.s32 	%p85, %r343, %r335;
	mov.b32 	%f412, %r327;
	add.f32 	%f413, %f411, %f412;
	selp.f32 	%f414, %f411, %f413, %p85;
	mov.b32 	%r333, %f414;
	mov.b32 	%r334, 16;
	// begin inline asm
	shfl.sync.down.b32 %r332, %r333, %r334, %r335, %r336;
	// end inline asm
	add.s32 	%r344, %r311, 16;
	setp.gt.s32 	%p86, %r344, %r335;
	mov.b32 	%f415, %r332;
	add.f32 	%f416, %f414, %f415;
	selp.f32 	%f530, %f414, %f416, %p86;
	setp.ne.s32 	%p87, %r311, 0;
	@%p87 bra 	$L__BB3_20;
	shr.u32 	%r345, %r1, 3;
	and.b32  	%r346, %r345, 124;
	mov.u32 	%r347, _ZZN3cub18CUB_300001_SM_10006detail6reduce28DeviceReduceSingleTileKernelINS2_10policy_hubIfjN4cuda3std3__44plusIfEEE10Policy1000EPfSC_iS9_ffNS7_10__identityEEEvT0_T1_T2_T3_T4_T6_E12temp_storage;
	add.s32 	%r348, %r347, %r346;
	st.shared.f32 	[%r348+16], %f530;
$L__BB3_20:
	bar.sync 	0;
	setp.ne.s32 	%p88, %r1, 0;
	@%p88 bra 	$L__BB3_72;
	setp.gt.s32 	%p89, %r67, 32;
	ld.shared.f32 	%f417, [_ZZN3cub18CUB_300001_SM_10006detail6reduce28DeviceReduceSingleTileKernelINS2_10policy_hubIfjN4cuda3std3__44plusIfEEE10Policy1000EPfSC_iS9_ffNS7_10__identityEEEvT0_T1_T2_T3_T4_T6_E12temp_storage+20];
	add.f32 	%f418, %f530, %f417;
	selp.f32 	%f419, %f418, %f530, %p89;
	setp.gt.s32 	%p90, %r67, 64;
	ld.shared.f32 	%f420, [_ZZN3cub18CUB_300001_SM_10006detail6reduce28DeviceReduceSingleTileKernelINS2_10policy_hubIfjN4cuda3std3__44plusIfEEE10Policy1000EPfSC_iS9_ffNS7_10__identityEEEvT0_T1_T2_T3_T4_T6_E12temp_storage+24];
	add.f32 	%f421, %f420, %f419;
	selp.f32 	%f422, %f421, %f419, %p90;
	setp.gt.s32 	%p91, %r67, 96;
	ld.shared.f32 	%f423, [_ZZN3cub18CUB_300001_SM_10006detail6reduce28DeviceReduceSingleTileKernelINS2_10policy_hubIfjN4cuda3std3__44plusIfEEE10Policy1000EPfSC_iS9_ffNS7_10__identityEEEvT0_T1_T2_T3_T4_T6_E12temp_storage+28];
	add.f32 	%f424, %f423, %f422;
	selp.f32 	%f425, %f424, %f422, %p91;
	setp.gt.s32 	%p92, %r67, 128;
	ld.shared.f32 	%f426, [_ZZN3cub18CUB_300001_SM_10006detail6reduce28DeviceReduceSingleTileKernelINS2_10policy_hubIfjN4cuda3std3__44plusIfEEE10Policy1000EPfSC_iS9_ffNS7_10__identityEEEvT0_T1_T2_T3_T4_T6_E12temp_storage+32];
	add.f32 	%f427, %f426, %f425;
	selp.f32 	%f428, %f427, %f425, %p92;
	setp.gt.s32 	%p93, %r67, 160;
	ld.shared.f32 	%f429, [_ZZN3cub18CUB_300001_SM_10006detail6reduce28DeviceReduceSingleTileKernelINS2_10policy_hubIfjN4cuda3std3__44plusIfEEE10Policy1000EPfSC_iS9_ffNS7_10__identityEEEvT0_T1_T2_T3_T4_T6_E12temp_storage+36];
	add.f32 	%f430, %f429, %f428;
	selp.f32 	%f431, %f430, %f428, %p93;
	setp.gt.s32 	%p94, %r67, 192;
	ld.shared.f32 	%f432, [_ZZN3cub18CUB_300001_SM_10006detail6reduce28DeviceReduceSingleTileKernelINS2_10policy_hubIfjN4cuda3std3__44plusIfEEE10Policy1000EPfSC_iS9_ffNS7_10__identityEEEvT0_T1_T2_T3_T4_T6_E12temp_storage+40];
	add.f32 	%f433, %f432, %f431;
	selp.f32 	%f434, %f433, %f431, %p94;
	setp.gt.s32 	%p95, %r67, 224;
	ld.shared.f32 	%f435, [_ZZN3cub18CUB_300001_SM_10006detail6reduce28DeviceReduceSingleTileKernelINS2_10policy_hubIfjN4cuda3std3__44plusIfEEE10Policy1000EPfSC_iS9_ffNS7_10__identityEEEvT0_T1_T2_T3_T4_T6_E12temp_storage+44];
	add.f32 	%f436, %f435, %f434;
	selp.f32 	%f437, %f436, %f434, %p95;
	setp.gt.s32 	%p96, %r67, 256;
	ld.shared.f32 	%f438, [_ZZN3cub18CUB_300001_SM_10006detail6reduce28DeviceReduceSingleTileKernelINS2_10policy_hubIfjN4cuda3std3__44plusIfEEE10Policy1000EPfSC_iS9_ffNS7_10__identityEEEvT0_T1_T2_T3_T4_T6_E12temp_storage+48];
	add.f32 	%f439, %f438, %f437;
	selp.f32 	%f440, %f439, %f437, %p96;
	setp.gt.s32 	%p97, %r67, 288;
	ld.shared.f32 	%f441, [_ZZN3cub18CUB_300001_SM_10006detail6reduce28DeviceReduceSingleTileKernelINS2_10policy_hubIfjN4cuda3std3__44plusIfEEE10Policy1000EPfSC_iS9_ffNS7_10__identityEEEvT0_T1_T2_T3_T4_T6_E12temp_storage+52];
	add.f32 	%f442, %f441, %f440;
	selp.f32 	%f443, %f442, %f440, %p97;
	setp.gt.s32 	%p98, %r67, 320;
	ld.shared.f32 	%f444, [_ZZN3cub18CUB_300001_SM_10006detail6reduce28DeviceReduceSingleTileKernelINS2_10policy_hubIfjN4cuda3std3__44plusIfEEE10Policy1000EPfSC_iS9_ffNS7_10__identityEEEvT0_T1_T2_T3_T4_T6_E12temp_storage+56];
	add.f32 	%f445, %f444, %f443;
	selp.f32 	%f446, %f445, %f443, %p98;
	setp.gt.s32 	%p99, %r67, 352;
	ld.shared.f32 	%f447, [_ZZN3cub18CUB_300001_SM_10006detail6reduce28DeviceReduceSingleTileKernelINS2_10policy_hubIfjN4cuda3std3__44plusIfEEE10Policy1000EPfSC_iS9_ffNS7_10__identityEEEvT0_T1_T2_T3_T4_T6_E12temp_storage+60];
	add.f32 	%f448, %f447, %f446;
	selp.f32 	%f449, %f448, %f446, %p99;
	setp.gt.s32 	%p100, %r67, 384;
	ld.shared.f32 	%f450, [_ZZN3cub18CUB_300001_SM_10006detail6reduce28DeviceReduceSingleTileKernelINS2_10policy_hubIfjN4cuda3std3__44plusIfEEE10Policy1000EPfSC_iS9_ffNS7_10__identityEEEvT0_T1_T2_T3_T4_T6_E12temp_storage+64];
	add.f32 	%f451, %f450, %f449;
	selp.f32 	%f452, %f451, %f449, %p100;
	setp.gt.s32 	%p101, %r67, 416;
	ld.shared.f32 	%f453, [_ZZN3cub18CUB_300001_SM_10006detail6reduce28DeviceReduceSingleTileKernelINS2_10policy_hubIfjN4cuda3std3__44plusIfEEE10Policy1000EPfSC_iS9_ffNS7_10__identityEEEvT0_T1_T2_T3_T4_T6_E12temp_storage+68];
	add.f32 	%f454, %f453, %f452;
	selp.f32 	%f455, %f454, %f452, %p101;
	setp.gt.s32 	%p102, %r67, 448;
	ld.shared.f32 	%f456, [_ZZN3cub18CUB_300001_SM_10006detail6reduce28DeviceReduceSingleTileKernelINS2_10policy_hubIfjN4cuda3std3__44plusIfEEE10Policy1000EPfSC_iS9_ffNS7_10__identityEEEvT0_T1_T2_T3_T4_T6_E12temp_storage+72];
	add.f32 	%f457, %f456, %f455;
	selp.f32 	%f458, %f457, %f455, %p102;
	setp.gt.s32 	%p103, %r67, 480;
	ld.shared.f32 	%f459, [_ZZN3cub18CUB_300001_SM_10006detail6reduce28DeviceReduceSingleTileKernelINS2_10policy_hubIfjN4cuda3std3__44plusIfEEE10Policy1000EPfSC_iS9_ffNS7_10__identityEEEvT0_T1_T2_T3_T4_T6_E12temp_storage+76];
	add.f32 	%f460, %f459, %f458;
	selp.f32 	%f530, %f460, %f458, %p103;
	bra.uni 	$L__BB3_72;
$L__BB3_22:
	mov.u32 	%r13, %tid.x;
	shl.b32 	%r224, %r13, 1;
	mul.wide.u32 	%rd90, %r224, 4;
	add.s64 	%rd75, %rd16, %rd90;
	// begin inline asm
	ld.global.nc.u64 %rd74, [%rd75];
	// end inline asm
	mov.b64 	{%r225, %r226}, %rd74;
	mov.b32 	%f281, %r226;
	mov.b32 	%f282, %r225;
	add.s64 	%rd77, %rd75, 4096;
	// begin inline asm
	ld.global.nc.u64 %rd76, [%rd77];
	// end inline asm
	mov.b64 	{%r227, %r228}, %rd76;
	mov.b32 	%f283, %r228;
	mov.b32 	%f284, %r227;
	add.s64 	%rd79, %rd75, 8192;
	// begin inline asm
	ld.global.nc.u64 %rd78, [%rd79];
	// end inline asm
	mov.b64 	{%r229, %r230}, %rd78;
	mov.b32 	%f285, %r230;
	mov.b32 	%f286, %r229;
	add.s64 	%rd81, %rd75, 12288;
	// begin inline asm
	ld.global.nc.u64 %rd80, [%rd81];
	// end inline asm
	mov.b64 	{%r231, %r232}, %rd80;
	mov.b32 	%f287, %r232;
	mov.b32 	%f288, %r231;
	add.s64 	%rd83, %rd75, 16384;
	// begin inline asm
	ld.global.nc.u64 %rd82, [%rd83];
	// end inline asm
	mov.b64 	{%r233, %r234}, %rd82;
	mov.b32 	%f289, %r234;
	mov.b32 	%f290, %r233;
	add.s64 	%rd85, %rd75, 20480;
	// begin inline asm
	ld.global.nc.u64 %rd84, [%rd85];
	// end inline asm
	mov.b64 	{%r235, %r236}, %rd84;
	mov.b32 	%f291, %r236;
	mov.b32 	%f292, %r235;
	add.s64 	%rd87, %rd75, 24576;
	// begin inline asm
	ld.global.nc.u64 %rd86, [%rd87];
	// end inline asm
	mov.b64 	{%r237, %r238}, %rd86;
	mov.b32 	%f293, %r238;
	mov.b32 	%f294, %r237;
	add.s64 	%rd89, %rd75, 28672;
	// begin inline asm
	ld.global.nc.u64 %rd88, [%rd89];
	// end inline asm
	mov.b64 	{%r239, %r240}, %rd88;
	mov.b32 	%f295, %r240;
	mov.b32 	%f296, %r239;
	add.f32 	%f297, %f282, %f281;
	add.f32 	%f298, %f284, %f283;
	add.f32 	%f299, %f286, %f285;
	add.f32 	%f300, %f288, %f287;
	add.f32 	%f301, %f290, %f289;
	add.f32 	%f302, %f292, %f291;
	add.f32 	%f303, %f294, %f293;
	add.f32 	%f304, %f296, %f295;
	add.f32 	%f305, %f297, %f298;
	add.f32 	%f306, %f299, %f300;
	add.f32 	%f307, %f301, %f302;
	add.f32 	%f308, %f303, %f304;
	add.f32 	%f309, %f305, %f306;
	add.f32 	%f310, %f307, %f308;
	add.f32 	%f516, %f309, %f310;
	setp.lt.u32 	%p58, %r67, 16384;
	mov.b32 	%r387, 8192;
	@%p58 bra 	$L__BB3_26;
	add.s32 	%r14, %r67, -8192;
	mov.b32 	%r387, 8192;
$L__BB3_24:
	mul.wide.s32 	%rd107, %r387, 4;
	add.s64 	%rd92, %rd75, %rd107;
	// begin inline asm
	ld.global.nc.u64 %rd91, [%rd92];
	// end inline asm
	mov.b64 	{%r242, %r243}, %rd91;
	mov.b32 	%f311, %r243;
	mov.b32 	%f312, %r242;
	add.s64 	%rd94, %rd92, 4096;
	// begin inline asm
	ld.global.nc.u64 %rd93, [%rd94];
	// end inline asm
	mov.b64 	{%r244, %r245}, %rd93;
	mov.b32 	%f313, %r245;
	mov.b32 	%f314, %r244;
	add.s64 	%rd96, %rd92, 8192;
	// begin inline asm
	ld.global.nc.u64 %rd95, [%rd96];
	// end inline asm
	mov.b64 	{%r246, %r247}, %rd95;
	mov.b32 	%f315, %r247;
	mov.b32 	%f316, %r246;
	add.s64 	%rd98, %rd92, 12288;
	// begin inline asm
	ld.global.nc.u64 %rd97, [%rd98];
	// end inline asm
	mov.b64 	{%r248, %r249}, %rd97;
	mov.b32 	%f317, %r249;
	mov.b32 	%f318, %r248;
	add.s64 	%rd100, %rd92, 16384;
	// begin inline asm
	ld.global.nc.u64 %rd99, [%rd100];
	// end inline asm
	mov.b64 	{%r250, %r251}, %rd99;
	mov.b32 	%f319, %r251;
	mov.b32 	%f320, %r250;
	add.s64 	%rd102, %rd92, 20480;
	// begin inline asm
	ld.global.nc.u64 %rd101, [%rd102];
	// end inline asm
	mov.b64 	{%r252, %r253}, %rd101;
	mov.b32 	%f321, %r253;
	mov.b32 	%f322, %r252;
	add.s64 	%rd104, %rd92, 24576;
	// begin inline asm
	ld.global.nc.u64 %rd103, [%rd104];
	// end inline asm
	mov.b64 	{%r254, %r255}, %rd103;
	mov.b32 	%f323, %r255;
	mov.b32 	%f324, %r254;
	add.s64 	%rd106, %rd92, 28672;
	// begin inline asm
	ld.global.nc.u64 %rd105, [%rd106];
	// end inline asm
	mov.b64 	{%r256, %r257}, %rd105;
	mov.b32 	%f325, %r257;
	mov.b32 	%f326, %r256;
	add.f32 	%f327, %f516, %f312;
	add.f32 	%f328, %f311, %f314;
	add.f32 	%f329, %f313, %f316;
	add.f32 	%f330, %f315, %f318;
	add.f32 	%f331, %f317, %f320;
	add.f32 	%f332, %f319, %f322;
	add.f32 	%f333, %f321, %f324;
	add.f32 	%f334, %f323, %f326;
	add.f32 	%f335, %f327, %f328;
	add.f32 	%f336, %f329, %f330;
	add.f32 	%f337, %f331, %f332;
	add.f32 	%f338, %f333, %f334;
	add.f32 	%f339, %f335, %f336;
	add.f32 	%f340, %f337, %f338;
	add.f32 	%f341, %f339, %f340;
	add.f32 	%f516, %f341, %f325;
	sub.s32 	%r258, %r67, %r387;
	setp.lt.s32 	%p59, %r258, 8192;
	@%p59 bra 	$L__BB3_34;
	add.s32 	%r387, %r387, 8192;
	setp.le.s32 	%p60, %r387, %r14;
	@%p60 bra 	$L__BB3_24;
$L__BB3_26:
	setp.le.s32 	%p61, %r67, %r387;
	@%p61 bra 	$L__BB3_34;
	sub.s32 	%r18, %r67, %r387;
	setp.ge.s32 	%p62, %r13, %r18;
	@%p62 bra 	$L__BB3_34;
	not.b32 	%r259, %r13;
	add.s32 	%r260, %r67, %r259;
	sub.s32 	%r19, %r260, %r387;
	and.b32  	%r261, %r19, 1536;
	setp.eq.s32 	%p63, %r261, 1536;
	mov.u32 	%r391, %r13;
	@%p63 bra 	$L__BB3_31;
	add.s32 	%r389, %r13, %r387;
	shr.u32 	%r262, %r19, 9;
	add.s32 	%r263, %r262, 1;
	and.b32  	%r264, %r263, 3;
	neg.s32 	%r388, %r264;
	mov.u32 	%r391, %r13;
$L__BB3_30:
	.pragma "nounroll";
	mul.wide.u32 	%rd109, %r389, 4;
	add.s64 	%rd108, %rd16, %rd109;
	// begin inline asm
	ld.global.nc.u32 %r265, [%rd108];
	// end inline asm
	mov.b32 	%f343, %r265;
	add.f32 	%f516, %f516, %f343;
	add.s32 	%r391, %r391, 512;
	add.s32 	%r389, %r389, 512;
	add.s32 	%r388, %r388, 1;
	setp.ne.s32 	%p64, %r388, 0;
	@%p64 bra 	$L__BB3_30;
$L__BB3_31:
	setp.lt.u32 	%p65, %r19, 1536;
	@%p65 bra 	$L__BB3_34;
	cvt.u64.u32 	%rd110, %r391;
	cvt.u64.u32 	%rd111, %r387;
	add.s64 	%rd112, %rd110, %rd111;
	shl.b64 	%rd113, %rd112, 2;
	add.s64 	%rd114, %rd113, %rd16;
	add.s64 	%rd130, %rd114, 4096;
	add.s32 	%r392, %r391, %r387;
$L__BB3_33:
	mul.wide.u32 	%rd119, %r392, 4;
	add.s64 	%rd115, %rd16, %rd119;
	// begin inline asm
	ld.global.nc.u32 %r266, [%rd115];
	// end inline asm
	mov.b32 	%f344, %r266;
	add.f32 	%f345, %f516, %f344;
	add.s64 	%rd116, %rd130, -2048;
	// begin inline asm
	ld.global.nc.u32 %r267, [%rd116];
	// end inline asm
	mov.b32 	%f346, %r267;
	add.f32 	%f347, %f345, %f346;
	// begin inline asm
	ld.global.nc.u32 %r268, [%rd130];
	// end inline asm
	mov.b32 	%f348, %r268;
	add.f32 	%f349, %f347, %f348;
	add.s64 	%rd118, %rd130, 2048;
	// begin inline asm
	ld.global.nc.u32 %r269, [%rd118];
	// end inline asm
	mov.b32 	%f350, %r269;
	add.f32 	%f516, %f349, %f350;
	add.s32 	%r391, %r391, 2048;
	add.s64 	%rd130, %rd130, 8192;
	add.s32 	%r392, %r392, 2048;
	setp.lt.s32 	%p66, %r391, %r18;
	@%p66 bra 	$L__BB3_33;
$L__BB3_34:
	// begin inline asm
	mov.u32 %r270, %laneid;
	// end inline asm
	mov.b32 	%r272, %f516;
	mov.b32 	%r273, 1;
	mov.b32 	%r294, 31;
	mov.b32 	%r295, -1;
	// begin inline asm
	shfl.sync.down.b32 %r271, %r272, %r273, %r294, %r295;
	// end inline asm
	setp.gt.s32 	%p67, %r270, 30;
	mov.b32 	%f351, %r271;
	add.f32 	%f352, %f516, %f351;
	selp.f32 	%f353, %f516, %f352, %p67;
	mov.b32 	%r277, %f353;
	mov.b32 	%r278, 2;
	// begin inline asm
	shfl.sync.down.b32 %r276, %r277, %r278, %r294, %r295;
	// end inline asm
	setp.gt.s32 	%p68, %r270, 29;
	mov.b32 	%f354, %r276;
	add.f32 	%f355, %f353, %f354;
	selp.f32 	%f356, %f353, %f355, %p68;
	mov.b32 	%r282, %f356;
	mov.b32 	%r283, 4;
	// begin inline asm
	shfl.sync.down.b32 %r281, %r282, %r283, %r294, %r295;
	// end inline asm
	setp.gt.s32 	%p69, %r270, 27;
	mov.b32 	%f357, %r281;
	add.f32 	%f358, %f356, %f357;
	selp.f32 	%f359, %f356, %f358, %p69;
	mov.b32 	%r287, %f359;
	mov.b32 	%r288, 8;
	// begin inline asm
	shfl.sync.down.b32 %r286, %r287, %r288, %r294, %r295;
	// end inline asm
	setp.gt.s32 	%p70, %r270, 23;
	mov.b32 	%f360, %r286;
	add.f32 	%f361, %f359, %f360;
	selp.f32 	%f362, %f359, %f361, %p70;
	mov.b32 	%r292, %f362;
	mov.b32 	%r293, 16;
	// begin inline asm
	shfl.sync.down.b32 %r291, %r292, %r293, %r294, %r295;
	// end inline asm
	setp.gt.s32 	%p71, %r270, 15;
	mov.b32 	%f363, %r291;
	add.f32 	%f26, %f362, %f363;
	selp.f32 	%f530, %f362, %f26, %p71;
	setp.ne.s32 	%p72, %r270, 0;
	@%p72 bra 	$L__BB3_36;
	shr.u32 	%r296, %r13, 3;
	and.b32  	%r297, %r296, 124;
	mov.u32 	%r298, _ZZN3cub18CUB_300001_SM_10006detail6reduce28DeviceReduceSingleTileKernelINS2_10policy_hubIfjN4cuda3std3__44plusIfEEE10Policy1000EPfSC_iS9_ffNS7_10__identityEEEvT0_T1_T2_T3_T4_T6_E12temp_storage;
	add.s32 	%r299, %r298, %r297;
	st.shared.f32 	[%r299+16], %f26;
$L__BB3_36:
	bar.sync 	0;
	setp.ne.s32 	%p73, %r13, 0;
	@%p73 bra 	$L__BB3_72;
	ld.shared.f32 	%f364, [_ZZN3cub18CUB_300001_SM_10006detail6reduce28DeviceReduceSingleTileKernelINS2_10policy_hubIfjN4cuda3std3__44plusIfEEE10Policy1000EPfSC_iS9_ffNS7_10__identityEEEvT0_T1_T2_T3_T4_T6_E12temp_storage+20];
	add.f32 	%f365, %f530, %f364;
	ld.shared.f32 	%f366, [_ZZN3cub18CUB_300001_SM_10006detail6reduce28DeviceReduceSingleTileKernelINS2_10policy_hubIfjN4cuda3std3__44plusIfEEE10Policy1000EPfSC_iS9_ffNS7_10__identityEEEvT0_T1_T2_T3_T4_T6_E12temp_storage+24];
	add.f32 	%f367, %f365, %f366;
	ld.shared.f32 	%f368, [_ZZN3cub18CUB_300001_SM_10006detail6reduce28DeviceReduceSingleTileKernelINS2_10policy_hubIfjN4cuda3std3__44plusIfEEE10Policy1000EPfSC_iS9_ffNS7_10__identityEEEvT0_T1_T2_T3_T4_T6_E12temp_storage+28];
	add.f32 	%f369, %f367, %f368;
	ld.shared.f32 	%f370, [_ZZN3cub18CUB_300001_SM_10006detail6reduce28DeviceReduceSingleTileKernelINS2_10policy_hubIfjN4cuda3std3__44plusIfEEE10Policy1000EPfSC_iS9_ffNS7_10__identityEEEvT0_T1_T2_T3_T4_T6_E12temp_storage+32];
	add.f32 	%f371, %f369, %f370;
	ld.shared.f32 	%f372, [_ZZN3cub18CUB_300001_SM_10006detail6reduce28DeviceReduceSingleTileKernelINS2_10policy_hubIfjN4cuda3std3__44plusIfEEE10Policy1000EPfSC_iS9_ffNS7_10__identityEEEvT0_T1_T2_T3_T4_T6_E12temp_storage+36];
	add.f32 	%f373, %f371, %f372;
	ld.shared.f32 	%f374, [_ZZN3cub18CUB_300001_SM_10006detail6reduce28DeviceReduceSingleTileKernelINS2_10policy_hubIfjN4cuda3std3__44plusIfEEE10Policy1000EPfSC_iS9_ffNS7_10__identityEEEvT0_T1_T2_T3_T4_T6_E12temp_storage+40];
	add.f32 	%f375, %f373, %f374;
	ld.shared.f32 	%f376, [_ZZN3cub18CUB_300001_SM_10006detail6reduce28DeviceReduceSingleTileKernelINS2_10policy_hubIfjN4cuda3std3__44plusIfEEE10Policy1000EPfSC_iS9_ffNS7_10__identityEEEvT0_T1_T2_T3_T4_T6_E12temp_storage+44];
	add.f32 	%f377, %f375, %f376;
	ld.shared.f32 	%f378, [_ZZN3cub18CUB_300001_SM_10006detail6reduce28DeviceReduceSingleTileKernelINS2_10policy_hubIfjN4cuda3std3__44plusIfEEE10Policy1000EPfSC_iS9_ffNS7_10__identityEEEvT0_T1_T2_T3_T4_T6_E12temp_storage+48];
	add.f32 	%f379, %f377, %f378;
	ld.shared.f32 	%f380, [_ZZN3cub18CUB_300001_SM_10006detail6reduce28DeviceReduceSingleTileKernelINS2_10policy_hubIfjN4cuda3std3__44plusIfEEE10Policy1000EPfSC_iS9_ffNS7_10__identityEEEvT0_T1_T2_T3_T4_T6_E12temp_storage+52];
	add.f32 	%f381, %f379, %f380;
	ld.shared.f32 	%f382, [_ZZN3cub18CUB_300001_SM_10006detail6reduce28DeviceReduceSingleTileKernelINS2_10policy_hubIfjN4cuda3std3__44plusIfEEE10Policy1000EPfSC_iS9_ffNS7_10__identityEEEvT0_T1_T2_T3_T4_T6_E12temp_storage+56];
	add.f32 	%f383, %f381, %f382;
	ld.shared.f32 	%f384, [_ZZN3cub18CUB_300001_SM_10006detail6reduce28DeviceReduceSingleTileKernelINS2_10policy_hubIfjN4cuda3std3__44plusIfEEE10Policy1000EPfSC_iS9_ffNS7_10__identityEEEvT0_T1_T2_T3_T4_T6_E12temp_storage+60];
	add.f32 	%f385, %f383, %f384;
	ld.shared.f32 	%f386, [_ZZN3cub18CUB_300001_SM_10006detail6reduce28DeviceReduceSingleTileKernelINS2_10policy_hubIfjN4cuda3std3__44plusIfEEE10Policy1000EPfSC_iS9_ffNS7_10__identityEEEvT0_T1_T2_T3_T4_T6_E12temp_storage+64];
	add.f32 	%f387, %f385, %f386;
	ld.shared.f32 	%f388, [_ZZN3cub18CUB_300001_SM_10006detail6reduce28DeviceReduceSingleTileKernelINS2_10policy_hubIfjN4cuda3std3__44plusIfEEE10Policy1000EPfSC_iS9_ffNS7_10__identityEEEvT0_T1_T2_T3_T4_T6_E12temp_storage+68];
	add.f32 	%f389, %f387, %f388;
	ld.shared.f32 	%f390, [_ZZN3cub18CUB_300001_SM_10006detail6reduce28DeviceReduceSingleTileKernelINS2_10policy_hubIfjN4cuda3std3__44plusIfEEE10Policy1000EPfSC_iS9_ffNS7_10__identityEEEvT0_T1_T2_T3_T4_T6_E12temp_storage+72];
	add.f32 	%f391, %f389, %f390;
	ld.shared.f32 	%f392, [_ZZN3cub18CUB_300001_SM_10006detail6reduce28DeviceReduceSingleTileKernelINS2_10policy_hubIfjN4cuda3std3__44plusIfEEE10Policy1000EPfSC_iS9_ffNS7_10__identityEEEvT0_T1_T2_T3_T4_T6_E12temp_storage+76];
	add.f32 	%f530, %f391, %f392;
	bra.uni 	$L__BB3_72;
$L__BB3_38:
	setp.gt.s32 	%p3, %r67, 8191;
	@%p3 bra 	$L__BB3_56;
	mov.u32 	%r34, %tid.x;
	setp.ge.s32 	%p20, %r34, %r67;
	mov.f32 	%f522, 0f00000000;
	mov.u32 	%r397, %r34;
	@%p20 bra 	$L__BB3_41;
	mul.wide.u32 	%rd66, %r34, 4;
	add.s64 	%rd65, %rd16, %rd66;
	// begin inline asm
	ld.global.nc.u32 %r144, [%rd65];
	// end inline asm
	mov.b32 	%f522, %r144;
	add.s32 	%r397, %r34, 512;
$L__BB3_41:
	setp.ge.s32 	%p21, %r397, %r67;
	@%p21 bra 	$L__BB3_47;
	not.b32 	%r145, %r397;
	add.s32 	%r37, %r67, %r145;
	and.b32  	%r146, %r37, 1536;
	setp.eq.s32 	%p22, %r146, 1536;
	@%p22 bra 	$L__BB3_45;
	mul.wide.u32 	%rd67, %r397, 4;
	add.s64 	%rd131, %rd16, %rd67;
	shr.u32 	%r147, %r37, 9;
	add.s32 	%r148, %r147, 1;
	and.b32  	%r149, %r148, 3;
	neg.s32 	%r395, %r149;
$L__BB3_44:
	.pragma "nounroll";
	// begin inline asm
	ld.global.nc.u32 %r150, [%rd131];
	// end inline asm
	mov.b32 	%f173, %r150;
	add.f32 	%f522, %f522, %f173;
	add.s32 	%r397, %r397, 512;
	add.s64 	%rd131, %rd131, 2048;
	add.s32 	%r395, %r395, 1;
	setp.ne.s32 	%p23, %r395, 0;
	@%p23 bra 	$L__BB3_44;
$L__BB3_45:
	setp.lt.u32 	%p24, %r37, 1536;
	@%p24 bra 	$L__BB3_47;
$L__BB3_46:
	mul.wide.s32 	%rd73, %r397, 4;
	add.s64 	%rd69, %rd16, %rd73;
	// begin inline asm
	ld.global.nc.u32 %r151, [%rd69];
	// end inline asm
	mov.b32 	%f174, %r151;
	add.f32 	%f175, %f522, %f174;
	add.s64 	%rd70, %rd69, 2048;
	// begin inline asm
	ld.global.nc.u32 %r152, [%rd70];
	// end inline asm
	mov.b32 	%f176, %r152;
	add.f32 	%f177, %f175, %f176;
	add.s64 	%rd71, %rd69, 4096;
	// begin inline asm
	ld.global.nc.u32 %r153, [%rd71];
	// end inline asm
	mov.b32 	%f178, %r153;
	add.f32 	%f179, %f177, %f178;
	add.s64 	%rd72, %rd69, 6144;
	// begin inline asm
	ld.global.nc.u32 %r154, [%rd72];
	// end inline asm
	mov.b32 	%f180, %r154;
	add.f32 	%f522, %f179, %f180;
	add.s32 	%r397, %r397, 2048;
	setp.lt.s32 	%p25, %r397, %r67;
	@%p25 bra 	$L__BB3_46;
$L__BB3_47:
	setp.lt.s32 	%p26, %r67, 512;
	@%p26 bra 	$L__BB3_52;
	// begin inline asm
	mov.u32 %r193, %laneid;
	// end inline asm
	mov.b32 	%r195, %f522;
	mov.b32 	%r196, 1;
	mov.b32 	%r217, 31;
	mov.b32 	%r218, -1;
	// begin inline asm
	shfl.sync.down.b32 %r194, %r195, %r196, %r217, %r218;
	// end inline asm
	setp.gt.s32 	%p50, %r193, 30;
	mov.b32 	%f239, %r194;
	add.f32 	%f240, %f522, %f239;
	selp.f32 	%f241, %f522, %f240, %p50;
	mov.b32 	%r200, %f241;
	mov.b32 	%r201, 2;
	// begin inline asm
	shfl.sync.down.b32 %r199, %r200, %r201, %r217, %r218;
	// end inline asm
	setp.gt.s32 	%p51, %r193, 29;
	mov.b32 	%f242, %r199;
	add.f32 	%f243, %f241, %f242;
	selp.f32 	%f244, %f241, %f243, %p51;
	mov.b32 	%r205, %f244;
	mov.b32 	%r206, 4;
	// begin inline asm
	shfl.sync.down.b32 %r204, %r205, %r206, %r217, %r218;
	// end inline asm
	setp.gt.s32 	%p52, %r193, 27;
	mov.b32 	%f245, %r204;
	add.f32 	%f246, %f244, %f245;
	selp.f32 	%f247, %f244, %f246, %p52;
	mov.b32 	%r210, %f247;
	mov.b32 	%r211, 8;
	// begin inline asm
	shfl.sync.down.b32 %r209, %r210, %r211, %r217, %r218;
	// end inline asm
	setp.gt.s32 	%p53, %r193, 23;
	mov.b32 	%f248, %r209;
	add.f32 	%f249, %f247, %f248;
	selp.f32 	%f250, %f247, %f249, %p53;
	mov.b32 	%r215, %f250;
	mov.b32 	%r216, 16;
	// begin inline asm
	shfl.sync.down.b32 %r214, %r215, %r216, %r217, %r218;
	// end inline asm
	setp.gt.s32 	%p54, %r193, 15;
	mov.b32 	%f251, %r214;
	add.f32 	%f38, %f250, %f251;
	selp.f32 	%f530, %f250, %f38, %p54;
	setp.ne.s32 	%p55, %r193, 0;
	@%p55 bra 	$L__BB3_50;
	shr.u32 	%r219, %r34, 3;
	and.b32  	%r220, %r219, 124;
	mov.u32 	%r221, _ZZN3cub18CUB_300001_SM_10006detail6reduce28DeviceReduceSingleTileKernelINS2_10policy_hubIfjN4cuda3std3__44plusIfEEE10Policy1000EPfSC_iS9_ffNS7_10__identityEEEvT0_T1_T2_T3_T4_T6_E12temp_storage;
	add.s32 	%r222, %r221, %r220;
	st.shared.f32 	[%r222+16], %f38;
$L__BB3_50:
	bar.sync 	0;
	setp.ne.s32 	%p56, %r34, 0;
	@%p56 bra 	$L__BB3_72;
	ld.shared.f32 	%f252, [_ZZN3cub18CUB_300001_SM_10006detail6reduce28DeviceReduceSingleTileKernelINS2_10policy_hubIfjN4cuda3std3__44plusIfEEE10Policy1000EPfSC_iS9_ffNS7_10__identityEEEvT0_T1_T2_T3_T4_T6_E12temp_storage+20];
	add.f32 	%f253, %f530, %f252;
	ld.shared.f32 	%f254, [_ZZN3cub18CUB_300001_SM_10006detail6reduce28DeviceReduceSingleTileKernelINS2_10policy_hubIfjN4cuda3std3__44plusIfEEE10Policy1000EPfSC_iS9_ffNS7_10__identityEEEvT0_T1_T2_T3_T4_T6_E12temp_storage+24];
	add.f32 	%f255, %f253, %f254;
	ld.shared.f32 	%f256, [_ZZN3cub18CUB_300001_SM_10006detail6reduce28DeviceReduceSingleTileKernelINS2_10policy_hubIfjN4cuda3std3__44plusIfEEE10Policy1000EPfSC_iS9_ffNS7_10__identityEEEvT0_T1_T2_T3_T4_T6_E12temp_storage+28];
	add.f32 	%f257, %f255, %f256;
	ld.shared.f32 	%f258, [_ZZN3cub18CUB_300001_SM_10006detail6reduce28DeviceReduceSingleTileKernelINS2_10policy_hubIfjN4cuda3std3__44plusIfEEE10Policy1000EPfSC_iS9_ffNS7_10__identityEEEvT0_T1_T2_T3_T4_T6_E12temp_storage+32];
	add.f32 	%f259, %f257, %f258;
	ld.shared.f32 	%f260, [_ZZN3cub18CUB_300001_SM_10006detail6reduce28DeviceReduceSingleTileKernelINS2_10policy_hubIfjN4cuda3std3__44plusIfEEE10Policy1000EPfSC_iS9_ffNS7_10__identityEEEvT0_T1_T2_T3_T4_T6_E12temp_storage+36];
	add.f32 	%f261, %f259, %f260;
	ld.shared.f32 	%f262, [_ZZN3cub18CUB_300001_SM_10006detail6reduce28DeviceReduceSingleTileKernelINS2_10policy_hubIfjN4cuda3std3__44plusIfEEE10Policy1000EPfSC_iS9_ffNS7_10__identityEEEvT0_T1_T2_T3_T4_T6_E12temp_storage+40];
	add.f32 	%f263, %f261, %f262;
	ld.shared.f32 	%f264, [_ZZN3cub18CUB_300001_SM_10006detail6reduce28DeviceReduceSingleTileKernelINS2_10policy_hubIfjN4cuda3std3__44plusIfEEE10Policy1000EPfSC_iS9_ffNS7_10__identityEEEvT0_T1_T2_T3_T4_T6_E12temp_storage+44];
	add.f32 	%f265, %f263, %f264;
	ld.shared.f32 	%f266, [_ZZN3cub18CUB_300001_SM_10006detail6reduce28DeviceReduceSingleTileKernelINS2_10policy_hubIfjN4cuda3std3__44plusIfEEE10Policy1000EPfSC_iS9_ffNS7_10__identityEEEvT0_T1_T2_T3_T4_T6_E12temp_storage+48];
	add.f32 	%f267, %f265, %f266;
	ld.shared.f32 	%f268, [_ZZN3cub18CUB_300001_SM_10006detail6reduce28DeviceReduceSingleTileKernelINS2_10policy_hubIfjN4cuda3std3__44plusIfEEE10Policy1000EPfSC_iS9_ffNS7_10__identityEEEvT0_T1_T2_T3_T4_T6_E12temp_storage+52];
	add.f32 	%f269, %f267, %f268;
	ld.shared.f32 	%f270, [_ZZN3cub18CUB_300001_SM_10006detail6reduce28DeviceReduceSingleTileKernelINS2_10policy_hubIfjN4cuda3std3__44plusIfEEE10Policy1000EPfSC_iS9_ffNS7_10__identityEEEvT0_T1_T2_T3_T4_T6_E12temp_storage+56];
	add.f32 	%f271, %f269, %f270;
	ld.shared.f32 	%f272, [_ZZN3cub18CUB_300001_SM_10006detail6reduce28DeviceReduceSingleTileKernelINS2_10policy_hubIfjN4cuda3std3__44plusIfEEE10Policy1000EPfSC_iS9_ffNS7_10__identityEEEvT0_T1_T2_T3_T4_T6_E12temp_storage+60];
	add.f32 	%f273, %f271, %f272;
	ld.shared.f32 	%f274, [_ZZN3cub18CUB_300001_SM_10006detail6reduce28DeviceReduceSingleTileKernelINS2_10policy_hubIfjN4cuda3std3__44plusIfEEE10Policy1000EPfSC_iS9_ffNS7_10__identityEEEvT0_T1_T2_T3_T4_T6_E12temp_storage+64];
	add.f32 	%f275, %f273, %f274;
	ld.shared.f32 	%f276, [_ZZN3cub18CUB_300001_SM_10006detail6reduce28DeviceReduceSingleTileKernelINS2_10policy_hubIfjN4cuda3std3__44plusIfEEE10Policy1000EPfSC_iS9_ffNS7_10__identityEEEvT0_T1_T2_T3_T4_T6_E12temp_storage+68];
	add.f32 	%f277, %f275, %f276;
	ld.shared.f32 	%f278, [_ZZN3cub18CUB_300001_SM_10006detail6reduce28DeviceReduceSingleTileKernelINS2_10policy_hubIfjN4cuda3std3__44plusIfEEE10Policy1000EPfSC_iS9_ffNS7_10__identityEEEvT0_T1_T2_T3_T4_T6_E12temp_storage+72];
	add.f32 	%f279, %f277, %f278;
	ld.shared.f32 	%f280, [_ZZN3cub18CUB_300001_SM_10006detail6reduce28DeviceReduceSingleTileKernelINS2_10policy_hubIfjN4cuda3std3__44plusIfEEE10Policy1000EPfSC_iS9_ffNS7_10__identityEEEvT0_T1_T2_T3_T4_T6_E12temp_storage+76];
	add.f32 	%f530, %f279, %f280;
	bra.uni 	$L__BB3_72;
$L__BB3_52:
	// begin inline asm
	mov.u32 %r155, %laneid;
	// end inline asm
	and.b32  	%r181, %r34, 992;
	add.s32 	%r182, %r181, 32;
	setp.gt.s32 	%p27, %r182, %r67;
	not.b32 	%r183, %r181;
	add.s32 	%r184, %r67, %r183;
	selp.b32 	%r179, %r184, 31, %p27;
	mov.b32 	%r157, %f522;
	mov.b32 	%r158, 1;
	mov.b32 	%r180, -1;
	// begin inline asm
	shfl.sync.down.b32 %r156, %r157, %r158, %r179, %r180;
	// end inline asm
	setp.lt.s32 	%p28, %r155, %r179;
	mov.b32 	%f181, %r156;
	add.f32 	%f182, %f522, %f181;
	selp.f32 	%f183, %f182, %f522, %p28;
	mov.b32 	%r162, %f183;
	mov.b32 	%r163, 2;
	// begin inline asm
	shfl.sync.down.b32 %r161, %r162, %r163, %r179, %r180;
	// end inline asm
	add.s32 	%r185, %r155, 2;
	setp.gt.s32 	%p29, %r185, %r179;
	mov.b32 	%f184, %r161;
	add.f32 	%f185, %f183, %f184;
	selp.f32 	%f186, %f183, %f185, %p29;
	mov.b32 	%r167, %f186;
	mov.b32 	%r168, 4;
	// begin inline asm
	shfl.sync.down.b32 %r166, %r167, %r168, %r179, %r180;
	// end inline asm
	add.s32 	%r186, %r155, 4;
	setp.gt.s32 	%p30, %r186, %r179;
	mov.b32 	%f187, %r166;
	add.f32 	%f188, %f186, %f187;
	selp.f32 	%f189, %f186, %f188, %p30;
	mov.b32 	%r172, %f189;
	mov.b32 	%r173, 8;
	// begin inline asm
	shfl.sync.down.b32 %r171, %r172, %r173, %r179, %r180;
	// end inline asm
	add.s32 	%r187, %r155, 8;
	setp.gt.s32 	%p31, %r187, %r179;
	mov.b32 	%f190, %r171;
	add.f32 	%f191, %f189, %f190;
	selp.f32 	%f192, %f189, %f191, %p31;
	mov.b32 	%r177, %f192;
	mov.b32 	%r178, 16;
	// begin inline asm
	shfl.sync.down.b32 %r176, %r177, %r178, %r179, %r180;
	// end inline asm
	add.s32 	%r188, %r155, 16;
	setp.gt.s32 	%p32, %r188, %r179;
	mov.b32 	%f193, %r176;
	add.f32 	%f194, %f192, %f193;
	selp.f32 	%f530, %f192, %f194, %p32;
	setp.ne.s32 	%p33, %r155, 0;
	@%p33 bra 	$L__BB3_54;
	shr.u32 	%r189, %r34, 3;
	and.b32  	%r190, %r189, 124;
	mov.u32 	%r191, _ZZN3cub18CUB_300001_SM_10006detail6reduce28DeviceReduceSingleTileKernelINS2_10policy_hubIfjN4cuda3std3__44plusIfEEE10Policy1000EPfSC_iS9_ffNS7_10__identityEEEvT0_T1_T2_T3_T4_T6_E12temp_storage;
	add.s32 	%r192, %r191, %r190;
	st.shared.f32 	[%r192+16], %f530;
$L__BB3_54:
	bar.sync 	0;
	setp.ne.s32 	%p34, %r34, 0;
	@%p34 bra 	$L__BB3_72;
	setp.gt.s32 	%p35, %r67, 32;
	ld.shared.f32 	%f195, [_ZZN3cub18CUB_300001_SM_10006detail6reduce28DeviceReduceSingleTileKernelINS2_10policy_hubIfjN4cuda3std3__44plusIfEEE10Policy1000EPfSC_iS9_ffNS7_10__identityEEEvT0_T1_T2_T3_T4_T6_E12temp_storage+20];
	add.f32 	%f196, %f530, %f195;
	selp.f32 	%f197, %f196, %f530, %p35;
	setp.gt.s32 	%p36, %r67, 64;
	ld.shared.f32 	%f198, [_ZZN3cub18CUB_300001_SM_10006detail6reduce28DeviceReduceSingleTileKernelINS2_10policy_hubIfjN4cuda3std3__44plusIfEEE10Policy1000EPfSC_iS9_ffNS7_10__identityEEEvT0_T1_T2_T3_T4_T6_E12temp_storage+24];
	add.f32 	%f199, %f198, %f197;
	selp.f32 	%f200, %f199, %f197, %p36;
	setp.gt.s32 	%p37, %r67, 96;
	ld.shared.f32 	%f201, [_ZZN3cub18CUB_300001_SM_10006detail6reduce28DeviceReduceSingleTileKernelINS2_10policy_hubIfjN4cuda3std3__44plusIfEEE10Policy1000EPfSC_iS9_ffNS7_10__identityEEEvT0_T1_T2_T3_T4_T6_E12temp_storage+28];
	add.f32 	%f202, %f201, %f200;
	selp.f32 	%f203, %f202, %f200, %p37;
	setp.gt.s32 	%p38, %r67, 128;
	ld.shared.f32 	%f204, [_ZZN3cub18CUB_300001_SM_10006detail6reduce28DeviceReduceSingleTileKernelINS2_10policy_hubIfjN4cuda3std3__44plusIfEEE10Policy1000EPfSC_iS9_ffNS7_10__identityEEEvT0_T1_T2_T3_T4_T6_E12temp_storage+32];
	add.f32 	%f205, %f204, %f203;
	selp.f32 	%f206, %f205, %f203, %p38;
	setp.gt.s32 	%p39, %r67, 160;
	ld.shared.f32 	%f207, [_ZZN3cub18CUB_300001_SM_10006detail6reduce28DeviceReduceSingleTileKernelINS2_10policy_hubIfjN4cuda3std3__44plusIfEEE10Policy1000EPfSC_iS9_ffNS7_10__identityEEEvT0_T1_T2_T3_T4_T6_E12temp_storage+36];
	add.f32 	%f208, %f207, %f206;
	selp.f32 	%f209, %f208, %f206, %p39;
	setp.gt.s32 	%p40, %r67, 192;
	ld.shared.f32 	%f210, [_ZZN3cub18CUB_300001_SM_10006detail6reduce28DeviceReduceSingleTileKernelINS2_10policy_hubIfjN4cuda3std3__44plusIfEEE10Policy1000EPfSC_iS9_ffNS7_10__identityEEEvT0_T1_T2_T3_T4_T6_E12temp_storage+40];
	add.f32 	%f211, %f210, %f209;
	selp.f32 	%f212, %f211, %f209, %p40;
	setp.gt.s32 	%p41, %r67, 224;
	ld.shared.f32 	%f213, [_ZZN3cub18CUB_300001_SM_10006detail6reduce28DeviceReduceSingleTileKernelINS2_10policy_hubIfjN4cuda3std3__44plusIfEEE10Policy1000EPfSC_iS9_ffNS7_10__identityEEEvT0_T1_T2_T3_T4_T6_E12temp_storage+44];
	add.f32 	%f214, %f213, %f212;
	selp.f32 	%f215, %f214, %f212, %p41;
	setp.gt.s32 	%p42, %r67, 256;
	ld.shared.f32 	%f216, [_ZZN3cub18CUB_300001_SM_10006detail6reduce28DeviceReduceSingleTileKernelINS2_10policy_hubIfjN4cuda3std3__44plusIfEEE10Policy1000EPfSC_iS9_ffNS7_10__identityEEEvT0_T1_T2_T3_T4_T6_E12temp_storage+48];
	add.f32 	%f217, %f216, %f215;
	selp.f32 	%f218, %f217, %f215, %p42;
	setp.gt.s32 	%p43, %r67, 288;
	ld.shared.f32 	%f219, [_ZZN3cub18CUB_300001_SM_10006detail6reduce28DeviceReduceSingleTileKernelINS2_10policy_hubIfjN4cuda3std3__44plusIfEEE10Policy1000EPfSC_iS9_ffNS7_10__identityEEEvT0_T1_T2_T3_T4_T6_E12temp_storage+52];
	add.f32 	%f220, %f219, %f218;
	selp.f32 	%f221, %f220, %f218, %p43;
	setp.gt.s32 	%p44, %r67, 320;
	ld.shared.f32 	%f222, [_ZZN3cub18CUB_300001_SM_10006detail6reduce28DeviceReduceSingleTileKernelINS2_10policy_hubIfjN4cuda3std3__44plusIfEEE10Policy1000EPfSC_iS9_ffNS7_10__identityEEEvT0_T1_T2_T3_T4_T6_E12temp_storage+56];
	add.f32 	%f223, %f222, %f221;
	selp.f32 	%f224, %f223, %f221, %p44;
	setp.gt.s32 	%p45, %r67, 352;
	ld.shared.f32 	%f225, [_ZZN3cub18CUB_300001_SM_10006detail6reduce28DeviceReduceSingleTileKernelINS2_10policy_hubIfjN4cuda3std3__44plusIfEEE10Policy1000EPfSC_iS9_ffNS7_10__identityEEEvT0_T1_T2_T3_T4_T6_E12temp_storage+60];
	add.f32 	%f226, %f225, %f224;
	selp.f32 	%f227, %f226, %f224, %p45;
	setp.gt.s32 	%p46, %r67, 384;
	ld.shared.f32 	%f228, [_ZZN3cub18CUB_300001_SM_10006detail6reduce28DeviceReduceSingleTileKernelINS2_10policy_hubIfjN4cuda3std3__44plusIfEEE10Policy1000EPfSC_iS9_ffNS7_10__identityEEEvT0_T1_T2_T3_T4_T6_E12temp_storage+64];
	add.f32 	%f229, %f228, %f227;
	selp.f32 	%f230, %f229, %f227, %p46;
	setp.gt.s32 	%p47, %r67, 416;
	ld.shared.f32 	%f231, [_ZZN3cub18CUB_300001_SM_10006detail6reduce28DeviceReduceSingleTileKernelINS2_10policy_hubIfjN4cuda3std3__44plusIfEEE10Policy1000EPfSC_iS9_ffNS7_10__identityEEEvT0_T1_T2_T3_T4_T6_E12temp_storage+68];
	add.f32 	%f232, %f231, %f230;
	selp.f32 	%f233, %f232, %f230, %p47;
	setp.gt.s32 	%p48, %r67, 448;
	ld.shared.f32 	%f234, [_ZZN3cub18CUB_300001_SM_10006detail6reduce28DeviceReduceSingleTileKernelINS2_10policy_hubIfjN4cuda3std3__44plusIfEEE10Policy1000EPfSC_iS9_ffNS7_10__identityEEEvT0_T1_T2_T3_T4_T6_E12temp_storage+72];
	add.f32 	%f235, %f234, %f233;
	selp.f32 	%f236, %f235, %f233, %p48;
	setp.gt.s32 	%p49, %r67, 480;
	ld.shared.f32 	%f237, [_ZZN3cub18CUB_300001_SM_10006detail6reduce28DeviceReduceSingleTileKernelINS2_10policy_hubIfjN4cuda3std3__44plusIfEEE10Policy1000EPfSC_iS9_ffNS7_10__identityEEEvT0_T1_T2_T3_T4_T6_E12temp_storage+76];
	add.f32 	%f238, %f237, %f236;
	selp.f32 	%f530, %f238, %f236, %p49;
	bra.uni 	$L__BB3_72;
$L__BB3_56:
	mov.u32 	%r46, %tid.x;
	mul.wide.u32 	%rd35, %r46, 4;
	add.s64 	%rd19, %rd16, %rd35;
	// begin inline asm
	ld.global.nc.u32 %r68, [%rd19];
	// end inline asm
	mov.b32 	%f59, %r68;
	add.s64 	%rd20, %rd19, 2048;
	// begin inline asm
	ld.global.nc.u32 %r69, [%rd20];
	// end inline asm
	mov.b32 	%f60, %r69;
	add.s64 	%rd21, %rd19, 4096;
	// begin inline asm
	ld.global.nc.u32 %r70, [%rd21];
	// end inline asm
	mov.b32 	%f61, %r70;
	add.s64 	%rd22, %rd19, 6144;
	// begin inline asm
	ld.global.nc.u32 %r71, [%rd22];
	// end inline asm
	mov.b32 	%f62, %r71;
	add.s64 	%rd23, %rd19, 8192;
	// begin inline asm
	ld.global.nc.u32 %r72, [%rd23];
	// end inline asm
	mov.b32 	%f63, %r72;
	add.s64 	%rd24, %rd19, 10240;
	// begin inline asm
	ld.global.nc.u32 %r73, [%rd24];
	// end inline asm
	mov.b32 	%f64, %r73;
	add.s64 	%rd25, %rd19, 12288;
	// begin inline asm
	ld.global.nc.u32 %r74, [%rd25];
	// end inline asm
	mov.b32 	%f65, %r74;
	add.s64 	%rd26, %rd19, 14336;
	// begin inline asm
	ld.global.nc.u32 %r75, [%rd26];
	// end inline asm
	mov.b32 	%f66, %r75;
	add.s64 	%rd27, %rd19, 16384;
	// begin inline asm
	ld.global.nc.u32 %r76, [%rd27];
	// end inline asm
	mov.b32 	%f67, %r76;
	add.s64 	%rd28, %rd19, 18432;
	// begin inline asm
	ld.global.nc.u32 %r77, [%rd28];
	// end inline asm
	mov.b32 	%f68, %r77;
	add.s64 	%rd29, %rd19, 20480;
	// begin inline asm
	ld.global.nc.u32 %r78, [%rd29];
	// end inline asm
	mov.b32 	%f69, %r78;
	add.s64 	%rd30, %rd19, 22528;
	// begin inline asm
	ld.global.nc.u32 %r79, [%rd30];
	// end inline asm
	mov.b32 	%f70, %r79;
	add.s64 	%rd31, %rd19, 24576;
	// begin inline asm
	ld.global.nc.u32 %r80, [%rd31];
	// end inline asm
	mov.b32 	%f71, %r80;
	add.s64 	%rd32, %rd19, 26624;
	// begin inline asm
	ld.global.nc.u32 %r81, [%rd32];
	// end inline asm
	mov.b32 	%f72, %r81;
	add.s64 	%rd33, %rd19, 28672;
	// begin inline asm
	ld.global.nc.u32 %r82, [%rd33];
	// end inline asm
	mov.b32 	%f73, %r82;
	add.s64 	%rd34, %rd19, 30720;
	// begin inline asm
	ld.global.nc.u32 %r83, [%rd34];
	// end inline asm
	mov.b32 	%f74, %r83;
	add.f32 	%f75, %f59, %f60;
	add.f32 	%f76, %f61, %f62;
	add.f32 	%f77, %f63, %f64;
	add.f32 	%f78, %f65, %f66;
	add.f32 	%f79, %f67, %f68;
	add.f32 	%f80, %f69, %f70;
	add.f32 	%f81, %f71, %f72;
	add.f32 	%f82, %f73, %f74;
	add.f32 	%f83, %f75, %f76;
	add.f32 	%f84, %f77, %f78;
	add.f32 	%f85, %f79, %f80;
	add.f32 	%f86, %f81, %f82;
	add.f32 	%f87, %f83, %f84;
	add.f32 	%f88, %f85, %f86;
	add.f32 	%f529, %f87, %f88;
	setp.lt.u32 	%p4, %r67, 16384;
	mov.b32 	%r400, 8192;
	@%p4 bra 	$L__BB3_60;
	add.s32 	%r47, %r67, -8192;
	mov.b32 	%r400, 8192;
$L__BB3_58:
	mul.wide.s32 	%rd52, %r400, 4;
	add.s64 	%rd36, %rd19, %rd52;
	// begin inline asm
	ld.global.nc.u32 %r86, [%rd36];
	// end inline asm
	mov.b32 	%f89, %r86;
	add.s64 	%rd37, %rd36, 2048;
	// begin inline asm
	ld.global.nc.u32 %r87, [%rd37];
	// end inline asm
	mov.b32 	%f90, %r87;
	add.s64 	%rd38, %rd36, 4096;
	// begin inline asm
	ld.global.nc.u32 %r88, [%rd38];
	// end inline asm
	mov.b32 	%f91, %r88;
	add.s64 	%rd39, %rd36, 6144;
	// begin inline asm
	ld.global.nc.u32 %r89, [%rd39];
	// end inline asm
	mov.b32 	%f92, %r89;
	add.s64 	%rd40, %rd36, 8192;
	// begin inline asm
	ld.global.nc.u32 %r90, [%rd40];
	// end inline asm
	mov.b32 	%f93, %r90;
	add.s64 	%rd41, %rd36, 10240;
	// begin inline asm
	ld.global.nc.u32 %r91, [%rd41];
	// end inline asm
	mov.b32 	%f94, %r91;
	add.s64 	%rd42, %rd36, 12288;
	// begin inline asm
	ld.global.nc.u32 %r92, [%rd42];
	// end inline asm
	mov.b32 	%f95, %r92;
	add.s64 	%rd43, %rd36, 14336;
	// begin inline asm
	ld.global.nc.u32 %r93, [%rd43];
	// end inline asm
	mov.b32 	%f96, %r93;
	add.s64 	%rd44, %rd36, 16384;
	// begin inline asm
	ld.global.nc.u32 %r94, [%rd44];
	// end inline asm
	mov.b32 	%f97, %r94;
	add.s64 	%rd45, %rd36, 18432;
	// begin inline asm
	ld.global.nc.u32 %r95, [%rd45];
	// end inline asm
	mov.b32 	%f98, %r95;
	add.s64 	%rd46, %rd36, 20480;
	// begin inline asm
	ld.global.nc.u32 %r96, [%rd46];
	// end inline asm
	mov.b32 	%f99, %r96;
	add.s64 	%rd47, %rd36, 22528;
	// begin inline asm
	ld.global.nc.u32 %r97, [%rd47];
	// end inline asm
	mov.b32 	%f100, %r97;
	add.s64 	%rd48, %rd36, 24576;
	// begin inline asm
	ld.global.nc.u32 %r98, [%rd48];
	// end inline asm
	mov.b32 	%f101, %r98;
	add.s64 	%rd49, %rd36, 26624;
	// begin inline asm
	ld.global.nc.u32 %r99, [%rd49];
	// end inline asm
	mov.b32 	%f102, %r99;
	add.s64 	%rd50, %rd36, 28672;
	// begin inline asm
	ld.global.nc.u32 %r100, [%rd50];
	// end inline asm
	mov.b32 	%f103, %r100;
	add.s64 	%rd51, %rd36, 30720;
	// begin inline asm
	ld.global.nc.u32 %r101, [%rd51];
	// end inline asm
	mov.b32 	%f104, %r101;
	add.f32 	%f105, %f529, %f89;
	add.f32 	%f106, %f90, %f91;
	add.f32 	%f107, %f92, %f93;
	add.f32 	%f108, %f94, %f95;
	add.f32 	%f109, %f96, %f97;
	add.f32 	%f110, %f98, %f99;
	add.f32 	%f111, %f100, %f101;
	add.f32 	%f112, %f102, %f103;
	add.f32 	%f113, %f105, %f106;
	add.f32 	%f114, %f107, %f108;
	add.f32 	%f115, %f109, %f110;
	add.f32 	%f116, %f111, %f112;
	add.f32 	%f117, %f113, %f114;
	add.f32 	%f118, %f115, %f116;
	add.f32 	%f119, %f117, %f118;
	add.f32 	%f529, %f119, %f104;
	sub.s32 	%r102, %r67, %r400;
	setp.lt.s32 	%p5, %r102, 8192;
	@%p5 bra 	$L__BB3_68;
	add.s32 	%r400, %r400, 8192;
	setp.le.s32 	%p6, %r400, %r47;
	@%p6 bra 	$L__BB3_58;
$L__BB3_60:
	setp.le.s32 	%p7, %r67, %r400;
	@%p7 bra 	$L__BB3_68;
	sub.s32 	%r51, %r67, %r400;
	setp.ge.s32 	%p8, %r46, %r51;
	@%p8 bra 	$L__BB3_68;
	not.b32 	%r103, %r46;
	add.s32 	%r104, %r67, %r103;
	sub.s32 	%r52, %r104, %r400;
	and.b32  	%r105, %r52, 1536;
	setp.eq.s32 	%p9, %r105, 1536;
	mov.u32 	%r404, %r46;
	@%p9 bra 	$L__BB3_65;
	add.s32 	%r402, %r46, %r400;
	shr.u32 	%r106, %r52, 9;
	add.s32 	%r107, %r106, 1;
	and.b32  	%r108, %r107, 3;
	neg.s32 	%r401, %r108;
	mov.u32 	%r404, %r46;
$L__BB3_64:
	.pragma "nounroll";
	mul.wide.u32 	%rd54, %r402, 4;
	add.s64 	%rd53, %rd16, %rd54;
	// begin inline asm
	ld.global.nc.u32 %r109, [%rd53];
	// end inline asm
	mov.b32 	%f121, %r109;
	add.f32 	%f529, %f529, %f121;
	add.s32 	%r404, %r404, 512;
	add.s32 	%r402, %r402, 512;
	add.s32 	%r401, %r401, 1;
	setp.ne.s32 	%p10, %r401, 0;
	@%p10 bra 	$L__BB3_64;
$L__BB3_65:
	setp.lt.u32 	%p11, %r52, 1536;
	@%p11 bra 	$L__BB3_68;
	cvt.u64.u32 	%rd55, %r404;
	cvt.u64.u32 	%rd56, %r400;
	add.s64 	%rd57, %rd55, %rd56;
	shl.b64 	%rd58, %rd57, 2;
	add.s64 	%rd59, %rd58, %rd16;
	add.s64 	%rd132, %rd59, 4096;
	add.s32 	%r405, %r404, %r400;
$L__BB3_67:
	mul.wide.u32 	%rd64, %r405, 4;
	add.s64 	%rd60, %rd16, %rd64;
	// begin inline asm
	ld.global.nc.u32 %r110, [%rd60];
	// end inline asm
	mov.b32 	%f122, %r110;
	add.f32 	%f123, %f529, %f122;
	add.s64 	%rd61, %rd132, -2048;
	// begin inline asm
	ld.global.nc.u32 %r111, [%rd61];
	// end inline asm
	mov.b32 	%f124, %r111;
	add.f32 	%f125, %f123, %f124;
	// begin inline asm
	ld.global.nc.u32 %r112, [%rd132];
	// end inline asm
	mov.b32 	%f126, %r112;
	add.f32 	%f127, %f125, %f126;
	add.s64 	%rd63, %rd132, 2048;
	// begin inline asm
	ld.global.nc.u32 %r113, [%rd63];
	// end inline asm
	mov.b32 	%f128, %r113;
	add.f32 	%f529, %f127, %f128;
	add.s32 	%r404, %r404, 2048;
	add.s64 	%rd132, %rd132, 8192;
	add.s32 	%r405, %r405, 2048;
	setp.lt.s32 	%p12, %r404, %r51;
	@%p12 bra 	$L__BB3_67;
$L__BB3_68:
	// begin inline asm
	mov.u32 %r114, %laneid;
	// end inline asm
	mov.b32 	%r116, %f529;
	mov.b32 	%r117, 1;
	mov.b32 	%r138, 31;
	mov.b32 	%r139, -1;
	// begin inline asm
	shfl.sync.down.b32 %r115, %r116, %r117, %r138, %r139;
	// end inline asm
	setp.gt.s32 	%p13, %r114, 30;
	mov.b32 	%f129, %r115;
	add.f32 	%f130, %f529, %f129;
	selp.f32 	%f131, %f529, %f130, %p13;
	mov.b32 	%r121, %f131;
	mov.b32 	%r122, 2;
	// begin inline asm
	shfl.sync.down.b32 %r120, %r121, %r122, %r138, %r139;
	// end inline asm
	setp.gt.s32 	%p14, %r114, 29;
	mov.b32 	%f132, %r120;
	add.f32 	%f133, %f131, %f132;
	selp.f32 	%f134, %f131, %f133, %p14;
	mov.b32 	%r126, %f134;
	mov.b32 	%r127, 4;
	// begin inline asm
	shfl.sync.down.b32 %r125, %r126, %r127, %r138, %r139;
	// end inline asm
	setp.gt.s32 	%p15, %r114, 27;
	mov.b32 	%f135, %r125;
	add.f32 	%f136, %f134, %f135;
	selp.f32 	%f137, %f134, %f136, %p15;
	mov.b32 	%r131, %f137;
	mov.b32 	%r132, 8;
	// begin inline asm
	shfl.sync.down.b32 %r130, %r131, %r132, %r138, %r139;
	// end inline asm
	setp.gt.s32 	%p16, %r114, 23;
	mov.b32 	%f138, %r130;
	add.f32 	%f139, %f137, %f138;
	selp.f32 	%f140, %f137, %f139, %p16;
	mov.b32 	%r136, %f140;
	mov.b32 	%r137, 16;
	// begin inline asm
	shfl.sync.down.b32 %r135, %r136, %r137, %r138, %r139;
	// end inline asm
	setp.gt.s32 	%p17, %r114, 15;
	mov.b32 	%f141, %r135;
	add.f32 	%f54, %f140, %f141;
	selp.f32 	%f530, %f140, %f54, %p17;
	setp.ne.s32 	%p18, %r114, 0;
	@%p18 bra 	$L__BB3_70;
	shr.u32 	%r140, %r46, 3;
	and.b32  	%r141, %r140, 124;
	mov.u32 	%r142, _ZZN3cub18CUB_300001_SM_10006detail6reduce28DeviceReduceSingleTileKernelINS2_10policy_hubIfjN4cuda3std3__44plusIfEEE10Policy1000EPfSC_iS9_ffNS7_10__identityEEEvT0_T1_T2_T3_T4_T6_E12temp_storage;
	add.s32 	%r143, %r142, %r141;
	st.shared.f32 	[%r143+16], %f54;
$L__BB3_70:
	bar.sync 	0;
	setp.ne.s32 	%p19, %r46, 0;
	@%p19 bra 	$L__BB3_72;
	ld.shared.f32 	%f142, [_ZZN3cub18CUB_300001_SM_10006detail6reduce28DeviceReduceSingleTileKernelINS2_10policy_hubIfjN4cuda3std3__44plusIfEEE10Policy1000EPfSC_iS9_ffNS7_10__identityEEEvT0_T1_T2_T3_T4_T6_E12temp_storage+20];
	add.f32 	%f143, %f530, %f142;
	ld.shared.f32 	%f144, [_ZZN3cub18CUB_300001_SM_10006detail6reduce28DeviceReduceSingleTileKernelINS2_10policy_hubIfjN4cuda3std3__44plusIfEEE10Policy1000EPfSC_iS9_ffNS7_10__identityEEEvT0_T1_T2_T3_T4_T6_E12temp_storage+24];
	add.f32 	%f145, %f143, %f144;
	ld.shared.f32 	%f146, [_ZZN3cub18CUB_300001_SM_10006detail6reduce28DeviceReduceSingleTileKernelINS2_10policy_hubIfjN4cuda3std3__44plusIfEEE10Policy1000EPfSC_iS9_ffNS7_10__identityEEEvT0_T1_T2_T3_T4_T6_E12temp_storage+28];
	add.f32 	%f147, %f145, %f146;
	ld.shared.f32 	%f148, [_ZZN3cub18CUB_300001_SM_10006detail6reduce28DeviceReduceSingleTileKernelINS2_10policy_hubIfjN4cuda3std3__44plusIfEEE10Policy1000EPfSC_iS9_ffNS7_10__identityEEEvT0_T1_T2_T3_T4_T6_E12temp_storage+32];
	add.f32 	%f149, %f147, %f148;
	ld.shared.f32 	%f150, [_ZZN3cub18CUB_300001_SM_10006detail6reduce28DeviceReduceSingleTileKernelINS2_10policy_hubIfjN4cuda3std3__44plusIfEEE10Policy1000EPfSC_iS9_ffNS7_10__identityEEEvT0_T1_T2_T3_T4_T6_E12temp_storage+36];
	add.f32 	%f151, %f149, %f150;
	ld.shared.f32 	%f152, [_ZZN3cub18CUB_300001_SM_10006detail6reduce28DeviceReduceSingleTileKernelINS2_10policy_hubIfjN4cuda3std3__44plusIfEEE10Policy1000EPfSC_iS9_ffNS7_10__identityEEEvT0_T1_T2_T3_T4_T6_E12temp_storage+40];
	add.f32 	%f153, %f151, %f152;
	ld.shared.f32 	%f154, [_ZZN3cub18CUB_300001_SM_10006detail6reduce28DeviceReduceSingleTileKernelINS2_10policy_hubIfjN4cuda3std3__44plusIfEEE10Policy1000EPfSC_iS9_ffNS7_10__identityEEEvT0_T1_T2_T3_T4_T6_E12temp_storage+44];
	add.f32 	%f155, %f153, %f154;
	ld.shared.f32 	%f156, [_ZZN3cub18CUB_300001_SM_10006detail6reduce28DeviceReduceSingleTileKernelINS2_10policy_hubIfjN4cuda3std3__44plusIfEEE10Policy1000EPfSC_iS9_ffNS7_10__identityEEEvT0_T1_T2_T3_T4_T6_E12temp_storage+48];
	add.f32 	%f157, %f155, %f156;
	ld.shared.f32 	%f158, [_ZZN3cub18CUB_300001_SM_10006detail6reduce28DeviceReduceSingleTileKernelINS2_10policy_hubIfjN4cuda3std3__44plusIfEEE10Policy1000EPfSC_iS9_ffNS7_10__identityEEEvT0_T1_T2_T3_T4_T6_E12temp_storage+52];
	add.f32 	%f159, %f157, %f158;
	ld.shared.f32 	%f160, [_ZZN3cub18CUB_300001_SM_10006detail6reduce28DeviceReduceSingleTileKernelINS2_10policy_hubIfjN4cuda3std3__44plusIfEEE10Policy1000EPfSC_iS9_ffNS7_10__identityEEEvT0_T1_T2_T3_T4_T6_E12temp_storage+56];
	add.f32 	%f161, %f159, %f160;
	ld.shared.f32 	%f162, [_ZZN3cub18CUB_300001_SM_10006detail6reduce28DeviceReduceSingleTileKernelINS2_10policy_hubIfjN4cuda3std3__44plusIfEEE10Policy1000EPfSC_iS9_ffNS7_10__identityEEEvT0_T1_T2_T3_T4_T6_E12temp_storage+60];
	add.f32 	%f163, %f161, %f162;
	ld.shared.f32 	%f164, [_ZZN3cub18CUB_300001_SM_10006detail6reduce28DeviceReduceSingleTileKernelINS2_10policy_hubIfjN4cuda3std3__44plusIfEEE10Policy1000EPfSC_iS9_ffNS7_10__identityEEEvT0_T1_T2_T3_T4_T6_E12temp_storage+64];
	add.f32 	%f165, %f163, %f164;
	ld.shared.f32 	%f166, [_ZZN3cub18CUB_300001_SM_10006detail6reduce28DeviceReduceSingleTileKernelINS2_10policy_hubIfjN4cuda3std3__44plusIfEEE10Policy1000EPfSC_iS9_ffNS7_10__identityEEEvT0_T1_T2_T3_T4_T6_E12temp_storage+68];
	add.f32 	%f167, %f165, %f166;
	ld.shared.f32 	%f168, [_ZZN3cub18CUB_300001_SM_10006detail6reduce28DeviceReduceSingleTileKernelINS2_10policy_hubIfjN4cuda3std3__44plusIfEEE10Policy1000EPfSC_iS9_ffNS7_10__identityEEEvT0_T1_T2_T3_T4_T6_E12temp_storage+72];
	add.f32 	%f169, %f167, %f168;
	ld.shared.f32 	%f170, [_ZZN3cub18CUB_300001_SM_10006detail6reduce28DeviceReduceSingleTileKernelINS2_10policy_hubIfjN4cuda3std3__44plusIfEEE10Policy1000EPfSC_iS9_ffNS7_10__identityEEEvT0_T1_T2_T3_T4_T6_E12temp_storage+76];
	add.f32 	%f530, %f169, %f170;
$L__BB3_72:
	mov.u32 	%r379, %tid.x;
	setp.ne.s32 	%p111, %r379, 0;
	@%p111 bra 	$L__BB3_74;
	add.f32 	%f503, %f58, %f530;
	st.global.f32 	[%rd1], %f503;
$L__BB3_74:
	ret;

}
	// .globl	_ZN3cub18CUB_300001_SM_10006detail6reduce28DeviceReduceSingleTileKernelINS2_10policy_hubIfyN4cuda3std3__44plusIfEEE10Policy1000EN6thrust24THRUST_300001_SM_1000_NS6detail15normal_iteratorINSD_10device_ptrIfEEEEPfyS9_ff6squareIfEEEvT0_T1_T2_T3_T4_T6_
.visible .entry _ZN3cub18CUB_300001_SM_10006detail6reduce28DeviceReduceSingleTileKernelINS2_10policy_hubIfyN4cuda3std3__44plusIfEEE10Policy1000EN6thrust24THRUST_300001_SM_1000_NS6detail15normal_iteratorINSD_10device_ptrIfEEEEPfyS9_ff6squareIfEEEvT0_T1_T2_T3_T4_T6_(
	.param .align 8 .b8 _ZN3cub18CUB_300001_SM_10006detail6reduce28DeviceReduceSingleTileKernelINS2_10policy_hubIfyN4cuda3std3__44plusIfEEE10Policy1000EN6thrust24THRUST_300001_SM_1000_NS6detail15normal_iteratorINSD_10device_ptrIfEEEEPfyS9_ff6squareIfEEEvT0_T1_T2_T3_T4_T6__param_0[8],
	.param .u64 .ptr .align 1 _ZN3cub18CUB_300001_SM_10006detail6reduce28DeviceReduceSingleTileKernelINS2_10policy_hubIfyN4cuda3std3__44plusIfEEE10Policy1000EN6thrust24THRUST_300001_SM_1000_NS6detail15normal_iteratorINSD_10device_ptrIfEEEEPfyS9_ff6squareIfEEEvT0_T1_T2_T3_T4_T6__param_1,
	.param .u64 _ZN3cub18CUB_300001_SM_10006detail6reduce28DeviceReduceSingleTileKernelINS2_10policy_hubIfyN4cuda3std3__44plusIfEEE10Policy1000EN6thrust24THRUST_300001_SM_1000_NS6detail15normal_iteratorINSD_10device_ptrIfEEEEPfyS9_ff6squareIfEEEvT0_T1_T2_T3_T4_T6__param_2,
	.param .align 1 .b8 _ZN3cub18CUB_300001_SM_10006detail6reduce28DeviceReduceSingleTileKernelINS2_10policy_hubIfyN4cuda3std3__44plusIfEEE10Policy1000EN6thrust24THRUST_300001_SM_1000_NS6detail15normal_iteratorINSD_10device_ptrIfEEEEPfyS9_ff6squareIfEEEvT0_T1_T2_T3_T4_T6__param_3[1],
	.param .f32 _ZN3cub18CUB_300001_SM_10006detail6reduce28DeviceReduceSingleTileKernelINS2_10policy_hubIfyN4cuda3std3__44plusIfEEE10Policy1000EN6thrust24THRUST_300001_SM_1000_NS6detail15normal_iteratorINSD_10device_ptrIfEEEEPfyS9_ff6squareIfEEEvT0_T1_T2_T3_T4_T6__param_4,
	.param .align 1 .b8 _ZN3cub18CUB_300001_SM_10006detail6reduce28DeviceReduceSingleTileKernelINS2_10policy_hubIfyN4cuda3std3__44plusIfEEE10Policy1000EN6thrust24THRUST_300001_SM_1000_NS6detail15normal_iteratorINSD_10device_ptrIfEEEEPfyS9_ff6squareIfEEEvT0_T1_T2_T3_T4_T6__param_5[1]
)
.maxntid 256
.minnctapersm 1
{
	.reg .pred 	%p<59>;
	.reg .b32 	%r<171>;
	.reg .b32 	%f<344>;
	.reg .b64 	%rd<56>;
	// demoted variable
	.shared .align 4 .b8 _ZZN3cub18CUB_300001_SM_10006detail6reduce28DeviceReduceSingleTileKernelINS2_10policy_hubIfyN4cuda3std3__44plusIfEEE10Policy1000EN6thrust24THRUST_300001_SM_1000_NS6detail15normal_iteratorINSD_10device_ptrIfEEEEPfyS9_ff6squareIfEEEvT0_T1_T2_T3_T4_T6_E12temp_storage[44];
	ld.param.u64 	%rd18, [_ZN3cub18CUB_300001_SM_10006detail6reduce28DeviceReduceSingleTileKernelINS2_10policy_hubIfyN4cuda3std3__44plusIfEEE10Policy1000EN6thrust24THRUST_300001_SM_1000_NS6detail15normal_iteratorINSD_10device_ptrIfEEEEPfyS9_ff6squareIfEEEvT0_T1_T2_T3_T4_T6__param_0];
	ld.param.u64 	%rd20, [_ZN3cub18CUB_300001_SM_10006detail6reduce28DeviceReduceSingleTileKernelINS2_10policy_hubIfyN4cuda3std3__44plusIfEEE10Policy1000EN6thrust24THRUST_300001_SM_1000_NS6detail15normal_iteratorINSD_10device_ptrIfEEEEPfyS9_ff6squareIfEEEvT0_T1_T2_T3_T4_T6__param_1];
	ld.param.u64 	%rd19, [_ZN3cub18CUB_300001_SM_10006detail6reduce28DeviceReduceSingleTileKernelINS2_10policy_hubIfyN4cuda3std3__44plusIfEEE10Policy1000EN6thrust24THRUST_300001_SM_1000_NS6detail15normal_iteratorINSD_10device_ptrIfEEEEPfyS9_ff6squareIfEEEvT0_T1_T2_T3_T4_T6__param_2];
	ld.param.f32 	%f42, [_ZN3cub18CUB_300001_SM_10006detail6reduce28DeviceReduceSingleTileKernelINS2_10policy_hubIfyN4cuda3std3__44plusIfEEE10Policy1000EN6thrust24THRUST_300001_SM_1000_NS6detail15normal_iteratorINSD_10device_ptrIfEEEEPfyS9_ff6squareIfEEEvT0_T1_T2_T3_T4_T6__param_4];
	cvta.to.global.u64 	%rd1, %rd20;
	setp.ne.s64 	%p1, %rd19, 0;
	@%p1 bra 	$L__BB4_3;
	mov.u32 	%r156, %tid.x;
	setp.ne.s32 	%p58, %r156, 0;
	@%p58 bra 	$L__BB4_51;
	st.global.f32 	[%rd1], %f42;
	bra.uni 	$L__BB4_51;
$L__BB4_3:
	cvta.to.global.u64 	%rd2, %rd18;
	setp.gt.u64 	%p2, %rd19, 4095;
	@%p2 bra 	$L__BB4_28;
	cvt.u32.u64 	%r1, %rd19;
	mov.u32 	%r2, %tid.x;
	setp.ge.u32 	%p24, %r2, %r1;
	mov.f32 	%f331, 0f00000000;
	mov.u32 	%r160, %r2;
	@%p24 bra 	$L__BB4_6;
	mul.wide.u32 	%rd41, %r2, 4;
	add.s64 	%rd42, %rd2, %rd41;
	ld.global.f32 	%f203, [%rd42];
	mul.f32 	%f331, %f203, %f203;
	add.s32 	%r160, %r2, 256;
$L__BB4_6:
	setp.ge.u32 	%p25, %r160, %r1;
	@%p25 bra 	$L__BB4_19;
	not.b32 	%r83, %r160;
	add.s32 	%r84, %r83, %r1;
	shr.u32 	%r85, %r84, 8;
	add.s32 	%r5, %r85, 1;
	and.b32  	%r6, %r5, 15;
	setp.lt.u32 	%p26, %r84, 3840;
	@%p26 bra 	$L__BB4_10;
	and.b32  	%r86, %r5, 33554416;
	neg.s32 	%r158, %r86;
	mul.wide.u32 	%rd43, %r160, 4;
	add.s64 	%rd44, %rd43, %rd2;
	add.s64 	%rd51, %rd44, 8192;
$L__BB4_9:
	.pragma "nounroll";
	ld.global.f32 	%f205, [%rd51+-8192];
	fma.rn.f32 	%f206, %f205, %f205, %f331;
	ld.global.f32 	%f207, [%rd51+-7168];
	fma.rn.f32 	%f208, %f207, %f207, %f206;
	ld.global.f32 	%f209, [%rd51+-6144];
	fma.rn.f32 	%f210, %f209, %f209, %f208;
	ld.global.f32 	%f211, [%rd51+-5120];
	fma.rn.f32 	%f212, %f211, %f211, %f210;
	ld.global.f32 	%f213, [%rd51+-4096];
	fma.rn.f32 	%f214, %f213, %f213, %f212;
	ld.global.f32 	%f215, [%rd51+-3072];
	fma.rn.f32 	%f216, %f215, %f215, %f214;
	ld.global.f32 	%f217, [%rd51+-2048];
	fma.rn.f32 	%f218, %f217, %f217, %f216;
	ld.global.f32 	%f219, [%rd51+-1024];
	fma.rn.f32 	%f220, %f219, %f219, %f218;
	ld.global.f32 	%f221, [%rd51];
	fma.rn.f32 	%f222, %f221, %f221, %f220;
	ld.global.f32 	%f223, [%rd51+1024];
	fma.rn.f32 	%f224, %f223, %f223, %f222;
	ld.global.f32 	%f225, [%rd51+2048];
	fma.rn.f32 	%f226, %f225, %f225, %f224;
	ld.global.f32 	%f227, [%rd51+3072];
	fma.rn.f32 	%f228, %f227, %f227, %f226;
	ld.global.f32 	%f229, [%rd51+4096];
	fma.rn.f32 	%f230, %f229, %f229, %f228;
	ld.global.f32 	%f231, [%rd51+5120];
	fma.rn.f32 	%f232, %f231, %f231, %f230;
	ld.global.f32 	%f233, [%rd51+6144];
	fma.rn.f32 	%f234, %f233, %f233, %f232;
	ld.global.f32 	%f235, [%rd51+7168];
	fma.rn.f32 	%f331, %f235, %f235, %f234;
	add.s32 	%r160, %r160, 4096;
	add.s32 	%r158, %r158, 16;
	add.s64 	%rd51, %rd51, 16384;
	setp.ne.s32 	%p27, %r158, 0;
	@%p27 bra 	$L__BB4_9;
$L__BB4_10:
	setp.eq.s32 	%p28, %r6, 0;
	@%p28 bra 	$L__BB4_19;
	and.b32  	%r13, %r5, 7;
	setp.lt.u32 	%p29, %r6, 8;
	@%p29 bra 	$L__BB4_13;
	mul.wide.s32 	%rd45, %r160, 4;
	add.s64 	%rd46, %rd2, %rd45;
	ld.global.f32 	%f237, [%rd46];
	fma.rn.f32 	%f238, %f237, %f237, %f331;
	ld.global.f32 	%f239, [%rd46+1024];
	fma.rn.f32 	%f240, %f239, %f239, %f238;
	ld.global.f32 	%f241, [%rd46+2048];
	fma.rn.f32 	%f242, %f241, %f241, %f240;
	ld.global.f32 	%f243, [%rd46+3072];
	fma.rn.f32 	%f244, %f243, %f243, %f242;
	ld.global.f32 	%f245, [%rd46+4096];
	fma.rn.f32 	%f246, %f245, %f245, %f244;
	ld.global.f32 	%f247, [%rd46+5120];
	fma.rn.f32 	%f248, %f247, %f247, %f246;
	ld.global.f32 	%f249, [%rd46+6144];
	fma.rn.f32 	%f250, %f249, %f249, %f248;
	ld.global.f32 	%f251, [%rd46+7168];
	fma.rn.f32 	%f331, %f251, %f251, %f250;
	add.s32 	%r160, %r160, 2048;
$L__BB4_13:
	setp.eq.s32 	%p30, %r13, 0;
	@%p30 bra 	$L__BB4_19;
	and.b32  	%r16, %r5, 3;
	setp.lt.u32 	%p31, %r13, 4;
	@%p31 bra 	$L__BB4_16;
	mul.wide.s32 	%rd47, %r160, 4;
	add.s64 	%rd48, %rd2, %rd47;
	ld.global.f32 	%f253, [%rd48];
	fma.rn.f32 	%f254, %f253, %f253, %f331;
	ld.global.f32 	%f255, [%rd48+1024];
	fma.rn.f32 	%f256, %f255, %f255, %f254;
	ld.global.f32 	%f257, [%rd48+2048];
	fma.rn.f32 	%f258, %f257, %f257, %f256;
	ld.global.f32 	%f259, [%rd48+3072];
	fma.rn.f32 	%f331, %f259, %f259, %f258;
	add.s32 	%r160, %r160, 1024;
$L__BB4_16:
	setp.eq.s32 	%p32, %r16, 0;
	@%p32 bra 	$L__BB4_19;
	neg.s32 	%r163, %r16;
$L__BB4_18:
	.pragma "nounroll";
	mul.wide.s32 	%rd49, %r160, 4;
	add.s64 	%rd50, %rd2, %rd49;
	ld.global.f32 	%f260, [%rd50];
	fma.rn.f32 	%f331, %f260, %f260, %f331;
	add.s32 	%r160, %r160, 256;
	add.s32 	%r163, %r163, 1;
	setp.ne.s32 	%p33, %r163, 0;
	@%p33 bra 	$L__BB4_18;
$L__BB4_19:
	setp.lt.u64 	%p34, %rd19, 256;
	@%p34 bra 	$L__BB4_24;
	// begin inline asm
	mov.u32 %r125, %laneid;
	// end inline asm
	mov.b32 	%r127, %f331;
	mov.b32 	%r128, 1;
	mov.b32 	%r149, 31;
	mov.b32 	%r150, -1;
	// begin inline asm
	shfl.sync.down.b32 %r126, %r127, %r128, %r149, %r150;
	// end inline asm
	setp.gt.s32 	%p50, %r125, 30;
	mov.b32 	%f295, %r126;
	add.f32 	%f296, %f331, %f295;
	selp.f32 	%f297, %f331, %f296, %p50;
	mov.b32 	%r132, %f297;
	mov.b32 	%r133, 2;
	// begin inline asm
	shfl.sync.down.b32 %r131, %r132, %r133, %r149, %r150;
	// end inline asm
	setp.gt.s32 	%p51, %r125, 29;
	mov.b32 	%f298, %r131;
	add.f32 	%f299, %f297, %f298;
	selp.f32 	%f300, %f297, %f299, %p51;
	mov.b32 	%r137, %f300;
	mov.b32 	%r138, 4;
	// begin inline asm
	shfl.sync.down.b32 %r136, %r137, %r138, %r149, %r150;
	// end inline asm
	setp.gt.s32 	%p52, %r125, 27;
	mov.b32 	%f301, %r136;
	add.f32 	%f302, %f300, %f301;
	selp.f32 	%f303, %f300, %f302, %p52;
	mov.b32 	%r142, %f303;
	mov.b32 	%r143, 8;
	// begin inline asm
	shfl.sync.down.b32 %r141, %r142, %r143, %r149, %r150;
	// end inline asm
	setp.gt.s32 	%p53, %r125, 23;
	mov.b32 	%f304, %r141;
	add.f32 	%f305, %f303, %f304;
	selp.f32 	%f306, %f303, %f305, %p53;
	mov.b32 	%r147, %f306;
	mov.b32 	%r148, 16;
	// begin inline asm
	shfl.sync.down.b32 %r146, %r147, %r148, %r149, %r150;
	// end inline asm
	setp.gt.s32 	%p54, %r125, 15;
	mov.b32 	%f307, %r146;
	add.f32 	%f16, %f306, %f307;
	selp.f32 	%f343, %f306, %f16, %p54;
	setp.ne.s32 	%p55, %r125, 0;
	@%p55 bra 	$L__BB4_22;
	shr.u32 	%r151, %r2, 3;
	and.b32  	%r152, %r151, 124;
	mov.u32 	%r153, _ZZN3cub18CUB_300001_SM_10006detail6reduce28DeviceReduceSingleTileKernelINS2_10policy_hubIfyN4cuda3std3__44plusIfEEE10Policy1000EN6thrust24THRUST_300001_SM_1000_NS6detail15normal_iteratorINSD_10device_ptrIfEEEEPfyS9_ff6squareIfEEEvT0_T1_T2_T3_T4_T6_E12temp_storage;
	add.s32 	%r154, %r153, %r152;
	st.shared.f32 	[%r154+8], %f16;
$L__BB4_22:
	bar.sync 	0;
	setp.ne.s32 	%p56, %r2, 0;
	@%p56 bra 	$L__BB4_49;
	ld.shared.f32 	%f308, [_ZZN3cub18CUB_300001_SM_10006detail6reduce28DeviceReduceSingleTileKernelINS2_10policy_hubIfyN4cuda3std3__44plusIfEEE10Policy1000EN6thrust24THRUST_300001_SM_1000_NS6detail15normal_iteratorINSD_10device_ptrIfEEEEPfyS9_ff6squareIfEEEvT0_T1_T2_T3_T4_T6_E12temp_storage+12];
	add.f32 	%f309, %f343, %f308;
	ld.shared.f32 	%f310, [_ZZN3cub18CUB_300001_SM_10006detail6reduce28DeviceReduceSingleTileKernelINS2_10policy_hubIfyN4cuda3std3__44plusIfEEE10Policy1000EN6thrust24THRUST_300001_SM_1000_NS6detail15normal_iteratorINSD_10device_ptrIfEEEEPfyS9_ff6squareIfEEEvT0_T1_T2_T3_T4_T6_E12temp_storage+16];
	add.f32 	%f311, %f309, %f310;
	ld.shared.f32 	%f312, [_ZZN3cub18CUB_300001_SM_10006detail6reduce28DeviceReduceSingleTileKernelINS2_10policy_hubIfyN4cuda3std3__44plusIfEEE10Policy1000EN6thrust24THRUST_300001_SM_1000_NS6detail15normal_iteratorINSD_10device_ptrIfEEEEPfyS9_ff6squareIfEEEvT0_T1_T2_T3_T4_T6_E12temp_storage+20];
	add.f32 	%f313, %f311, %f312;
	ld.shared.f32 	%f314, [_ZZN3cub18CUB_300001_SM_10006detail6reduce28DeviceReduceSingleTileKernelINS2_10policy_hubIfyN4cuda3std3__44plusIfEEE10Policy1000EN6thrust24THRUST_300001_SM_1000_NS6detail15normal_iteratorINSD_10device_ptrIfEEEEPfyS9_ff6squareIfEEEvT0_T1_T2_T3_T4_T6_E12temp_storage+24];
	add.f32 	%f315, %f313, %f314;
	ld.shared.f32 	%f316, [_ZZN3cub18CUB_300001_SM_10006detail6reduce28DeviceReduceSingleTileKernelINS2_10policy_hubIfyN4cuda3std3__44plusIfEEE10Policy1000EN6thrust24THRUST_300001_SM_1000_NS6detail15normal_iteratorINSD_10device_ptrIfEEEEPfyS9_ff6squareIfEEEvT0_T1_T2_T3_T4_T6_E12temp_storage+28];
	add.f32 	%f317, %f315, %f316;
	ld.shared.f32 	%f318, [_ZZN3cub18CUB_300001_SM_10006detail6reduce28DeviceReduceSingleTileKernelINS2_10policy_hubIfyN4cuda3std3__44plusIfEEE10Policy1000EN6thrust24THRUST_300001_SM_1000_NS6detail15normal_iteratorINSD_10device_ptrIfEEEEPfyS9_ff6squareIfEEEvT0_T1_T2_T3_T4_T6_E12temp_storage+32];
	add.f32 	%f319, %f317, %f318;
	ld.shared.f32 	%f320, [_ZZN3cub18CUB_300001_SM_10006detail6reduce28DeviceReduceSingleTileKernelINS2_10policy_hubIfyN4cuda3std3__44plusIfEEE10Policy1000EN6thrust24THRUST_300001_SM_1000_NS6detail15normal_iteratorINSD_10device_ptrIfEEEEPfyS9_ff6squareIfEEEvT0_T1_T2_T3_T4_T6_E12temp_storage+36];
	add.f32 	%f343, %f319, %f320;
	bra.uni 	$L__BB4_49;
$L__BB4_24:
	// begin inline asm
	mov.u32 %r87, %laneid;
	// end inline asm
	and.b32  	%r113, %r2, 992;
	add.s32 	%r114, %r113, 32;
	setp.gt.u32 	%p35, %r114, %r1;
	not.b32 	%r115, %r113;
	add.s32 	%r116, %r1, %r115;
	selp.b32 	%r111, %r116, 31, %p35;
	mov.b32 	%r89, %f331;
	mov.b32 	%r90, 1;
	mov.b32 	%r112, -1;
	// begin inline asm
	shfl.sync.down.b32 %r88, %r89, %r90, %r111, %r112;
	// end inline asm
	setp.lt.s32 	%p36, %r87, %r111;
	mov.b32 	%f261, %r88;
	add.f32 	%f262, %f331, %f261;
	selp.f32 	%f263, %f262, %f331, %p36;
	mov.b32 	%r94, %f263;
	mov.b32 	%r95, 2;
	// begin inline asm
	shfl.sync.down.b32 %r93, %r94, %r95, %r111, %r112;
	// end inline asm
	add.s32 	%r117, %r87, 2;
	setp.gt.s32 	%p37, %r117, %r111;
	mov.b32 	%f264, %r93;
	add.f32 	%f265, %f263, %f264;
	selp.f32 	%f266, %f263, %f265, %p37;
	mov.b32 	%r99, %f266;
	mov.b32 	%r100, 4;
	// begin inline asm
	shfl.sync.down.b32 %r98, %r99, %r100, %r111, %r112;
	// end inline asm
	add.s32 	%r118, %r87, 4;
	setp.gt.s32 	%p38, %r118, %r111;
	mov.b32 	%f267, %r98;
	add.f32 	%f268, %f266, %f267;
	selp.f32 	%f269, %f266, %f268, %p38;
	mov.b32 	%r104, %f269;
	mov.b32 	%r105, 8;
	// begin inline asm
	shfl.sync.down.b32 %r103, %r104, %r105, %r111, %r112;
	// end inline asm
	add.s32 	%r119, %r87, 8;
	setp.gt.s32 	%p39, %r119, %r111;
	mov.b32 	%f270, %r103;
	add.f32 	%f271, %f269, %f270;
	selp.f32 	%f272, %f269, %f271, %p39;
	mov.b32 	%r109, %f272;
	mov.b32 	%r110, 16;
	// begin inline asm
	shfl.sync.down.b32 %r108, %r109, %r110, %r111, %r112;
	// end inline asm
	add.s32 	%r120, %r87, 16;
	setp.gt.s32 	%p40, %r120, %r111;
	mov.b32 	%f273, %r108;
	add.f32 	%f274, %f272, %f273;
	selp.f32 	%f343, %f272, %f274, %p40;
	setp.ne.s32 	%p41, %r87, 0;
	@%p41 bra 	$L__BB4_26;
	shr.u32 	%r121, %r2, 3;
	and.b32  	%r122, %r121, 124;
	mov.u32 	%r123, _ZZN3cub18CUB_300001_SM_10006detail6reduce28DeviceReduceSingleTileKernelINS2_10policy_hubIfyN4cuda3std3__44plusIfEEE10Policy1000EN6thrust24THRUST_300001_SM_1000_NS6detail15normal_iteratorINSD_10device_ptrIfEEEEPfyS9_ff6squareIfEEEvT0_T1_T2_T3_T4_T6_E12temp_storage;
	add.s32 	%r124, %r123, %r122;
	st.shared.f32 	[%r124+8], %f343;
$L__BB4_26:
	bar.sync 	0;
	setp.ne.s32 	%p42, %r2, 0;
	@%p42 bra 	$L__BB4_49;
	setp.gt.u64 	%p43, %rd19, 32;
	ld.shared.f32 	%f275, [_ZZN3cub18CUB_300001_SM_10006detail6reduce28DeviceReduceSingleTileKernelINS2_10policy_hubIfyN4cuda3std3__44plusIfEEE10Policy1000EN6thrust24THRUST_300001_SM_1000_NS6detail15normal_iteratorINSD_10device_ptrIfEEEEPfyS9_ff6squareIfEEEvT0_T1_T2_T3_T4_T6_E12temp_storage+12];
	add.f32 	%f276, %f343, %f275;
	selp.f32 	%f277, %f276, %f343, %p43;
	setp.gt.u64 	%p44, %rd19, 64;
	ld.shared.f32 	%f278, [_ZZN3cub18CUB_300001_SM_10006detail6reduce28DeviceReduceSingleTileKernelINS2_10policy_hubIfyN4cuda3std3__44plusIfEEE10Policy1000EN6thrust24THRUST_300001_SM_1000_NS6detail15normal_iteratorINSD_10device_ptrIfEEEEPfyS9_ff6squareIfEEEvT0_T1_T2_T3_T4_T6_E12temp_storage+16];
	add.f32 	%f279, %f278, %f277;
	selp.f32 	%f280, %f279, %f277, %p44;
	setp.gt.u64 	%p45, %rd19, 96;
	ld.shared.f32 	%f281, [_ZZN3cub18CUB_300001_SM_10006detail6reduce28DeviceReduceSingleTileKernelINS2_10policy_hubIfyN4cuda3std3__44plusIfEEE10Policy1000EN6thrust24THRUST_300001_SM_1000_NS6detail15normal_iteratorINSD_10device_ptrIfEEEEPfyS9_ff6squareIfEEEvT0_T1_T2_T3_T4_T6_E12temp_storage+20];
	add.f32 	%f282, %f281, %f280;
	selp.f32 	%f283, %f282, %f280, %p45;
	setp.gt.u64 	%p46, %rd19, 128;
	ld.shared.f32 	%f284, [_ZZN3cub18CUB_300001_SM_10006detail6reduce28DeviceReduceSingleTileKernelINS2_10policy_hubIfyN4cuda3std3__44plusIfEEE10Policy1000EN6thrust24THRUST_300001_SM_1000_NS6detail15normal_iteratorINSD_10device_ptrIfEEEEPfyS9_ff6squareIfEEEvT0_T1_T2_T3_T4_T6_E12temp_storage+24];
	add.f32 	%f285, %f284, %f283;
	selp.f32 	%f286, %f285, %f283, %p46;
	setp.gt.u64 	%p47, %rd19, 160;
	ld.shared.f32 	%f287, [_ZZN3cub18CUB_300001_SM_10006detail6reduce28DeviceReduceSingleTileKernelINS2_10policy_hubIfyN4cuda3std3__44plusIfEEE10Policy1000EN6thrust24THRUST_300001_SM_1000_NS6detail15normal_iteratorINSD_10device_ptrIfEEEEPfyS9_ff6squareIfEEEvT0_T1_T2_T3_T4_T6_E12temp_storage+28];
	add.f32 	%f288, %f287, %f286;
	selp.f32 	%f289, %f288, %f286, %p47;
	setp.gt.u64 	%p48, %rd19, 192;
	ld.shared.f32 	%f290, [_ZZN3cub18CUB_300001_SM_10006detail6reduce28DeviceReduceSingleTileKernelINS2_10policy_hubIfyN4cuda3std3__44plusIfEEE10Policy1000EN6thrust24THRUST_300001_SM_1000_NS6detail15normal_iteratorINSD_10device_ptrIfEEEEPfyS9_ff6squareIfEEEvT0_T1_T2_T3_T4_T6_E12temp_storage+32];
	add.f32 	%f291, %f290, %f289;
	selp.f32 	%f292, %f291, %f289, %p48;
	setp.gt.u64 	%p49, %rd19, 224;
	ld.shared.f32 	%f293, [_ZZN3cub18CUB_300001_SM_10006detail6reduce28DeviceReduceSingleTileKernelINS2_10policy_hubIfyN4cuda3std3__44plusIfEEE10Policy1000EN6thrust24THRUST_300001_SM_1000_NS6detail15normal_iteratorINSD_10device_ptrIfEEEEPfyS9_ff6squareIfEEEvT0_T1_T2_T3_T4_T6_E12temp_storage+36];
	add.f32 	%f294, %f293, %f292;
	selp.f32 	%f343, %f294, %f292, %p49;
	bra.uni 	$L__BB4_49;
$L__BB4_28:
	mov.u32 	%r24, %tid.x;
	cvt.u64.u32 	%rd6, %r24;
	mul.wide.u32 	%rd22, %r24, 4;
	add.s64 	%rd7, %rd2, %rd22;
	ld.global.f32 	%f43, [%rd7];
	ld.global.f32 	%f44, [%rd7+1024];
	mul.f32 	%f45, %f44, %f44;
	ld.global.f32 	%f46, [%rd7+2048];
	ld.global.f32 	%f47, [%rd7+3072];
	mul.f32 	%f48, %f47, %f47;
	ld.global.f32 	%f49, [%rd7+4096];
	ld.global.f32 	%f50, [%rd7+5120];
	mul.f32 	%f51, %f50, %f50;
	ld.global.f32 	%f52, [%rd7+6144];
	ld.global.f32 	%f53, [%rd7+7168];
	mul.f32 	%f54, %f53, %f53;
	ld.global.f32 	%f55, [%rd7+8192];
	ld.global.f32 	%f56, [%rd7+9216];
	mul.f32 	%f57, %f56, %f56;
	ld.global.f32 	%f58, [%rd7+10240];
	ld.global.f32 	%f59, [%rd7+11264];
	mul.f32 	%f60, %f59, %f59;
	ld.global.f32 	%f61, [%rd7+12288];
	ld.global.f32 	%f62, [%rd7+13312];
	mul.f32 	%f63, %f62, %f62;
	ld.global.f32 	%f64, [%rd7+14336];
	ld.global.f32 	%f65, [%rd7+15360];
	mul.f32 	%f66, %f65, %f65;
	fma.rn.f32 	%f67, %f43, %f43, %f45;
	fma.rn.f32 	%f68, %f46, %f46, %f48;
	fma.rn.f32 	%f69, %f49, %f49, %f51;
	fma.rn.f32 	%f70, %f52, %f52, %f54;
	fma.rn.f32 	%f71, %f55, %f55, %f57;
	fma.rn.f32 	%f72, %f58, %f58, %f60;
	fma.rn.f32 	%f73, %f61, %f61, %f63;
	fma.rn.f32 	%f74, %f64, %f64, %f66;
	add.f32 	%f75, %f67, %f68;
	add.f32 	%f76, %f69, %f70;
	add.f32 	%f77, %f71, %f72;
	add.f32 	%f78, %f73, %f74;
	add.f32 	%f79, %f75, %f76;
	add.f32 	%f80, %f77, %f78;
	add.f32 	%f342, %f79, %f80;
	add.s64 	%rd8, %rd19, -4096;
	setp.lt.u64 	%p3, %rd8, 4096;
	mov.b64 	%rd53, 4096;
	@%p3 bra 	$L__BB4_32;
	mov.b64 	%rd53, 4096;
$L__BB4_30:
	shl.b64 	%rd24, %rd53, 2;
	add.s64 	%rd25, %rd7, %rd24;
	ld.global.f32 	%f81, [%rd25];
	ld.global.f32 	%f82, [%rd25+1024];
	ld.global.f32 	%f83, [%rd25+2048];
	mul.f32 	%f84, %f83, %f83;
	ld.global.f32 	%f85, [%rd25+3072];
	ld.global.f32 	%f86, [%rd25+4096];
	mul.f32 	%f87, %f86, %f86;
	ld.global.f32 	%f88, [%rd25+5120];
	ld.global.f32 	%f89, [%rd25+6144];
	mul.f32 	%f90, %f89, %f89;
	ld.global.f32 	%f91, [%rd25+7168];
	ld.global.f32 	%f92, [%rd25+8192];
	mul.f32 	%f93, %f92, %f92;
	ld.global.f32 	%f94, [%rd25+9216];
	ld.global.f32 	%f95, [%rd25+10240];
	mul.f32 	%f96, %f95, %f95;
	ld.global.f32 	%f97, [%rd25+11264];
	ld.global.f32 	%f98, [%rd25+12288];
	mul.f32 	%f99, %f98, %f98;
	ld.global.f32 	%f100, [%rd25+13312];
	ld.global.f32 	%f101, [%rd25+14336];
	mul.f32 	%f102, %f101, %f101;
	ld.global.f32 	%f103, [%rd25+15360];
	fma.rn.f32 	%f104, %f81, %f81, %f342;
	fma.rn.f32 	%f105, %f82, %f82, %f84;
	fma.rn.f32 	%f106, %f85, %f85, %f87;
	fma.rn.f32 	%f107, %f88, %f88, %f90;
	fma.rn.f32 	%f108, %f91, %f91, %f93;
	fma.rn.f32 	%f109, %f94, %f94, %f96;
	fma.rn.f32 	%f110, %f97, %f97, %f99;
	fma.rn.f32 	%f111, %f100, %f100, %f102;
	add.f32 	%f112, %f104, %f105;
	add.f32 	%f113, %f106, %f107;
	add.f32 	%f114, %f108, %f109;
	add.f32 	%f115, %f110, %f111;
	add.f32 	%f116, %f112, %f113;
	add.f32 	%f117, %f114, %f115;
	add.f32 	%f118, %f116, %f117;
	fma.rn.f32 	%f342, %f103, %f103, %f118;
	sub.s64 	%rd26, %rd19, %rd53;
	setp.lt.u64 	%p4, %rd26, 4096;
	@%p4 bra 	$L__BB4_45;
	add.s64 	%rd53, %rd53, 4096;
	setp.le.u64 	%p5, %rd53, %rd8;
	@%p5 bra 	$L__BB4_30;
$L__BB4_32:
	setp.le.u64 	%p6, %rd19, %rd53;
	cvt.u32.u64 	%r42, %rd53;
	cvt.u32.u64 	%r43, %rd19;
	sub.s32 	%r44, %r43, %r42;
	setp.ge.s32 	%p7, %r24, %r44;
	or.pred  	%p8, %p6, %p7;
	@%p8 bra 	$L__BB4_45;
	not.b32 	%r47, %r24;
	add.s32 	%r48, %r47, %r43;
	sub.s32 	%r50, %r48, %r42;
	shr.u32 	%r51, %r50, 8;
	add.s32 	%r25, %r51, 1;
	and.b32  	%r26, %r25, 15;
	setp.lt.u32 	%p9, %r50, 3840;
	mov.u32 	%r167, %r24;
	@%p9 bra 	$L__BB4_36;
	and.b32  	%r52, %r25, 33554416;
	neg.s32 	%r165, %r52;
	add.s64 	%rd27, %rd53, %rd6;
	shl.b64 	%rd28, %rd27, 2;
	add.s64 	%rd29, %rd28, %rd2;
	add.s64 	%rd54, %rd29, 8192;
	mov.u32 	%r167, %r24;
$L__BB4_35:
	.pragma "nounroll";
	ld.global.f32 	%f120, [%rd54+-8192];
	fma.rn.f32 	%f121, %f120, %f120, %f342;
	ld.global.f32 	%f122, [%rd54+-7168];
	fma.rn.f32 	%f123, %f122, %f122, %f121;
	ld.global.f32 	%f124, [%rd54+-6144];
	fma.rn.f32 	%f125, %f124, %f124, %f123;
	ld.global.f32 	%f126, [%rd54+-5120];
	fma.rn.f32 	%f127, %f126, %f126, %f125;
	ld.global.f32 	%f128, [%rd54+-4096];
	fma.rn.f32 	%f129, %f128, %f128, %f127;
	ld.global.f32 	%f130, [%rd54+-3072];
	fma.rn.f32 	%f131, %f130, %f130, %f129;
	ld.global.f32 	%f132, [%rd54+-2048];
	fma.rn.f32 	%f133, %f132, %f132, %f131;
	ld.global.f32 	%f134, [%rd54+-1024];
	fma.rn.f32 	%f135, %f134, %f134, %f133;
	ld.global.f32 	%f136, [%rd54];
	fma.rn.f32 	%f137, %f136, %f136, %f135;
	ld.global.f32 	%f138, [%rd54+1024];
	fma.rn.f32 	%f139, %f138, %f138, %f137;
	ld.global.f32 	%f140, [%rd54+2048];
	fma.rn.f32 	%f141, %f140, %f140, %f139;
	ld.global.f32 	%f142, [%rd54+3072];
	fma.rn.f32 	%f143, %f142, %f142, %f141;
	ld.global.f32 	%f144, [%rd54+4096];
	fma.rn.f32 	%f145, %f144, %f144, %f143;
	ld.global.f32 	%f146, [%rd54+5120];
	fma.rn.f32 	%f147, %f146, %f146, %f145;
	ld.global.f32 	%f148, [%rd54+6144];
	fma.rn.f32 	%f149, %f148, %f148, %f147;
	ld.global.f32 	%f150, [%rd54+7168];
	fma.rn.f32 	%f342, %f150, %f150, %f149;
	add.s32 	%r167, %r167, 4096;
	add.s32 	%r165, %r165, 16;
	add.s64 	%rd54, %rd54, 16384;
	setp.ne.s32 	%p10, %r165, 0;
	@%p10 bra 	$L__BB4_35;
$L__BB4_36:
	setp.eq.s32 	%p11, %r26, 0;
	@%p11 bra 	$L__BB4_45;
	and.b32  	%r33, %r25, 7;
	setp.lt.u32 	%p12, %r26, 8;
	@%p12 bra 	$L__BB4_39;
	cvt.u64.u32 	%rd30, %r167;
	add.s64 	%rd31, %rd53, %rd30;
	shl.b64 	%rd32, %rd31, 2;
	add.s64 	%rd33, %rd2, %rd32;
	ld.global.f32 	%f152, [%rd33];
	fma.rn.f32 	%f153, %f152, %f152, %f342;
	ld.global.f32 	%f154, [%rd33+1024];
	fma.rn.f32 	%f155, %f154, %f154, %f153;
	ld.global.f32 	%f156, [%rd33+2048];
	fma.rn.f32 	%f157, %f156, %f156, %f155;
	ld.global.f32 	%f158, [%rd33+3072];
	fma.rn.f32 	%f159, %f158, %f158, %f157;
	ld.global.f32 	%f160, [%rd33+4096];
	fma.rn.f32 	%f161, %f160, %f160, %f159;
	ld.global.f32 	%f162, [%rd33+5120];
	fma.rn.f32 	%f163, %f162, %f162, %f161;
	ld.global.f32 	%f164, [%rd33+6144];
	fma.rn.f32 	%f165, %f164, %f164, %f163;
	ld.global.f32 	%f166, [%rd33+7168];
	fma.rn.f32 	%f342, %f166, %f166, %f165;
	add.s32 	%r167, %r167, 2048;
$L__BB4_39:
	setp.eq.s32 	%p13, %r33, 0;
	@%p13 bra 	$L__BB4_45;
	and.b32  	%r36, %r25, 3;
	setp.lt.u32 	%p14, %r33, 4;
	@%p14 bra 	$L__BB4_42;
	cvt.u64.u32 	%rd34, %r167;
	add.s64 	%rd35, %rd53, %rd34;
	shl.b64 	%rd36, %rd35, 2;
	add.s64 	%rd37, %rd2, %rd36;
	ld.global.f32 	%f168, [%rd37];
	fma.rn.f32 	%f169, %f168, %f168, %f342;
	ld.global.f32 	%f170, [%rd37+1024];
	fma.rn.f32 	%f171, %f170, %f170, %f169;
	ld.global.f32 	%f172, [%rd37+2048];
	fma.rn.f32 	%f173, %f172, %f172, %f171;
	ld.global.f32 	%f174, [%rd37+3072];
	fma.rn.f32 	%f342, %f174, %f174, %f173;
	add.s32 	%r167, %r167, 1024;
$L__BB4_42:
	setp.eq.s32 	%p15, %r36, 0;
	@%p15 bra 	$L__BB4_45;
	cvt.u64.u32 	%rd38, %r167;
	add.s64 	%rd39, %rd53, %rd38;
	shl.b64 	%rd40, %rd39, 2;
	add.s64 	%rd55, %rd2, %rd40;
	neg.s32 	%r170, %r36;
$L__BB4_44:
	.pragma "nounroll";
	ld.global.f32 	%f175, [%rd55];
	fma.rn.f32 	%f342, %f175, %f175, %f342;
	add.s64 	%rd55, %rd55, 1024;
	add.s32 	%r170, %r170, 1;
	setp.ne.s32 	%p16, %r170, 0;
	@%p16 bra 	$L__BB4_44;
$L__BB4_45:
	// begin inline asm
	mov.u32 %r53, %laneid;
	// end inline asm
	mov.b32 	%r55, %f342;
	mov.b32 	%r56, 1;
	mov.b32 	%r77, 31;
	mov.b32 	%r78, -1;
	// begin inline asm
	shfl.sync.down.b32 %r54, %r55, %r56, %r77, %r78;
	// end inline asm
	setp.gt.s32 	%p17, %r53, 30;
	mov.b32 	%f176, %r54;
	add.f32 	%f177, %f342, %f176;
	selp.f32 	%f178, %f342, %f177, %p17;
	mov.b32 	%r60, %f178;
	mov.b32 	%r61, 2;
	// begin inline asm
	shfl.sync.down.b32 %r59, %r60, %r61, %r77, %r78;
	// end inline asm
	setp.gt.s32 	%p18, %r53, 29;
	mov.b32 	%f179, %r59;
	add.f32 	%f180, %f178, %f179;
	selp.f32 	%f181, %f178, %f180, %p18;
	mov.b32 	%r65, %f181;
	mov.b32 	%r66, 4;
	// begin inline asm
	shfl.sync.down.b32 %r64, %r65, %r66, %r77, %r78;
	// end inline asm
	setp.gt.s32 	%p19, %r53, 27;
	mov.b32 	%f182, %r64;
	add.f32 	%f183, %f181, %f182;
	selp.f32 	%f184, %f181, %f183, %p19;
	mov.b32 	%r70, %f184;
	mov.b32 	%r71, 8;
	// begin inline asm
	shfl.sync.down.b32 %r69, %r70, %r71, %r77, %r78;
	// end inline asm
	setp.gt.s32 	%p20, %r53, 23;
	mov.b32 	%f185, %r69;
	add.f32 	%f186, %f184, %f185;
	selp.f32 	%f187, %f184, %f186, %p20;
	mov.b32 	%r75, %f187;
	mov.b32 	%r76, 16;
	// begin inline asm
	shfl.sync.down.b32 %r74, %r75, %r76, %r77, %r78;
	// end inline asm
	setp.gt.s32 	%p21, %r53, 15;
	mov.b32 	%f188, %r74;
	add.f32 	%f38, %f187, %f188;
	selp.f32 	%f343, %f187, %f38, %p21;
	setp.ne.s32 	%p22, %r53, 0;
	@%p22 bra 	$L__BB4_47;
	shr.u32 	%r79, %r24, 3;
	and.b32  	%r80, %r79, 124;
	mov.u32 	%r81, _ZZN3cub18CUB_300001_SM_10006detail6reduce28DeviceReduceSingleTileKernelINS2_10policy_hubIfyN4cuda3std3__44plusIfEEE10Policy1000EN6thrust24THRUST_300001_SM_1000_NS6detail15normal_iteratorINSD_10device_ptrIfEEEEPfyS9_ff6squareIfEEEvT0_T1_T2_T3_T4_T6_E12temp_storage;
	add.s32 	%r82, %r81, %r80;
	st.shared.f32 	[%r82+8], %f38;
$L__BB4_47:
	bar.sync 	0;
	setp.ne.s32 	%p23, %r24, 0;
	@%p23 bra 	$L__BB4_49;
	ld.shared.f32 	%f189, [_ZZN3cub18CUB_300001_SM_10006detail6reduce28DeviceReduceSingleTileKernelINS2_10policy_hubIfyN4cuda3std3__44plusIfEEE10Policy1000EN6thrust24THRUST_300001_SM_1000_NS6detail15normal_iteratorINSD_10device_ptrIfEEEEPfyS9_ff6squareIfEEEvT0_T1_T2_T3_T4_T6_E12temp_storage+12];
	add.f32 	%f190, %f343, %f189;
	ld.shared.f32 	%f191, [_ZZN3cub18CUB_300001_SM_10006detail6reduce28DeviceReduceSingleTileKernelINS2_10policy_hubIfyN4cuda3std3__44plusIfEEE10Policy1000EN6thrust24THRUST_300001_SM_1000_NS6detail15normal_iteratorINSD_10device_ptrIfEEEEPfyS9_ff6squareIfEEEvT0_T1_T2_T3_T4_T6_E12temp_storage+16];
	add.f32 	%f192, %f190, %f191;
	ld.shared.f32 	%f193, [_ZZN3cub18CUB_300001_SM_10006detail6reduce28DeviceReduceSingleTileKernelINS2_10policy_hubIfyN4cuda3std3__44plusIfEEE10Policy1000EN6thrust24THRUST_300001_SM_1000_NS6detail15normal_iteratorINSD_10device_ptrIfEEEEPfyS9_ff6squareIfEEEvT0_T1_T2_T3_T4_T6_E12temp_storage+20];
	add.f32 	%f194, %f192, %f193;
	ld.shared.f32 	%f195, [_ZZN3cub18CUB_300001_SM_10006detail6reduce28DeviceReduceSingleTileKernelINS2_10policy_hubIfyN4cuda3std3__44plusIfEEE10Policy1000EN6thrust24THRUST_300001_SM_1000_NS6detail15normal_iteratorINSD_10device_ptrIfEEEEPfyS9_ff6squareIfEEEvT0_T1_T2_T3_T4_T6_E12temp_storage+24];
	add.f32 	%f196, %f194, %f195;
	ld.shared.f32 	%f197, [_ZZN3cub18CUB_300001_SM_10006detail6reduce28DeviceReduceSingleTileKernelINS2_10policy_hubIfyN4cuda3std3__44plusIfEEE10Policy1000EN6thrust24THRUST_300001_SM_1000_NS6detail15normal_iteratorINSD_10device_ptrIfEEEEPfyS9_ff6squareIfEEEvT0_T1_T2_T3_T4_T6_E12temp_storage+28];
	add.f32 	%f198, %f196, %f197;
	ld.shared.f32 	%f199, [_ZZN3cub18CUB_300001_SM_10006detail6reduce28DeviceReduceSingleTileKernelINS2_10policy_hubIfyN4cuda3std3__44plusIfEEE10Policy1000EN6thrust24THRUST_300001_SM_1000_NS6detail15normal_iteratorINSD_10device_ptrIfEEEEPfyS9_ff6squareIfEEEvT0_T1_T2_T3_T4_T6_E12temp_storage+32];
	add.f32 	%f200, %f198, %f199;
	ld.shared.f32 	%f201, [_ZZN3cub18CUB_300001_SM_10006detail6reduce28DeviceReduceSingleTileKernelINS2_10policy_hubIfyN4cuda3std3__44plusIfEEE10Policy1000EN6thrust24THRUST_300001_SM_1000_NS6detail15normal_iteratorINSD_10device_ptrIfEEEEPfyS9_ff6squareIfEEEvT0_T1_T2_T3_T4_T6_E12temp_storage+36];
	add.f32 	%f343, %f200, %f201;
$L__BB4_49:
	mov.u32 	%r155, %tid.x;
	setp.ne.s32 	%p57, %r155, 0;
	@%p57 bra 	$L__BB4_51;
	add.f32 	%f321, %f42, %f343;
	st.global.f32 	[%rd1], %f321;
$L__BB4_51:
	ret;

}
	// .globl	_ZN3cub18CUB_300001_SM_10006detail6reduce18DeviceReduceKernelINS2_10policy_hubIfyN4cuda3std3__44plusIfEEE10Policy1000EN6thrust24THRUST_300001_SM_1000_NS6detail15normal_iteratorINSD_10device_ptrIfEEEEyS9_f6squareIfEEEvT0_PT3_T1_NS0_13GridEvenShareISO_EET2_T4_
.visible .entry _ZN3cub18CUB_300001_SM_10006detail6reduce18DeviceReduceKernelINS2_10policy_hubIfyN4cuda3std3__44plusIfEEE10Policy1000EN6thrust24THRUST_300001_SM_1000_NS6detail15normal_iteratorINSD_10device_ptrIfEEEEyS9_f6squareIfEEEvT0_PT3_T1_NS0_13GridEvenShareISO_EET2_T4_(
	.param .align 8 .b8 _ZN3cub18CUB_300001_SM_10006detail6reduce18DeviceReduceKernelINS2_10policy_hubIfyN4cuda3std3__44plusIfEEE10Policy1000EN6thrust24THRUST_300001_SM_1000_NS6detail15normal_iteratorINSD_10device_ptrIfEEEEyS9_f6squareIfEEEvT0_PT3_T1_NS0_13GridEvenShareISO_EET2_T4__param_0[8],
	.param .u64 .ptr .align 1 _ZN3cub18CUB_300001_SM_10006detail6reduce18DeviceReduceKernelINS2_10policy_hubIfyN4cuda3std3__44plusIfEEE10Policy1000EN6thrust24THRUST_300001_SM_1000_NS6detail15normal_iteratorINSD_10device_ptrIfEEEEyS9_f6squareIfEEEvT0_PT3_T1_NS0_13GridEvenShareISO_EET2_T4__param_1,
	.param .u64 _ZN3cub18CUB_300001_SM_10006detail6reduce18DeviceReduceKernelINS2_10policy_hubIfyN4cuda3std3__44plusIfEEE10Policy1000EN6thrust24THRUST_300001_SM_1000_NS6detail15normal_iteratorINSD_10device_ptrIfEEEEyS9_f6squareIfEEEvT0_PT3_T1_NS0_13GridEvenShareISO_EET2_T4__param_2,
	.param .align 8 .b8 _ZN3cub18CUB_300001_SM_10006detail6reduce18DeviceReduceKernelINS2_10policy_hubIfyN4cuda3std3__44plusIfEEE10Policy1000EN6thrust24THRUST_300001_SM_1000_NS6detail15normal_iteratorINSD_10device_ptrIfEEEEyS9_f6squareIfEEEvT0_PT3_T1_NS0_13GridEvenShareISO_EET2_T4__param_3[72],
	.param .align 1 .b8 _ZN3cub18CUB_300001_SM_10006detail6reduce18DeviceReduceKernelINS2_10policy_hubIfyN4cuda3std3__44plusIfEEE10Policy1000EN6thrust24THRUST_300001_SM_1000_NS6detail15normal_iteratorINSD_10device_ptrIfEEEEyS9_f6squareIfEEEvT0_PT3_T1_NS0_13GridEvenShareISO_EET2_T4__param_4[1],
	.param .align 1 .b8 _ZN3cub18CUB_300001_SM_10006detail6reduce18DeviceReduceKernelINS2_10policy_hubIfyN4cuda3std3__44plusIfEEE10Policy1000EN6thrust24THRUST_300001_SM_1000_NS6detail15normal_iteratorINSD_10device_ptrIfEEEEyS9_f6squareIfEEEvT0_PT3_T1_NS0_13GridEvenShareISO_EET2_T4__param_5[1]
)
.maxntid 256
{
	.reg .pred 	%p<57>;
	.reg .b16 	%rs<4>;
	.reg .b32 	%r<205>;
	.reg .b32 	%f<340>;
	.reg .b64 	%rd<74>;
	// demoted variable
	.shared .align 4 .b8 _ZZN3cub18CUB_300001_SM_10006detail6reduce18DeviceReduceKernelINS2_10policy_hubIfyN4cuda3std3__44plusIfEEE10Policy1000EN6thrust24THRUST_300001_SM_1000_NS6detail15normal_iteratorINSD_10device_ptrIfEEEEyS9_f6squareIfEEEvT0_PT3_T1_NS0_13GridEvenShareISO_EET2_T4_E12temp_storage[44];
	ld.param.u64 	%rd1, [_ZN3cub18CUB_300001_SM_10006detail6reduce18DeviceReduceKernelINS2_10policy_hubIfyN4cuda3std3__44plusIfEEE10Policy1000EN6thrust24THRUST_300001_SM_1000_NS6detail15normal_iteratorINSD_10device_ptrIfEEEEyS9_f6squareIfEEEvT0_PT3_T1_NS0_13GridEvenShareISO_EET2_T4__param_3+32];
	ld.param.u32 	%r1, [_ZN3cub18CUB_300001_SM_10006detail6reduce18DeviceReduceKernelINS2_10policy_hubIfyN4cuda3std3__44plusIfEEE10Policy1000EN6thrust24THRUST_300001_SM_1000_NS6detail15normal_iteratorINSD_10device_ptrIfEEEEyS9_f6squareIfEEEvT0_PT3_T1_NS0_13GridEvenShareISO_EET2_T4__param_3+40];
	ld.param.u64 	%rd25, [_ZN3cub18CUB_300001_SM_10006detail6reduce18DeviceReduceKernelINS2_10policy_hubIfyN4cuda3std3__44plusIfEEE10Policy1000EN6thrust24THRUST_300001_SM_1000_NS6detail15normal_iteratorINSD_10device_ptrIfEEEEyS9_f6squareIfEEEvT0_PT3_T1_NS0_13GridEvenShareISO_EET2_T4__param_0];
	ld.param.u64 	%rd24, [_ZN3cub18CUB_300001_SM_10006detail6reduce18DeviceReduceKernelINS2_10policy_hubIfyN4cuda3std3__44plusIfEEE10Policy1000EN6thrust24THRUST_300001_SM_1000_NS6detail15normal_iteratorINSD_10device_ptrIfEEEEyS9_f6squareIfEEEvT0_PT3_T1_NS0_13GridEvenShareISO_EET2_T4__param_1];
	cvta.to.global.u64 	%rd2, %rd25;
	mov.u32 	%r2, %ctaid.x;
	shl.b32 	%r50, %r1, 12;
	cvt.s64.s32 	%rd3, %r50;
	shl.b32 	%r51, %r2, 12;
	cvt.u64.u32 	%rd4, %r51;
	sub.s64 	%rd5, %rd1, %rd4;
	setp.gt.u64 	%p1, %rd5, 4095;
	@%p1 bra 	$L__BB5_25;
	cvt.u32.u64 	%r111, %rd4;
	cvt.u32.u64 	%r3, %rd1;
	sub.s32 	%r4, %r3, %r111;
	mov.u32 	%r5, %tid.x;
	setp.ge.s32 	%p23, %r5, %r4;
	mov.f32 	%f328, 0f00000000;
	mov.u32 	%r192, %r5;
	@%p23 bra 	$L__BB5_3;
	add.s32 	%r113, %r111, %r5;
	mul.wide.u32 	%rd48, %r113, 4;
	add.s64 	%rd49, %rd2, %rd48;
	ld.global.f32 	%f201, [%rd49];
	mul.f32 	%f328, %f201, %f201;
	add.s32 	%r192, %r5, 256;
$L__BB5_3:
	setp.ge.s32 	%p24, %r192, %r4;
	@%p24 bra 	$L__BB5_16;
	not.b32 	%r115, %r192;
	add.s32 	%r116, %r115, %r3;
	sub.s32 	%r117, %r116, %r111;
	shr.u32 	%r118, %r117, 8;
	add.s32 	%r8, %r118, 1;
	and.b32  	%r9, %r8, 15;
	setp.lt.u32 	%p25, %r117, 3840;
	@%p25 bra 	$L__BB5_7;
	and.b32  	%r119, %r8, 33554416;
	neg.s32 	%r190, %r119;
	mul.wide.u32 	%rd50, %r2, 16384;
	mul.wide.u32 	%rd51, %r192, 4;
	or.b64  	%rd52, %rd50, %rd51;
	add.s64 	%rd53, %rd52, %rd2;
	add.s64 	%rd68, %rd53, 8192;
$L__BB5_6:
	.pragma "nounroll";
	ld.global.f32 	%f203, [%rd68+-8192];
	fma.rn.f32 	%f204, %f203, %f203, %f328;
	ld.global.f32 	%f205, [%rd68+-7168];
	fma.rn.f32 	%f206, %f205, %f205, %f204;
	ld.global.f32 	%f207, [%rd68+-6144];
	fma.rn.f32 	%f208, %f207, %f207, %f206;
	ld.global.f32 	%f209, [%rd68+-5120];
	fma.rn.f32 	%f210, %f209, %f209, %f208;
	ld.global.f32 	%f211, [%rd68+-4096];
	fma.rn.f32 	%f212, %f211, %f211, %f210;
	ld.global.f32 	%f213, [%rd68+-3072];
	fma.rn.f32 	%f214, %f213, %f213, %f212;
	ld.global.f32 	%f215, [%rd68+-2048];
	fma.rn.f32 	%f216, %f215, %f215, %f214;
	ld.global.f32 	%f217, [%rd68+-1024];
	fma.rn.f32 	%f218, %f217, %f217, %f216;
	ld.global.f32 	%f219, [%rd68];
	fma.rn.f32 	%f220, %f219, %f219, %f218;
	ld.global.f32 	%f221, [%rd68+1024];
	fma.rn.f32 	%f222, %f221, %f221, %f220;
	ld.global.f32 	%f223, [%rd68+2048];
	fma.rn.f32 	%f224, %f223, %f223, %f222;
	ld.global.f32 	%f225, [%rd68+3072];
	fma.rn.f32 	%f226, %f225, %f225, %f224;
	ld.global.f32 	%f227, [%rd68+4096];
	fma.rn.f32 	%f228, %f227, %f227, %f226;
	ld.global.f32 	%f229, [%rd68+5120];
	fma.rn.f32 	%f230, %f229, %f229, %f228;
	ld.global.f32 	%f231, [%rd68+6144];
	fma.rn.f32 	%f232, %f231, %f231, %f230;
	ld.global.f32 	%f233, [%rd68+7168];
	fma.rn.f32 	%f328, %f233, %f233, %f232;
	add.s32 	%r192, %r192, 4096;
	add.s32 	%r190, %r190, 16;
	add.s64 	%rd68, %rd68, 16384;
	setp.ne.s32 	%p26, %r190, 0;
	@%p26 bra 	$L__BB5_6;
$L__BB5_7:
	setp.eq.s32 	%p27, %r9, 0;
	@%p27 bra 	$L__BB5_16;
	and.b32  	%r16, %r8, 7;
	setp.lt.u32 	%p28, %r9, 8;
	@%p28 bra 	$L__BB5_10;
	cvt.s64.s32 	%rd54, %r192;
	add.s64 	%rd55, %rd54, %rd4;
	shl.b64 	%rd56, %rd55, 2;
	add.s64 	%rd57, %rd2, %rd56;
	ld.global.f32 	%f235, [%rd57];
	fma.rn.f32 	%f236, %f235, %f235, %f328;
	ld.global.f32 	%f237, [%rd57+1024];
	fma.rn.f32 	%f238, %f237, %f237, %f236;
	ld.global.f32 	%f239, [%rd57+2048];
	fma.rn.f32 	%f240, %f239, %f239, %f238;
	ld.global.f32 	%f241, [%rd57+3072];
	fma.rn.f32 	%f242, %f241, %f241, %f240;
	ld.global.f32 	%f243, [%rd57+4096];
	fma.rn.f32 	%f244, %f243, %f243, %f242;
	ld.global.f32 	%f245, [%rd57+5120];
	fma.rn.f32 	%f246, %f245, %f245, %f244;
	ld.global.f32 	%f247, [%rd57+6144];
	fma.rn.f32 	%f248, %f247, %f247, %f246;
	ld.global.f32 	%f249, [%rd57+7168];
	fma.rn.f32 	%f328, %f249, %f249, %f248;
	add.s32 	%r192, %r192, 2048;
$L__BB5_10:
	setp.eq.s32 	%p29, %r16, 0;
	@%p29 bra 	$L__BB5_16;
	and.b32  	%r19, %r8, 3;
	setp.lt.u32 	%p30, %r16, 4;
	@%p30 bra 	$L__BB5_13;
	cvt.s64.s32 	%rd58, %r192;
	add.s64 	%rd59, %rd58, %rd4;
	shl.b64 	%rd60, %rd59, 2;
	add.s64 	%rd61, %rd2, %rd60;
	ld.global.f32 	%f251, [%rd61];
	fma.rn.f32 	%f252, %f251, %f251, %f328;
	ld.global.f32 	%f253, [%rd61+1024];
	fma.rn.f32 	%f254, %f253, %f253, %f252;
	ld.global.f32 	%f255, [%rd61+2048];
	fma.rn.f32 	%f256, %f255, %f255, %f254;
	ld.global.f32 	%f257, [%rd61+3072];
	fma.rn.f32 	%f328, %f257, %f257, %f256;
	add.s32 	%r192, %r192, 1024;
$L__BB5_13:
	setp.eq.s32 	%p31, %r19, 0;
	@%p31 bra 	$L__BB5_16;
	mul.wide.u32 	%rd62, %r2, 16384;
	add.s64 	%rd9, %rd2, %rd62;
	neg.s32 	%r195, %r19;
$L__BB5_15:
	.pragma "nounroll";
	mul.wide.s32 	%rd63, %r192, 4;
	add.s64 	%rd64, %rd9, %rd63;
	ld.global.f32 	%f258, [%rd64];
	fma.rn.f32 	%f328, %f258, %f258, %f328;
	add.s32 	%r192, %r192, 256;
	add.s32 	%r195, %r195, 1;
	setp.ne.s32 	%p32, %r195, 0;
	@%p32 bra 	$L__BB5_15;
$L__BB5_16:
	setp.lt.s32 	%p33, %r4, 256;
	@%p33 bra 	$L__BB5_21;
	// begin inline asm
	mov.u32 %r158, %laneid;
	// end inline asm
	mov.b32 	%r160, %f328;
	mov.b32 	%r161, 1;
	mov.b32 	%r182, 31;
	mov.b32 	%r183, -1;
	// begin inline asm
	shfl.sync.down.b32 %r159, %r160, %r161, %r182, %r183;
	// end inline asm
	setp.gt.s32 	%p49, %r158, 30;
	mov.b32 	%f293, %r159;
	add.f32 	%f294, %f328, %f293;
	selp.f32 	%f295, %f328, %f294, %p49;
	mov.b32 	%r165, %f295;
	mov.b32 	%r166, 2;
	// begin inline asm
	shfl.sync.down.b32 %r164, %r165, %r166, %r182, %r183;
	// end inline asm
	setp.gt.s32 	%p50, %r158, 29;
	mov.b32 	%f296, %r164;
	add.f32 	%f297, %f295, %f296;
	selp.f32 	%f298, %f295, %f297, %p50;
	mov.b32 	%r170, %f298;
	mov.b32 	%r171, 4;
	// begin inline asm
	shfl.sync.down.b32 %r169, %r170, %r171, %r182, %r183;
	// end inline asm
	setp.gt.s32 	%p51, %r158, 27;
	mov.b32 	%f299, %r169;
	add.f32 	%f300, %f298, %f299;
	selp.f32 	%f301, %f298, %f300, %p51;
	mov.b32 	%r175, %f301;
	mov.b32 	%r176, 8;
	// begin inline asm
	shfl.sync.down.b32 %r174, %r175, %r176, %r182, %r183;
	// end inline asm
	setp.gt.s32 	%p52, %r158, 23;
	mov.b32 	%f302, %r174;
	add.f32 	%f303, %f301, %f302;
	selp.f32 	%f304, %f301, %f303, %p52;
	mov.b32 	%r180, %f304;
	mov.b32 	%r181, 16;
	// begin inline asm
	shfl.sync.down.b32 %r179, %r180, %r181, %r182, %r183;
	// end inline asm
	setp.gt.s32 	%p53, %r158, 15;
	mov.b32 	%f305, %r179;
	add.f32 	%f16, %f304, %f305;
	selp.f32 	%f339, %f304, %f16, %p53;
	setp.ne.s32 	%p54, %r158, 0;
	@%p54 bra 	$L__BB5_19;
	shr.u32 	%r184, %r5, 3;
	and.b32  	%r185, %r184, 124;
	mov.u32 	%r186, _ZZN3cub18CUB_300001_SM_10006detail6reduce18DeviceReduceKernelINS2_10policy_hubIfyN4cuda3std3__44plusIfEEE10Policy1000EN6thrust24THRUST_300001_SM_1000_NS6detail15normal_iteratorINSD_10device_ptrIfEEEEyS9_f6squareIfEEEvT0_PT3_T1_NS0_13GridEvenShareISO_EET2_T4_E12temp_storage;
	add.s32 	%r187, %r186, %r185;
	st.shared.f32 	[%r187+8], %f16;
$L__BB5_19:
	bar.sync 	0;
	setp.ne.s32 	%p55, %r5, 0;
	@%p55 bra 	$L__BB5_46;
	ld.shared.f32 	%f306, [_ZZN3cub18CUB_300001_SM_10006detail6reduce18DeviceReduceKernelINS2_10policy_hubIfyN4cuda3std3__44plusIfEEE10Policy1000EN6thrust24THRUST_300001_SM_1000_NS6detail15normal_iteratorINSD_10device_ptrIfEEEEyS9_f6squareIfEEEvT0_PT3_T1_NS0_13GridEvenShareISO_EET2_T4_E12temp_storage+12];
	add.f32 	%f307, %f339, %f306;
	ld.shared.f32 	%f308, [_ZZN3cub18CUB_300001_SM_10006detail6reduce18DeviceReduceKernelINS2_10policy_hubIfyN4cuda3std3__44plusIfEEE10Policy1000EN6thrust24THRUST_300001_SM_1000_NS6detail15normal_iteratorINSD_10device_ptrIfEEEEyS9_f6squareIfEEEvT0_PT3_T1_NS0_13GridEvenShareISO_EET2_T4_E12temp_storage+16];
	add.f32 	%f309, %f307, %f308;
	ld.shared.f32 	%f310, [_ZZN3cub18CUB_300001_SM_10006detail6reduce18DeviceReduceKernelINS2_10policy_hubIfyN4cuda3std3__44plusIfEEE10Policy1000EN6thrust24THRUST_300001_SM_1000_NS6detail15normal_iteratorINSD_10device_ptrIfEEEEyS9_f6squareIfEEEvT0_PT3_T1_NS0_13GridEvenShareISO_EET2_T4_E12temp_storage+20];
	add.f32 	%f311, %f309, %f310;
	ld.shared.f32 	%f312, [_ZZN3cub18CUB_300001_SM_10006detail6reduce18DeviceReduceKernelINS2_10policy_hubIfyN4cuda3std3__44plusIfEEE10Policy1000EN6thrust24THRUST_300001_SM_1000_NS6detail15normal_iteratorINSD_10device_ptrIfEEEEyS9_f6squareIfEEEvT0_PT3_T1_NS0_13GridEvenShareISO_EET2_T4_E12temp_storage+24];
	add.f32 	%f313, %f311, %f312;
	ld.shared.f32 	%f314, [_ZZN3cub18CUB_300001_SM_10006detail6reduce18DeviceReduceKernelINS2_10policy_hubIfyN4cuda3std3__44plusIfEEE10Policy1000EN6thrust24THRUST_300001_SM_1000_NS6detail15normal_iteratorINSD_10device_ptrIfEEEEyS9_f6squareIfEEEvT0_PT3_T1_NS0_13GridEvenShareISO_EET2_T4_E12temp_storage+28];
	add.f32 	%f315, %f313, %f314;
	ld.shared.f32 	%f316, [_ZZN3cub18CUB_300001_SM_10006detail6reduce18DeviceReduceKernelINS2_10policy_hubIfyN4cuda3std3__44plusIfEEE10Policy1000EN6thrust24THRUST_300001_SM_1000_NS6detail15normal_iteratorINSD_10device_ptrIfEEEEyS9_f6squareIfEEEvT0_PT3_T1_NS0_13GridEvenShareISO_EET2_T4_E12temp_storage+32];
	add.f32 	%f317, %f315, %f316;
	ld.shared.f32 	%f318, [_ZZN3cub18CUB_300001_SM_10006detail6reduce18DeviceReduceKernelINS2_10policy_hubIfyN4cuda3std3__44plusIfEEE10Policy1000EN6thrust24THRUST_300001_SM_1000_NS6detail15normal_iteratorINSD_10device_ptrIfEEEEyS9_f6squareIfEEEvT0_PT3_T1_NS0_13GridEvenShareISO_EET2_T4_E12temp_storage+36];
	add.f32 	%f339, %f317, %f318;
	bra.uni 	$L__BB5_46;
$L__BB5_21:
	// begin inline asm
	mov.u32 %r120, %laneid;
	// end inline asm
	and.b32  	%r146, %r5, 992;
	add.s32 	%r147, %r146, 32;
	setp.gt.s32 	%p34, %r147, %r4;
	not.b32 	%r148, %r146;
	add.s32 	%r149, %r4, %r148;
	selp.b32 	%r144, %r149, 31, %p34;
	mov.b32 	%r122, %f328;
	mov.b32 	%r123, 1;
	mov.b32 	%r145, -1;
	// begin inline asm
	shfl.sync.down.b32 %r121, %r122, %r123, %r144, %r145;
	// end inline asm
	setp.lt.s32 	%p35, %r120, %r144;
	mov.b32 	%f259, %r121;
	add.f32 	%f260, %f328, %f259;
	selp.f32 	%f261, %f260, %f328, %p35;
	mov.b32 	%r127, %f261;
	mov.b32 	%r128, 2;
	// begin inline asm
	shfl.sync.down.b32 %r126, %r127, %r128, %r144, %r145;
	// end inline asm
	add.s32 	%r150, %r120, 2;
	setp.gt.s32 	%p36, %r150, %r144;
	mov.b32 	%f262, %r126;
	add.f32 	%f263, %f261, %f262;
	selp.f32 	%f264, %f261, %f263, %p36;
	mov.b32 	%r132, %f264;
	mov.b32 	%r133, 4;
	// begin inline asm
	shfl.sync.down.b32 %r131, %r132, %r133, %r144, %r145;
	// end inline asm
	add.s32 	%r151, %r120, 4;
	setp.gt.s32 	%p37, %r151, %r144;
	mov.b32 	%f265, %r131;
	add.f32 	%f266, %f264, %f265;
	selp.f32 	%f267, %f264, %f266, %p37;
	mov.b32 	%r137, %f267;
	mov.b32 	%r138, 8;
	// begin inline asm
	shfl.sync.down.b32 %r136, %r137, %r138, %r144, %r145;
	// end inline asm
	add.s32 	%r152, %r120, 8;
	setp.gt.s32 	%p38, %r152, %r144;
	mov.b32 	%f268, %r136;
	add.f32 	%f269, %f267, %f268;
	selp.f32 	%f270, %f267, %f269, %p38;
	mov.b32 	%r142, %f270;
	mov.b32 	%r143, 16;
	// begin inline asm
	shfl.sync.down.b32 %r141, %r142, %r143, %r144, %r145;
	// end inline asm
	add.s32 	%r153, %r120, 16;
	setp.gt.s32 	%p39, %r153, %r144;
	mov.b32 	%f271, %r141;
	add.f32 	%f272, %f270, %f271;
	selp.f32 	%f339, %f270, %f272, %p39;
	setp.ne.s32 	%p40, %r120, 0;
	@%p40 bra 	$L__BB5_23;
	shr.u32 	%r154, %r5, 3;
	and.b32  	%r155, %r154, 124;
	mov.u32 	%r156, _ZZN3cub18CUB_300001_SM_10006detail6reduce18DeviceReduceKernelINS2_10policy_hubIfyN4cuda3std3__44plusIfEEE10Policy1000EN6thrust24THRUST_300001_SM_1000_NS6detail15normal_iteratorINSD_10device_ptrIfEEEEyS9_f6squareIfEEEvT0_PT3_T1_NS0_13GridEvenShareISO_EET2_T4_E12temp_storage;
	add.s32 	%r157, %r156, %r155;
	st.shared.f32 	[%r157+8], %f339;
$L__BB5_23:
	bar.sync 	0;
	setp.ne.s32 	%p41, %r5, 0;
	@%p41 bra 	$L__BB5_46;
	setp.gt.s32 	%p42, %r4, 32;
	ld.shared.f32 	%f273, [_ZZN3cub18CUB_300001_SM_10006detail6reduce18DeviceReduceKernelINS2_10policy_hubIfyN4cuda3std3__44plusIfEEE10Policy1000EN6thrust24THRUST_300001_SM_1000_NS6detail15normal_iteratorINSD_10device_ptrIfEEEEyS9_f6squareIfEEEvT0_PT3_T1_NS0_13GridEvenShareISO_EET2_T4_E12temp_storage+12];
	add.f32 	%f274, %f339, %f273;
	selp.f32 	%f275, %f274, %f339, %p42;
	setp.gt.s32 	%p43, %r4, 64;
	ld.shared.f32 	%f276, [_ZZN3cub18CUB_300001_SM_10006detail6reduce18DeviceReduceKernelINS2_10policy_hubIfyN4cuda3std3__44plusIfEEE10Policy1000EN6thrust24THRUST_300001_SM_1000_NS6detail15normal_iteratorINSD_10device_ptrIfEEEEyS9_f6squareIfEEEvT0_PT3_T1_NS0_13GridEvenShareISO_EET2_T4_E12temp_storage+16];
	add.f32 	%f277, %f276, %f275;
	selp.f32 	%f278, %f277, %f275, %p43;
	setp.gt.s32 	%p44, %r4, 96;
	ld.shared.f32 	%f279, [_ZZN3cub18CUB_300001_SM_10006detail6reduce18DeviceReduceKernelINS2_10policy_hubIfyN4cuda3std3__44plusIfEEE10Policy1000EN6thrust24THRUST_300001_SM_1000_NS6detail15normal_iteratorINSD_10device_ptrIfEEEEyS9_f6squareIfEEEvT0_PT3_T1_NS0_13GridEvenShareISO_EET2_T4_E12temp_storage+20];
	add.f32 	%f280, %f279, %f278;
	selp.f32 	%f281, %f280, %f278, %p44;
	setp.gt.s32 	%p45, %r4, 128;
	ld.shared.f32 	%f282, [_ZZN3cub18CUB_300001_SM_10006detail6reduce18DeviceReduceKernelINS2_10policy_hubIfyN4cuda3std3__44plusIfEEE10Policy1000EN6thrust24THRUST_300001_SM_1000_NS6detail15normal_iteratorINSD_10device_ptrIfEEEEyS9_f6squareIfEEEvT0_PT3_T1_NS0_13GridEvenShareISO_EET2_T4_E12temp_storage+24];
	add.f32 	%f283, %f282, %f281;
	selp.f32 	%f284, %f283, %f281, %p45;
	setp.gt.s32 	%p46, %r4, 160;
	ld.shared.f32 	%f285, [_ZZN3cub18CUB_300001_SM_10006detail6reduce18DeviceReduceKernelINS2_10policy_hubIfyN4cuda3std3__44plusIfEEE10Policy1000EN6thrust24THRUST_300001_SM_1000_NS6detail15normal_iteratorINSD_10device_ptrIfEEEEyS9_f6squareIfEEEvT0_PT3_T1_NS0_13GridEvenShareISO_EET2_T4_E12temp_storage+28];
	add.f32 	%f286, %f285, %f284;
	selp.f32 	%f287, %f286, %f284, %p46;
	setp.gt.s32 	%p47, %r4, 192;
	ld.shared.f32 	%f288, [_ZZN3cub18CUB_300001_SM_10006detail6reduce18DeviceReduceKernelINS2_10policy_hubIfyN4cuda3std3__44plusIfEEE10Policy1000EN6thrust24THRUST_300001_SM_1000_NS6detail15normal_iteratorINSD_10device_ptrIfEEEEyS9_f6squareIfEEEvT0_PT3_T1_NS0_13GridEvenShareISO_EET2_T4_E12temp_storage+32];
	add.f32 	%f289, %f288, %f287;
	selp.f32 	%f290, %f289, %f287, %p47;
	setp.gt.s32 	%p48, %r4, 224;
	ld.shared.f32 	%f291, [_ZZN3cub18CUB_300001_SM_10006detail6reduce18DeviceReduceKernelINS2_10policy_hubIfyN4cuda3std3__44plusIfEEE10Policy1000EN6thrust24THRUST_300001_SM_1000_NS6detail15normal_iteratorINSD_10device_ptrIfEEEEyS9_f6squareIfEEEvT0_PT3_T1_NS0_13GridEvenShareISO_EET2_T4_E12temp_storage+36];
	add.f32 	%f292, %f291, %f290;
	selp.f32 	%f339, %f292, %f290, %p48;
	bra.uni 	$L__BB5_46;
$L__BB5_25:
	cvt.u32.u64 	%r52, %rd4;
	mov.u32 	%r27, %tid.x;
	add.s32 	%r53, %r27, %r52;
	mul.wide.u32 	%rd26, %r53, 4;
	add.s64 	%rd27, %rd2, %rd26;
	ld.global.f32 	%f41, [%rd27];
	ld.global.f32 	%f42, [%rd27+1024];
	mul.f32 	%f43, %f42, %f42;
	ld.global.f32 	%f44, [%rd27+2048];
	ld.global.f32 	%f45, [%rd27+3072];
	mul.f32 	%f46, %f45, %f45;
	ld.global.f32 	%f47, [%rd27+4096];
	ld.global.f32 	%f48, [%rd27+5120];
	mul.f32 	%f49, %f48, %f48;
	ld.global.f32 	%f50, [%rd27+6144];
	ld.global.f32 	%f51, [%rd27+7168];
	mul.f32 	%f52, %f51, %f51;
	ld.global.f32 	%f53, [%rd27+8192];
	ld.global.f32 	%f54, [%rd27+9216];
	mul.f32 	%f55, %f54, %f54;
	ld.global.f32 	%f56, [%rd27+10240];
	ld.global.f32 	%f57, [%rd27+11264];
	mul.f32 	%f58, %f57, %f57;
	ld.global.f32 	%f59, [%rd27+12288];
	ld.global.f32 	%f60, [%rd27+13312];
	mul.f32 	%f61, %f60, %f60;
	ld.global.f32 	%f62, [%rd27+14336];
	ld.global.f32 	%f63, [%rd27+15360];
	mul.f32 	%f64, %f63, %f63;
	fma.rn.f32 	%f65, %f41, %f41, %f43;
	fma.rn.f32 	%f66, %f44, %f44, %f46;
	fma.rn.f32 	%f67, %f47, %f47, %f49;
	fma.rn.f32 	%f68, %f50, %f50, %f52;
	fma.rn.f32 	%f69, %f53, %f53, %f55;
	fma.rn.f32 	%f70, %f56, %f56, %f58;
	fma.rn.f32 	%f71, %f59, %f59, %f61;
	fma.rn.f32 	%f72, %f62, %f62, %f64;
	add.f32 	%f73, %f65, %f66;
	add.f32 	%f74, %f67, %f68;
	add.f32 	%f75, %f69, %f70;
	add.f32 	%f76, %f71, %f72;
	add.f32 	%f77, %f73, %f74;
	add.f32 	%f78, %f75, %f76;
	add.f32 	%f338, %f77, %f78;
	setp.lt.u64 	%p2, %rd5, %rd3;
	@%p2 bra 	$L__BB5_42;
	cvt.u32.u64 	%r55, %rd3;
	cvt.u64.u32 	%rd10, %r27;
	add.s64 	%rd70, %rd4, %rd3;
	cvt.u32.u64 	%r28, %rd1;
	not.b32 	%r57, %r27;
	add.s32 	%r58, %r57, %r28;
	sub.s32 	%r59, %r58, %r55;
	sub.s32 	%r197, %r59, %r52;
	add.s64 	%rd28, %rd70, %rd10;
	shl.b64 	%rd29, %rd28, 2;
	add.s64 	%rd30, %rd29, %rd2;
	add.s64 	%rd69, %rd30, 8192;
	mov.b32 	%r198, 0;
	mov.u64 	%rd71, %rd4;
$L__BB5_27:
	add.s64 	%rd71, %rd71, %rd3;
	add.s64 	%rd31, %rd1, -4096;
	setp.gt.u64 	%p3, %rd71, %rd31;
	@%p3 bra 	$L__BB5_29;
	cvt.u32.u64 	%r60, %rd3;
	add.s64 	%rd32, %rd71, %rd10;
	shl.b64 	%rd33, %rd32, 2;
	add.s64 	%rd34, %rd2, %rd33;
	ld.global.f32 	%f79, [%rd34];
	ld.global.f32 	%f80, [%rd34+1024];
	ld.global.f32 	%f81, [%rd34+2048];
	mul.f32 	%f82, %f81, %f81;
	ld.global.f32 	%f83, [%rd34+3072];
	ld.global.f32 	%f84, [%rd34+4096];
	mul.f32 	%f85, %f84, %f84;
	ld.global.f32 	%f86, [%rd34+5120];
	ld.global.f32 	%f87, [%rd34+6144];
	mul.f32 	%f88, %f87, %f87;
	ld.global.f32 	%f89, [%rd34+7168];
	ld.global.f32 	%f90, [%rd34+8192];
	mul.f32 	%f91, %f90, %f90;
	ld.global.f32 	%f92, [%rd34+9216];
	ld.global.f32 	%f93, [%rd34+10240];
	mul.f32 	%f94, %f93, %f93;
	ld.global.f32 	%f95, [%rd34+11264];
	ld.global.f32 	%f96, [%rd34+12288];
	mul.f32 	%f97, %f96, %f96;
	ld.global.f32 	%f98, [%rd34+13312];
	ld.global.f32 	%f99, [%rd34+14336];
	mul.f32 	%f100, %f99, %f99;
	ld.global.f32 	%f101, [%rd34+15360];
	fma.rn.f32 	%f102, %f79, %f79, %f338;
	fma.rn.f32 	%f103, %f80, %f80, %f82;
	fma.rn.f32 	%f104, %f83, %f83, %f85;
	fma.rn.f32 	%f105, %f86, %f86, %f88;
	fma.rn.f32 	%f106, %f89, %f89, %f91;
	fma.rn.f32 	%f107, %f92, %f92, %f94;
	fma.rn.f32 	%f108, %f95, %f95, %f97;
	fma.rn.f32 	%f109, %f98, %f98, %f100;
	add.f32 	%f110, %f102, %f103;
	add.f32 	%f111, %f104, %f105;
	add.f32 	%f112, %f106, %f107;
	add.f32 	%f113, %f108, %f109;
	add.f32 	%f114, %f110, %f111;
	add.f32 	%f115, %f112, %f113;
	add.f32 	%f116, %f114, %f115;
	fma.rn.f32 	%f338, %f101, %f101, %f116;
	sub.s64 	%rd35, %rd1, %rd71;
	setp.lt.u64 	%p4, %rd35, %rd3;
	add.s32 	%r198, %r198, 1;
	add.s64 	%rd70, %rd70, %rd3;
	sub.s32 	%r197, %r197, %r60;
	shl.b64 	%rd36, %rd3, 2;
	add.s64 	%rd69, %rd69, %rd36;
	@%p4 bra 	$L__BB5_42;
	bra.uni 	$L__BB5_27;
$L__BB5_29:
	setp.le.u64 	%p5, %rd1, %rd71;
	cvt.u32.u64 	%r61, %rd71;
	cvt.u32.u64 	%r62, %rd1;
	sub.s32 	%r63, %r62, %r61;
	setp.ge.s32 	%p6, %r27, %r63;
	or.pred  	%p7, %p5, %p6;
	@%p7 bra 	$L__BB5_42;
	cvt.u32.u64 	%r65, %rd3;
	cvt.u32.u64 	%r66, %rd4;
	not.b32 	%r67, %r27;
	add.s32 	%r68, %r67, %r28;
	add.s32 	%r69, %r65, %r66;
	sub.s32 	%r70, %r68, %r69;
	mul.lo.s32 	%r71, %r1, %r198;
	shl.b32 	%r72, %r71, 12;
	sub.s32 	%r73, %r70, %r72;
	shr.u32 	%r74, %r73, 8;
	add.s32 	%r34, %r74, 1;
	and.b32  	%r35, %r34, 15;
	setp.lt.u32 	%p8, %r73, 3840;
	mov.u32 	%r201, %r27;
	@%p8 bra 	$L__BB5_33;
	shr.u32 	%r75, %r197, 8;
	add.s32 	%r76, %r75, 1;
	and.b32  	%r77, %r76, 33554416;
	neg.s32 	%r199, %r77;
	mov.u32 	%r201, %r27;
$L__BB5_32:
	.pragma "nounroll";
	ld.global.f32 	%f118, [%rd69+-8192];
	fma.rn.f32 	%f119, %f118, %f118, %f338;
	ld.global.f32 	%f120, [%rd69+-7168];
	fma.rn.f32 	%f121, %f120, %f120, %f119;
	ld.global.f32 	%f122, [%rd69+-6144];
	fma.rn.f32 	%f123, %f122, %f122, %f121;
	ld.global.f32 	%f124, [%rd69+-5120];
	fma.rn.f32 	%f125, %f124, %f124, %f123;
	ld.global.f32 	%f126, [%rd69+-4096];
	fma.rn.f32 	%f127, %f126, %f126, %f125;
	ld.global.f32 	%f128, [%rd69+-3072];
	fma.rn.f32 	%f129, %f128, %f128, %f127;
	ld.global.f32 	%f130, [%rd69+-2048];
	fma.rn.f32 	%f131, %f130, %f130, %f129;
	ld.global.f32 	%f132, [%rd69+-1024];
	fma.rn.f32 	%f133, %f132, %f132, %f131;
	ld.global.f32 	%f134, [%rd69];
	fma.rn.f32 	%f135, %f134, %f134, %f133;
	ld.global.f32 	%f136, [%rd69+1024];
	fma.rn.f32 	%f137, %f136, %f136, %f135;
	ld.global.f32 	%f138, [%rd69+2048];
	fma.rn.f32 	%f139, %f138, %f138, %f137;
	ld.global.f32 	%f140, [%rd69+3072];
	fma.rn.f32 	%f141, %f140, %f140, %f139;
	ld.global.f32 	%f142, [%rd69+4096];
	fma.rn.f32 	%f143, %f142, %f142, %f141;
	ld.global.f32 	%f144, [%rd69+5120];
	fma.rn.f32 	%f145, %f144, %f144, %f143;
	ld.global.f32 	%f146, [%rd69+6144];
	fma.rn.f32 	%f147, %f146, %f146, %f145;
	ld.global.f32 	%f148, [%rd69+7168];
	fma.rn.f32 	%f338, %f148, %f148, %f147;
	add.s32 	%r201, %r201, 4096;
	add.s32 	%r199, %r199, 16;
	add.s64 	%rd69, %rd69, 16384;
	setp.ne.s32 	%p9, %r199, 0;
	@%p9 bra 	$L__BB5_32;
$L__BB5_33:
	setp.eq.s32 	%p10, %r35, 0;
	@%p10 bra 	$L__BB5_42;
	and.b32  	%r42, %r34, 7;
	setp.lt.u32 	%p11, %r35, 8;
	@%p11 bra 	$L__BB5_36;
	cvt.u64.u32 	%rd37, %r201;
	add.s64 	%rd38, %rd71, %rd37;
	shl.b64 	%rd39, %rd38, 2;
	add.s64 	%rd40, %rd2, %rd39;
	ld.global.f32 	%f150, [%rd40];
	fma.rn.f32 	%f151, %f150, %f150, %f338;
	ld.global.f32 	%f152, [%rd40+1024];
	fma.rn.f32 	%f153, %f152, %f152, %f151;
	ld.global.f32 	%f154, [%rd40+2048];
	fma.rn.f32 	%f155, %f154, %f154, %f153;
	ld.global.f32 	%f156, [%rd40+3072];
	fma.rn.f32 	%f157, %f156, %f156, %f155;
	ld.global.f32 	%f158, [%rd40+4096];
	fma.rn.f32 	%f159, %f158, %f158, %f157;
	ld.global.f32 	%f160, [%rd40+5120];
	fma.rn.f32 	%f161, %f160, %f160, %f159;
	ld.global.f32 	%f162, [%rd40+6144];
	fma.rn.f32 	%f163, %f162, %f162, %f161;
	ld.global.f32 	%f164, [%rd40+7168];
	fma.rn.f32 	%f338, %f164, %f164, %f163;
	add.s32 	%r201, %r201, 2048;
$L__BB5_36:
	setp.eq.s32 	%p12, %r42, 0;
	@%p12 bra 	$L__BB5_42;
	setp.lt.u32 	%p13, %r42, 4;
	@%p13 bra 	$L__BB5_39;
	cvt.u64.u32 	%rd41, %r201;
	add.s64 	%rd42, %rd71, %rd41;
	shl.b64 	%rd43, %rd42, 2;
	add.s64 	%rd44, %rd2, %rd43;
	ld.global.f32 	%f166, [%rd44];
	fma.rn.f32 	%f167, %f166, %f166, %f338;
	ld.global.f32 	%f168, [%rd44+1024];
	fma.rn.f32 	%f169, %f168, %f168, %f167;
	ld.global.f32 	%f170, [%rd44+2048];
	fma.rn.f32 	%f171, %f170, %f170, %f169;
	ld.global.f32 	%f172, [%rd44+3072];
	fma.rn.f32 	%f338, %f172, %f172, %f171;
	add.s32 	%r201, %r201, 1024;
$L__BB5_39:
	and.b32  	%r78, %r34, 3;
	setp.eq.s32 	%p14, %r78, 0;
	@%p14 bra 	$L__BB5_42;
	cvt.u64.u32 	%rd45, %r201;
	add.s64 	%rd46, %rd45, %rd70;
	shl.b64 	%rd47, %rd46, 2;
	add.s64 	%rd73, %rd2, %rd47;
	cvt.u16.u32 	%rs1, %r197;
	shr.u16 	%rs2, %rs1, 8;
	add.s16 	%rs3, %rs2, 1;
	cvt.u32.u16 	%r79, %rs3;
	and.b32  	%r80, %r79, 3;
	neg.s32 	%r204, %r80;
$L__BB5_41:
	.pragma "nounroll";
	ld.global.f32 	%f173, [%rd73];
	fma.rn.f32 	%f338, %f173, %f173, %f338;
	add.s64 	%rd73, %rd73, 1024;
	add.s32 	%r204, %r204, 1;
	setp.ne.s32 	%p15, %r204, 0;
	@%p15 bra 	$L__BB5_41;
$L__BB5_42:
	// begin inline asm
	mov.u32 %r81, %laneid;
	// end inline asm
	mov.b32 	%r83, %f338;
	mov.b32 	%r84, 1;
	mov.b32 	%r105, 31;
	mov.b32 	%r106, -1;
	// begin inline asm
	shfl.sync.down.b32 %r82, %r83, %r84, %r105, %r106;
	// end inline asm
	setp.gt.s32 	%p16, %r81, 30;
	mov.b32 	%f174, %r82;
	add.f32 	%f175, %f338, %f174;
	selp.f32 	%f176, %f338, %f175, %p16;
	mov.b32 	%r88, %f176;
	mov.b32 	%r89, 2;
	// begin inline asm
	shfl.sync.down.b32 %r87, %r88, %r89, %r105, %r106;
	// end inline asm
	setp.gt.s32 	%p17, %r81, 29;
	mov.b32 	%f177, %r87;
	add.f32 	%f178, %f176, %f177;
	selp.f32 	%f179, %f176, %f178, %p17;
	mov.b32 	%r93, %f179;
	mov.b32 	%r94, 4;
	// begin inline asm
	shfl.sync.down.b32 %r92, %r93, %r94, %r105, %r106;
	// end inline asm
	setp.gt.s32 	%p18, %r81, 27;
	mov.b32 	%f180, %r92;
	add.f32 	%f181, %f179, %f180;
	selp.f32 	%f182, %f179, %f181, %p18;
	mov.b32 	%r98, %f182;
	mov.b32 	%r99, 8;
	// begin inline asm
	shfl.sync.down.b32 %r97, %r98, %r99, %r105, %r106;
	// end inline asm
	setp.gt.s32 	%p19, %r81, 23;
	mov.b32 	%f183, %r97;
	add.f32 	%f184, %f182, %f183;
	selp.f32 	%f185, %f182, %f184, %p19;
	mov.b32 	%r103, %f185;
	mov.b32 	%r104, 16;
	// begin inline asm
	shfl.sync.down.b32 %r102, %r103, %r104, %r105, %r106;
	// end inline asm
	setp.gt.s32 	%p20, %r81, 15;
	mov.b32 	%f186, %r102;
	add.f32 	%f37, %f185, %f186;
	selp.f32 	%f339, %f185, %f37, %p20;
	setp.ne.s32 	%p21, %r81, 0;
	@%p21 bra 	$L__BB5_44;
	shr.u32 	%r107, %r27, 3;
	and.b32  	%r108, %r107, 124;
	mov.u32 	%r109, _ZZN3cub18CUB_300001_SM_10006detail6reduce18DeviceReduceKernelINS2_10policy_hubIfyN4cuda3std3__44plusIfEEE10Policy1000EN6thrust24THRUST_300001_SM_1000_NS6detail15normal_iteratorINSD_10device_ptrIfEEEEyS9_f6squareIfEEEvT0_PT3_T1_NS0_13GridEvenShareISO_EET2_T4_E12temp_storage;
	add.s32 	%r110, %r109, %r108;
	st.shared.f32 	[%r110+8], %f37;
$L__BB5_44:
	bar.sync 	0;
	setp.ne.s32 	%p22, %r27, 0;
	@%p22 bra 	$L__BB5_46;
	ld.shared.f32 	%f187, [_ZZN3cub18CUB_300001_SM_10006detail6reduce18DeviceReduceKernelINS2_10policy_hubIfyN4cuda3std3__44plusIfEEE10Policy1000EN6thrust24THRUST_300001_SM_1000_NS6detail15normal_iteratorINSD_10device_ptrIfEEEEyS9_f6squareIfEEEvT0_PT3_T1_NS0_13GridEvenShareISO_EET2_T4_E12temp_storage+12];
	add.f32 	%f188, %f339, %f187;
	ld.shared.f32 	%f189, [_ZZN3cub18CUB_300001_SM_10006detail6reduce18DeviceReduceKernelINS2_10policy_hubIfyN4cuda3std3__44plusIfEEE10Policy1000EN6thrust24THRUST_300001_SM_1000_NS6detail15normal_iteratorINSD_10device_ptrIfEEEEyS9_f6squareIfEEEvT0_PT3_T1_NS0_13GridEvenShareISO_EET2_T4_E12temp_storage+16];
	add.f32 	%f190, %f188, %f189;
	ld.shared.f32 	%f191, [_ZZN3cub18CUB_300001_SM_10006detail6reduce18DeviceReduceKernelINS2_10policy_hubIfyN4cuda3std3__44plusIfEEE10Policy1000EN6thrust24THRUST_300001_SM_1000_NS6detail15normal_iteratorINSD_10device_ptrIfEEEEyS9_f6squareIfEEEvT0_PT3_T1_NS0_13GridEvenShareISO_EET2_T4_E12temp_storage+20];
	add.f32 	%f192, %f190, %f191;
	ld.shared.f32 	%f193, [_ZZN3cub18CUB_300001_SM_10006detail6reduce18DeviceReduceKernelINS2_10policy_hubIfyN4cuda3std3__44plusIfEEE10Policy1000EN6thrust24THRUST_300001_SM_1000_NS6detail15normal_iteratorINSD_10device_ptrIfEEEEyS9_f6squareIfEEEvT0_PT3_T1_NS0_13GridEvenShareISO_EET2_T4_E12temp_storage+24];
	add.f32 	%f194, %f192, %f193;
	ld.shared.f32 	%f195, [_ZZN3cub18CUB_300001_SM_10006detail6reduce18DeviceReduceKernelINS2_10policy_hubIfyN4cuda3std3__44plusIfEEE10Policy1000EN6thrust24THRUST_300001_SM_1000_NS6detail15normal_iteratorINSD_10device_ptrIfEEEEyS9_f6squareIfEEEvT0_PT3_T1_NS0_13GridEvenShareISO_EET2_T4_E12temp_storage+28];
	add.f32 	%f196, %f194, %f195;
	ld.shared.f32 	%f197, [_ZZN3cub18CUB_300001_SM_10006detail6reduce18DeviceReduceKernelINS2_10policy_hubIfyN4cuda3std3__44plusIfEEE10Policy1000EN6thrust24THRUST_300001_SM_1000_NS6detail15normal_iteratorINSD_10device_ptrIfEEEEyS9_f6squareIfEEEvT0_PT3_T1_NS0_13GridEvenShareISO_EET2_T4_E12temp_storage+32];
	add.f32 	%f198, %f196, %f197;
	ld.shared.f32 	%f199, [_ZZN3cub18CUB_300001_SM_10006detail6reduce18DeviceReduceKernelINS2_10policy_hubIfyN4cuda3std3__44plusIfEEE10Policy1000EN6thrust24THRUST_300001_SM_1000_NS6detail15normal_iteratorINSD_10device_ptrIfEEEEyS9_f6squareIfEEEvT0_PT3_T1_NS0_13GridEvenShareISO_EET2_T4_E12temp_storage+36];
	add.f32 	%f339, %f198, %f199;
$L__BB5_46:
	mov.u32 	%r188, %tid.x;
	setp.ne.s32 	%p56, %r188, 0;
	@%p56 bra 	$L__BB5_48;
	cvta.to.global.u64 	%rd65, %rd24;
	mul.wide.u32 	%rd66, %r2, 4;
	add.s64 	%rd67, %rd65, %rd66;
	st.global.f32 	[%rd67], %f339;
$L__BB5_48:
	ret;

}
	// .globl	_ZN3cub18CUB_300001_SM_10006detail6reduce28DeviceReduceSingleTileKernelINS2_10policy_hubIfyN4cuda3std3__44plusIfEEE10Policy1000EPfSC_iS9_ffNS7_10__identityEEEvT0_T1_T2_T3_T4_T6_
.visible .entry _ZN3cub18CUB_300001_SM_10006detail6reduce28DeviceReduceSingleTileKernelINS2_10policy_hubIfyN4cuda3std3__44plusIfEEE10Policy1000EPfSC_iS9_ffNS7_10__identityEEEvT0_T1_T2_T3_T4_T6_(
	.param .u64 .ptr .align 1 _ZN3cub18CUB_300001_SM_10006detail6reduce28DeviceReduceSingleTileKernelINS2_10policy_hubIfyN4cuda3std3__44plusIfEEE10Policy1000EPfSC_iS9_ffNS7_10__identityEEEvT0_T1_T2_T3_T4_T6__param_0,
	.param .u64 .ptr .align 1 _ZN3cub18CUB_300001_SM_10006detail6reduce28DeviceReduceSingleTileKernelINS2_10policy_hubIfyN4cuda3std3__44plusIfEEE10Policy1000EPfSC_iS9_ffNS7_10__identityEEEvT0_T1_T2_T3_T4_T6__param_1,
	.param .u32 _ZN3cub18CUB_300001_SM_10006detail6reduce28DeviceReduceSingleTileKernelINS2_10policy_hubIfyN4cuda3std3__44plusIfEEE10Policy1000EPfSC_iS9_ffNS7_10__identityEEEvT0_T1_T2_T3_T4_T6__param_2,
	.param .align 1 .b8 _ZN3cub18CUB_300001_SM_10006detail6reduce28DeviceReduceSingleTileKernelINS2_10policy_hubIfyN4cuda3std3__44plusIfEEE10Policy1000EPfSC_iS9_ffNS7_10__identityEEEvT0_T1_T2_T3_T4_T6__param_3[1],
	.param .f32 _ZN3cub18CUB_300001_SM_10006detail6reduce28DeviceReduceSingleTileKernelINS2_10policy_hubIfyN4cuda3std3__44plusIfEEE10Policy1000EPfSC_iS9_ffNS7_10__identityEEEvT0_T1_T2_T3_T4_T6__param_4,
	.param .align 1 .b8 _ZN3cub18CUB_300001_SM_10006detail6reduce28DeviceReduceSingleTileKernelINS2_10policy_hubIfyN4cuda3std3__44plusIfEEE10Policy1000EPfSC_iS9_ffNS7_10__identityEEEvT0_T1_T2_T3_T4_T6__param_5[1]
)
.maxntid 256
.minnctapersm 1
{
	.reg .pred 	%p<97>;
	.reg .b32 	%r<407>;
	.reg .b32 	%f<419>;
	.reg .b64 	%rd<125>;
	// demoted variable
	.shared .align 4 .b8 _ZZN3cub18CUB_300001_SM_10006detail6reduce28DeviceReduceSingleTileKernelINS2_10policy_hubIfyN4cuda3std3__44plusIfEEE10Policy1000EPfSC_iS9_ffNS7_10__identityEEEvT0_T1_T2_T3_T4_T6_E12temp_storage[44];
	ld.param.u64 	%rd16, [_ZN3cub18CUB_300001_SM_10006detail6reduce28DeviceReduceSingleTileKernelINS2_10policy_hubIfyN4cuda3std3__44plusIfEEE10Policy1000EPfSC_iS9_ffNS7_10__identityEEEvT0_T1_T2_T3_T4_T6__param_0];
	ld.param.u64 	%rd17, [_ZN3cub18CUB_300001_SM_10006detail6reduce28DeviceReduceSingleTileKernelINS2_10policy_hubIfyN4cuda3std3__44plusIfEEE10Policy1000EPfSC_iS9_ffNS7_10__identityEEEvT0_T1_T2_T3_T4_T6__param_1];
	ld.param.u32 	%r67, [_ZN3cub18CUB_300001_SM_10006detail6reduce28DeviceReduceSingleTileKernelINS2_10policy_hubIfyN4cuda3std3__44plusIfEEE10Policy1000EPfSC_iS9_ffNS7_10__identityEEEvT0_T1_T2_T3_T4_T6__param_2];
	ld.param.f32 	%f58, [_ZN3cub18CUB_300001_SM_10006detail6reduce28DeviceReduceSingleTileKernelINS2_10policy_hubIfyN4cuda3std3__44plusIfEEE10Policy1000EPfSC_iS9_ffNS7_10__identityEEEvT0_T1_T2_T3_T4_T6__param_4];
	cvta.to.global.u64 	%rd1, %rd17;
	setp.ne.s32 	%p1, %r67, 0;
	@%p1 bra 	$L__BB6_3;
	mov.u32 	%r380, %tid.x;
	setp.ne.s32 	%p96, %r380, 0;
	@%p96 bra 	$L__BB6_74;
	st.global.f32 	[%rd1], %f58;
	bra.uni 	$L__BB6_74;
$L__BB6_3:
	and.b64  	%rd18, %rd16, 15;
	setp.ne.s64 	%p2, %rd18, 0;
	@%p2 bra 	$L__BB6_38;
	setp.gt.s32 	%p49, %r67, 4095;
	@%p49 bra 	$L__BB6_22;
	mov.u32 	%r1, %tid.x;
	setp.ge.s32 	%p66, %r1, %r67;
	mov.f32 	%f397, 0f00000000;
	mov.u32 	%r384, %r1;
	@%p66 bra 	$L__BB6_7;
	mul.wide.u32 	%rd113, %r1, 4;
	add.s64 	%rd112, %rd16, %rd113;
	// begin inline asm
	ld.global.nc.u32 %r300, [%rd112];
	// end inline asm
	mov.b32 	%f397, %r300;
	add.s32 	%r384, %r1, 256;
$L__BB6_7:
	setp.ge.s32 	%p67, %r384, %r67;
	@%p67 bra 	$L__BB6_13;
	not.b32 	%r301, %r384;
	add.s32 	%r4, %r67, %r301;
	and.b32  	%r302, %r4, 768;
	setp.eq.s32 	%p68, %r302, 768;
	@%p68 bra 	$L__BB6_11;
	mul.wide.u32 	%rd114, %r384, 4;
	add.s64 	%rd121, %rd16, %rd114;
	shr.u32 	%r303, %r4, 8;
	add.s32 	%r304, %r303, 1;
	and.b32  	%r305, %r304, 3;
	neg.s32 	%r382, %r305;
$L__BB6_10:
	.pragma "nounroll";
	// begin inline asm
	ld.global.nc.u32 %r306, [%rd121];
	// end inline asm
	mov.b32 	%f323, %r306;
	add.f32 	%f397, %f397, %f323;
	add.s32 	%r384, %r384, 256;
	add.s64 	%rd121, %rd121, 1024;
	add.s32 	%r382, %r382, 1;
	setp.ne.s32 	%p69, %r382, 0;
	@%p69 bra 	$L__BB6_10;
$L__BB6_11:
	setp.lt.u32 	%p70, %r4, 768;
	@%p70 bra 	$L__BB6_13;
$L__BB6_12:
	mul.wide.s32 	%rd120, %r384, 4;
	add.s64 	%rd116, %rd16, %rd120;
	// begin inline asm
	ld.global.nc.u32 %r307, [%rd116];
	// end inline asm
	mov.b32 	%f324, %r307;
	add.f32 	%f325, %f397, %f324;
	add.s64 	%rd117, %rd116, 1024;
	// begin inline asm
	ld.global.nc.u32 %r308, [%rd117];
	// end inline asm
	mov.b32 	%f326, %r308;
	add.f32 	%f327, %f325, %f326;
	add.s64 	%rd118, %rd116, 2048;
	// begin inline asm
	ld.global.nc.u32 %r309, [%rd118];
	// end inline asm
	mov.b32 	%f328, %r309;
	add.f32 	%f329, %f327, %f328;
	add.s64 	%rd119, %rd116, 3072;
	// begin inline asm
	ld.global.nc.u32 %r310, [%rd119];
	// end inline asm
	mov.b32 	%f330, %r310;
	add.f32 	%f397, %f329, %f330;
	add.s32 	%r384, %r384, 1024;
	setp.lt.s32 	%p71, %r384, %r67;
	@%p71 bra 	$L__BB6_12;
$L__BB6_13:
	setp.lt.s32 	%p72, %r67, 256;
	@%p72 bra 	$L__BB6_18;
	// begin inline asm
	mov.u32 %r349, %laneid;
	// end inline asm
	mov.b32 	%r351, %f397;
	mov.b32 	%r352, 1;
	mov.b32 	%r373, 31;
	mov.b32 	%r374, -1;
	// begin inline asm
	shfl.sync.down.b32 %r350, %r351, %r352, %r373, %r374;
	// end inline asm
	setp.gt.s32 	%p88, %r349, 30;
	mov.b32 	%f365, %r350;
	add.f32 	%f366, %f397, %f365;
	selp.f32 	%f367, %f397, %f366, %p88;
	mov.b32 	%r356, %f367;
	mov.b32 	%r357, 2;
	// begin inline asm
	shfl.sync.down.b32 %r355, %r356, %r357, %r373, %r374;
	// end inline asm
	setp.gt.s32 	%p89, %r349, 29;
	mov.b32 	%f368, %r355;
	add.f32 	%f369, %f367, %f368;
	selp.f32 	%f370, %f367, %f369, %p89;
	mov.b32 	%r361, %f370;
	mov.b32 	%r362, 4;
	// begin inline asm
	shfl.sync.down.b32 %r360, %r361, %r362, %r373, %r374;
	// end inline asm
	setp.gt.s32 	%p90, %r349, 27;
	mov.b32 	%f371, %r360;
	add.f32 	%f372, %f370, %f371;
	selp.f32 	%f373, %f370, %f372, %p90;
	mov.b32 	%r366, %f373;
	mov.b32 	%r367, 8;
	// begin inline asm
	shfl.sync.down.b32 %r365, %r366, %r367, %r373, %r374;
	// end inline asm
	setp.gt.s32 	%p91, %r349, 23;
	mov.b32 	%f374, %r365;
	add.f32 	%f375, %f373, %f374;
	selp.f32 	%f376, %f373, %f375, %p91;
	mov.b32 	%r371, %f376;
	mov.b32 	%r372, 16;
	// begin inline asm
	shfl.sync.down.b32 %r370, %r371, %r372, %r373, %r374;
	// end inline asm
	setp.gt.s32 	%p92, %r349, 15;
	mov.b32 	%f377, %r370;
	add.f32 	%f10, %f376, %f377;
	selp.f32 	%f418, %f376, %f10, %p92;
	setp.ne.s32 	%p93, %r349, 0;
	@%p93 bra 	$L__BB6_16;
	shr.u32 	%r375, %r1, 3;
	and.b32  	%r376, %r375, 124;
	mov.u32 	%r377, _ZZN3cub18CUB_300001_SM_10006detail6reduce28DeviceReduceSingleTileKernelINS2_10policy_hubIfyN4cuda3std3__44plusIfEEE10Policy1000EPfSC_iS9_ffNS7_10__identityEEEvT0_T1_T2_T3_T4_T6_E12temp_storage;
	add.s32 	%r378, %r377, %r376;
	st.shared.f32 	[%r378+8], %f10;
$L__BB6_16:
	bar.sync 	0;
	setp.ne.s32 	%p94, %r1, 0;
	@%p94 bra 	$L__BB6_72;
	ld.shared.f32 	%f378, [_ZZN3cub18CUB_300001_SM_10006detail6reduce28DeviceReduceSingleTileKernelINS2_10policy_hubIfyN4cuda3std3__44plusIfEEE10Policy1000EPfSC_iS9_ffNS7_10__identityEEEvT0_T1_T2_T3_T4_T6_E12temp_storage+12];
	add.f32 	%f379, %f418, %f378;
	ld.shared.f32 	%f380, [_ZZN3cub18CUB_300001_SM_10006detail6reduce28DeviceReduceSingleTileKernelINS2_10policy_hubIfyN4cuda3std3__44plusIfEEE10Policy1000EPfSC_iS9_ffNS7_10__identityEEEvT0_T1_T2_T3_T4_T6_E12temp_storage+16];
	add.f32 	%f381, %f379, %f380;
	ld.shared.f32 	%f382, [_ZZN3cub18CUB_300001_SM_10006detail6reduce28DeviceReduceSingleTileKernelINS2_10policy_hubIfyN4cuda3std3__44plusIfEEE10Policy1000EPfSC_iS9_ffNS7_10__identityEEEvT0_T1_T2_T3_T4_T6_E12temp_storage+20];
	add.f32 	%f383, %f381, %f382;
	ld.shared.f32 	%f384, [_ZZN3cub18CUB_300001_SM_10006detail6reduce28DeviceReduceSingleTileKernelINS2_10policy_hubIfyN4cuda3std3__44plusIfEEE10Policy1000EPfSC_iS9_ffNS7_10__identityEEEvT0_T1_T2_T3_T4_T6_E12temp_storage+24];
	add.f32 	%f385, %f383, %f384;
	ld.shared.f32 	%f386, [_ZZN3cub18CUB_300001_SM_10006detail6reduce28DeviceReduceSingleTileKernelINS2_10policy_hubIfyN4cuda3std3__44plusIfEEE10Policy1000EPfSC_iS9_ffNS7_10__identityEEEvT0_T1_T2_T3_T4_T6_E12temp_storage+28];
	add.f32 	%f387, %f385, %f386;
	ld.shared.f32 	%f388, [_ZZN3cub18CUB_300001_SM_10006detail6reduce28DeviceReduceSingleTileKernelINS2_10policy_hubIfyN4cuda3std3__44plusIfEEE10Policy1000EPfSC_iS9_ffNS7_10__identityEEEvT0_T1_T2_T3_T4_T6_E12temp_storage+32];
	add.f32 	%f389, %f387, %f388;
	ld.shared.f32 	%f390, [_ZZN3cub18CUB_300001_SM_10006detail6reduce28DeviceReduceSingleTileKernelINS2_10policy_hubIfyN4cuda3std3__44plusIfEEE10Policy1000EPfSC_iS9_ffNS7_10__identityEEEvT0_T1_T2_T3_T4_T6_E12temp_storage+36];
	add.f32 	%f418, %f389, %f390;
	bra.uni 	$L__BB6_72;
$L__BB6_18:
	// begin inline asm
	mov.u32 %r311, %laneid;
	// end inline asm
	and.b32  	%r337, %r1, 992;
	add.s32 	%r338, %r337, 32;
	setp.gt.s32 	%p73, %r338, %r67;
	not.b32 	%r339, %r337;
	add.s32 	%r340, %r67, %r339;
	selp.b32 	%r335, %r340, 31, %p73;
	mov.b32 	%r313, %f397;
	mov.b32 	%r314, 1;
	mov.b32 	%r336, -1;
	// begin inline asm
	shfl.sync.down.b32 %r312, %r313, %r314, %r335, %r336;
	// end inline asm
	setp.lt.s32 	%p74, %r311, %r335;
	mov.b32 	%f331, %r312;
	add.f32 	%f332, %f397, %f331;
	selp.f32 	%f333, %f332, %f397, %p74;
	mov.b32 	%r318, %f333;
	mov.b32 	%r319, 2;
	// begin inline asm
	shfl.sync.down.b32 %r317, %r318, %r319, %r335, %r336;
	// end inline asm
	add.s32 	%r341, %r311, 2;
	setp.gt.s32 	%p75, %r341, %r335;
	mov.b32 	%f334, %r317;
	add.f32 	%f335, %f333, %f334;
	selp.f32 	%f336, %f333, %f335, %p75;
	mov.b32 	%r323, %f336;
	mov.b32 	%r324, 4;
	// begin inline asm
	shfl.sync.down.b32 %r322, %r323, %r324, %r335, %r336;
	// end inline asm
	add.s32 	%r342, %r311, 4;
	setp.gt.s32 	%p76, %r342, %r335;
	mov.b32 	%f337, %r322;
	add.f32 	%f338, %f336, %f337;
	selp.f32 	%f339, %f336, %f338, %p76;
	mov.b32 	%r328, %f339;
	mov.b32 	%r329, 8;
	// begin inline asm
	shfl.sync.down.b32 %r327, %r328, %r329, %r335, %r336;
	// end inline asm
	add.s32 	%r343, %r311, 8;
	setp.gt.s32 	%p77, %r343, %r335;
	mov.b32 	%f340, %r327;
	add.f32 	%f341, %f339, %f340;
	selp.f32 	%f342, %f339, %f341, %p77;
	mov.b32 	%r333, %f342;
	mov.b32 	%r334, 16;
	// begin inline asm
	shfl.sync.down.b32 %r332, %r333, %r334, %r335, %r336;
	// end inline asm
	add.s32 	%r344, %r311, 16;
	setp.gt.s32 	%p78, %r344, %r335;
	mov.b32 	%f343, %r332;
	add.f32 	%f344, %f342, %f343;
	selp.f32 	%f418, %f342, %f344, %p78;
	setp.ne.s32 	%p79, %r311, 0;
	@%p79 bra 	$L__BB6_20;
	shr.u32 	%r345, %r1, 3;
	and.b32  	%r346, %r345, 124;
	mov.u32 	%r347, _ZZN3cub18CUB_300001_SM_10006detail6reduce28DeviceReduceSingleTileKernelINS2_10policy_hubIfyN4cuda3std3__44plusIfEEE10Policy1000EPfSC_iS9_ffNS7_10__identityEEEvT0_T1_T2_T3_T4_T6_E12temp_storage;
	add.s32 	%r348, %r347, %r346;
	st.shared.f32 	[%r348+8], %f418;
$L__BB6_20:
	bar.sync 	0;
	setp.ne.s32 	%p80, %r1, 0;
	@%p80 bra 	$L__BB6_72;
	setp.gt.s32 	%p81, %r67, 32;
	ld.shared.f32 	%f345, [_ZZN3cub18CUB_300001_SM_10006detail6reduce28DeviceReduceSingleTileKernelINS2_10policy_hubIfyN4cuda3std3__44plusIfEEE10Policy1000EPfSC_iS9_ffNS7_10__identityEEEvT0_T1_T2_T3_T4_T6_E12temp_storage+12];
	add.f32 	%f346, %f418, %f345;
	selp.f32 	%f347, %f346, %f418, %p81;
	setp.gt.s32 	%p82, %r67, 64;
	ld.shared.f32 	%f348, [_ZZN3cub18CUB_300001_SM_10006detail6reduce28DeviceReduceSingleTileKernelINS2_10policy_hubIfyN4cuda3std3__44plusIfEEE10Policy1000EPfSC_iS9_ffNS7_10__identityEEEvT0_T1_T2_T3_T4_T6_E12temp_storage+16];
	add.f32 	%f349, %f348, %f347;
	selp.f32 	%f350, %f349, %f347, %p82;
	setp.gt.s32 	%p83, %r67, 96;
	ld.shared.f32 	%f351, [_ZZN3cub18CUB_300001_SM_10006detail6reduce28DeviceReduceSingleTileKernelINS2_10policy_hubIfyN4cuda3std3__44plusIfEEE10Policy1000EPfSC_iS9_ffNS7_10__identityEEEvT0_T1_T2_T3_T4_T6_E12temp_storage+20];
	add.f32 	%f352, %f351, %f350;
	selp.f32 	%f353, %f352, %f350, %p83;
	setp.gt.s32 	%p84, %r67, 128;
	ld.shared.f32 	%f354, [_ZZN3cub18CUB_300001_SM_10006detail6reduce28DeviceReduceSingleTileKernelINS2_10policy_hubIfyN4cuda3std3__44plusIfEEE10Policy1000EPfSC_iS9_ffNS7_10__identityEEEvT0_T1_T2_T3_T4_T6_E12temp_storage+24];
	add.f32 	%f355, %f354, %f353;
	selp.f32 	%f356, %f355, %f353, %p84;
	setp.gt.s32 	%p85, %r67, 160;
	ld.shared.f32 	%f357, [_ZZN3cub18CUB_300001_SM_10006detail6reduce28DeviceReduceSingleTileKernelINS2_10policy_hubIfyN4cuda3std3__44plusIfEEE10Policy1000EPfSC_iS9_ffNS7_10__identityEEEvT0_T1_T2_T3_T4_T6_E12temp_storage+28];
	add.f32 	%f358, %f357, %f356;
	selp.f32 	%f359, %f358, %f356, %p85;
	setp.gt.s32 	%p86, %r67, 192;
	ld.shared.f32 	%f360, [_ZZN3cub18CUB_300001_SM_10006detail6reduce28DeviceReduceSingleTileKernelINS2_10policy_hubIfyN4cuda3std3__44plusIfEEE10Policy1000EPfSC_iS9_ffNS7_10__identityEEEvT0_T1_T2_T3_T4_T6_E12temp_storage+32];
	add.f32 	%f361, %f360, %f359;
	selp.f32 	%f362, %f361, %f359, %p86;
	setp.gt.s32 	%p87, %r67, 224;
	ld.shared.f32 	%f363, [_ZZN3cub18CUB_300001_SM_10006detail6reduce28DeviceReduceSingleTileKernelINS2_10policy_hubIfyN4cuda3std3__44plusIfEEE10Policy1000EPfSC_iS9_ffNS7_10__identityEEEvT0_T1_T2_T3_T4_T6_E12temp_storage+36];
	add.f32 	%f364, %f363, %f362;
	selp.f32 	%f418, %f364, %f362, %p87;
	bra.uni 	$L__BB6_72;
$L__BB6_22:
	mov.u32 	%r13, %tid.x;
	shl.b32 	%r224, %r13, 2;
	mul.wide.u32 	%rd86, %r224, 4;
	add.s64 	%rd76, %rd16, %rd86;
	// begin inline asm
	ld.global.nc.v2.u64 {%rd74, %rd75}, [%rd76];
	// end inline asm
	mov.b64 	{%r225, %r226}, %rd75;
	mov.b64 	{%r227, %r228}, %rd74;
	mov.b32 	%f225, %r228;
	mov.b32 	%f226, %r227;
	mov.b32 	%f227, %r226;
	mov.b32 	%f228, %r225;
	add.s64 	%rd79, %rd76, 4096;
	// begin inline asm
	ld.global.nc.v2.u64 {%rd77, %rd78}, [%rd79];
	// end inline asm
	mov.b64 	{%r229, %r230}, %rd78;
	mov.b64 	{%r231, %r232}, %rd77;
	mov.b32 	%f229, %r232;
	mov.b32 	%f230, %r231;
	mov.b32 	%f231, %r230;
	mov.b32 	%f232, %r229;
	add.s64 	%rd82, %rd76, 8192;
	// begin inline asm
	ld.global.nc.v2.u64 {%rd80, %rd81}, [%rd82];
	// end inline asm
	mov.b64 	{%r233, %r234}, %rd81;
	mov.b64 	{%r235, %r236}, %rd80;
	mov.b32 	%f233, %r236;
	mov.b32 	%f234, %r235;
	mov.b32 	%f235, %r234;
	mov.b32 	%f236, %r233;
	add.s64 	%rd85, %rd76, 12288;
	// begin inline asm
	ld.global.nc.v2.u64 {%rd83, %rd84}, [%rd85];
	// end inline asm
	mov.b64 	{%r237, %r238}, %rd84;
	mov.b64 	{%r239, %r240}, %rd83;
	mov.b32 	%f237, %r240;
	mov.b32 	%f238, %r239;
	mov.b32 	%f239, %r238;
	mov.b32 	%f240, %r237;
	add.f32 	%f241, %f226, %f225;
	add.f32 	%f242, %f228, %f227;
	add.f32 	%f243, %f230, %f229;
	add.f32 	%f244, %f232, %f231;
	add.f32 	%f245, %f234, %f233;
	add.f32 	%f246, %f236, %f235;
	add.f32 	%f247, %f238, %f237;
	add.f32 	%f248, %f240, %f239;
	add.f32 	%f249, %f241, %f242;
	add.f32 	%f250, %f243, %f244;
	add.f32 	%f251, %f245, %f246;
	add.f32 	%f252, %f247, %f248;
	add.f32 	%f253, %f249, %f250;
	add.f32 	%f254, %f251, %f252;
	add.f32 	%f404, %f253, %f254;
	setp.lt.u32 	%p50, %r67, 8192;
	mov.b32 	%r387, 4096;
	@%p50 bra 	$L__BB6_26;
	add.s32 	%r14, %r67, -4096;
	mov.b32 	%r387, 4096;
$L__BB6_24:
	mul.wide.s32 	%rd99, %r387, 4;
	add.s64 	%rd89, %rd76, %rd99;
	// begin inline asm
	ld.global.nc.v2.u64 {%rd87, %rd88}, [%rd89];
	// end inline asm
	mov.b64 	{%r242, %r243}, %rd88;
	mov.b64 	{%r244, %r245}, %rd87;
	mov.b32 	%f255, %r245;
	mov.b32 	%f256, %r244;
	mov.b32 	%f257, %r243;
	mov.b32 	%f258, %r242;
	add.s64 	%rd92, %rd89, 4096;
	// begin inline asm
	ld.global.nc.v2.u64 {%rd90, %rd91}, [%rd92];
	// end inline asm
	mov.b64 	{%r246, %r247}, %rd91;
	mov.b64 	{%r248, %r249}, %rd90;
	mov.b32 	%f259, %r249;
	mov.b32 	%f260, %r248;
	mov.b32 	%f261, %r247;
	mov.b32 	%f262, %r246;
	add.s64 	%rd95, %rd89, 8192;
	// begin inline asm
	ld.global.nc.v2.u64 {%rd93, %rd94}, [%rd95];
	// end inline asm
	mov.b64 	{%r250, %r251}, %rd94;
	mov.b64 	{%r252, %r253}, %rd93;
	mov.b32 	%f263, %r253;
	mov.b32 	%f264, %r252;
	mov.b32 	%f265, %r251;
	mov.b32 	%f266, %r250;
	add.s64 	%rd98, %rd89, 12288;
	// begin inline asm
	ld.global.nc.v2.u64 {%rd96, %rd97}, [%rd98];
	// end inline asm
	mov.b64 	{%r254, %r255}, %rd97;
	mov.b64 	{%r256, %r257}, %rd96;
	mov.b32 	%f267, %r257;
	mov.b32 	%f268, %r256;
	mov.b32 	%f269, %r255;
	mov.b32 	%f270, %r254;
	add.f32 	%f271, %f404, %f256;
	add.f32 	%f272, %f255, %f258;
	add.f32 	%f273, %f257, %f260;
	add.f32 	%f274, %f259, %f262;
	add.f32 	%f275, %f261, %f264;
	add.f32 	%f276, %f263, %f266;
	add.f32 	%f277, %f265, %f268;
	add.f32 	%f278, %f267, %f270;
	add.f32 	%f279, %f271, %f272;
	add.f32 	%f280, %f273, %f274;
	add.f32 	%f281, %f275, %f276;
	add.f32 	%f282, %f277, %f278;
	add.f32 	%f283, %f279, %f280;
	add.f32 	%f284, %f281, %f282;
	add.f32 	%f285, %f283, %f284;
	add.f32 	%f404, %f285, %f269;
	sub.s32 	%r258, %r67, %r387;
	setp.lt.s32 	%p51, %r258, 4096;
	@%p51 bra 	$L__BB6_34;
	add.s32 	%r387, %r387, 4096;
	setp.le.s32 	%p52, %r387, %r14;
	@%p52 bra 	$L__BB6_24;
$L__BB6_26:
	setp.le.s32 	%p53, %r67, %r387;
	@%p53 bra 	$L__BB6_34;
	sub.s32 	%r18, %r67, %r387;
	setp.ge.s32 	%p54, %r13, %r18;
	@%p54 bra 	$L__BB6_34;
	not.b32 	%r259, %r13;
	add.s32 	%r260, %r67, %r259;
	sub.s32 	%r19, %r260, %r387;
	and.b32  	%r261, %r19, 768;
	setp.eq.s32 	%p55, %r261, 768;
	mov.u32 	%r391, %r13;
	@%p55 bra 	$L__BB6_31;
	add.s32 	%r389, %r13, %r387;
	shr.u32 	%r262, %r19, 8;
	add.s32 	%r263, %r262, 1;
	and.b32  	%r264, %r263, 3;
	neg.s32 	%r388, %r264;
	mov.u32 	%r391, %r13;
$L__BB6_30:
	.pragma "nounroll";
	mul.wide.u32 	%rd101, %r389, 4;
	add.s64 	%rd100, %rd16, %rd101;
	// begin inline asm
	ld.global.nc.u32 %r265, [%rd100];
	// end inline asm
	mov.b32 	%f287, %r265;
	add.f32 	%f404, %f404, %f287;
	add.s32 	%r391, %r391, 256;
	add.s32 	%r389, %r389, 256;
	add.s32 	%r388, %r388, 1;
	setp.ne.s32 	%p56, %r388, 0;
	@%p56 bra 	$L__BB6_30;
$L__BB6_31:
	setp.lt.u32 	%p57, %r19, 768;
	@%p57 bra 	$L__BB6_34;
	cvt.u64.u32 	%rd102, %r391;
	cvt.u64.u32 	%rd103, %r387;
	add.s64 	%rd104, %rd102, %rd103;
	shl.b64 	%rd105, %rd104, 2;
	add.s64 	%rd106, %rd105, %rd16;
	add.s64 	%rd122, %rd106, 2048;
	add.s32 	%r392, %r391, %r387;
$L__BB6_33:
	mul.wide.u32 	%rd111, %r392, 4;
	add.s64 	%rd107, %rd16, %rd111;
	// begin inline asm
	ld.global.nc.u32 %r266, [%rd107];
	// end inline asm
	mov.b32 	%f288, %r266;
	add.f32 	%f289, %f404, %f288;
	add.s64 	%rd108, %rd122, -1024;
	// begin inline asm
	ld.global.nc.u32 %r267, [%rd108];
	// end inline asm
	mov.b32 	%f290, %r267;
	add.f32 	%f291, %f289, %f290;
	// begin inline asm
	ld.global.nc.u32 %r268, [%rd122];
	// end inline asm
	mov.b32 	%f292, %r268;
	add.f32 	%f293, %f291, %f292;
	add.s64 	%rd110, %rd122, 1024;
	// begin inline asm
	ld.global.nc.u32 %r269, [%rd110];
	// end inline asm
	mov.b32 	%f294, %r269;
	add.f32 	%f404, %f293, %f294;
	add.s32 	%r391, %r391, 1024;
	add.s64 	%rd122, %rd122, 4096;
	add.s32 	%r392, %r392, 1024;
	setp.lt.s32 	%p58, %r391, %r18;
	@%p58 bra 	$L__BB6_33;
$L__BB6_34:
	// begin inline asm
	mov.u32 %r270, %laneid;
	// end inline asm
	mov.b32 	%r272, %f404;
	mov.b32 	%r273, 1;
	mov.b32 	%r294, 31;
	mov.b32 	%r295, -1;
	// begin inline asm
	shfl.sync.down.b32 %r271, %r272, %r273, %r294, %r295;
	// end inline asm
	setp.gt.s32 	%p59, %r270, 30;
	mov.b32 	%f295, %r271;
	add.f32 	%f296, %f404, %f295;
	selp.f32 	%f297, %f404, %f296, %p59;
	mov.b32 	%r277, %f297;
	mov.b32 	%r278, 2;
	// begin inline asm
	shfl.sync.down.b32 %r276, %r277, %r278, %r294, %r295;
	// end inline asm
	setp.gt.s32 	%p60, %r270, 29;
	mov.b32 	%f298, %r276;
	add.f32 	%f299, %f297, %f298;
	selp.f32 	%f300, %f297, %f299, %p60;
	mov.b32 	%r282, %f300;
	mov.b32 	%r283, 4;
	// begin inline asm
	shfl.sync.down.b32 %r281, %r282, %r283, %r294, %r295;
	// end inline asm
	setp.gt.s32 	%p61, %r270, 27;
	mov.b32 	%f301, %r281;
	add.f32 	%f302, %f300, %f301;
	selp.f32 	%f303, %f300, %f302, %p61;
	mov.b32 	%r287, %f303;
	mov.b32 	%r288, 8;
	// begin inline asm
	shfl.sync.down.b32 %r286, %r287, %r288, %r294, %r295;
	// end inline asm
	setp.gt.s32 	%p62, %r270, 23;
	mov.b32 	%f304, %r286;
	add.f32 	%f305, %f303, %f304;
	selp.f32 	%f306, %f303, %f305, %p62;
	mov.b32 	%r292, %f306;
	mov.b32 	%r293, 16;
	// begin inline asm
	shfl.sync.down.b32 %r291, %r292, %r293, %r294, %r295;
	// end inline asm
	setp.gt.s32 	%p63, %r270, 15;
	mov.b32 	%f307, %r291;
	add.f32 	%f26, %f306, %f307;
	selp.f32 	%f418, %f306, %f26, %p63;
	setp.ne.s32 	%p64, %r270, 0;
	@%p64 bra 	$L__BB6_36;
	shr.u32 	%r296, %r13, 3;
	and.b32  	%r297, %r296, 124;
	mov.u32 	%r298, _ZZN3cub18CUB_300001_SM_10006detail6reduce28DeviceReduceSingleTileKernelINS2_10policy_hubIfyN4cuda3std3__44plusIfEEE10Policy1000EPfSC_iS9_ffNS7_10__identityEEEvT0_T1_T2_T3_T4_T6_E12temp_storage;
	add.s32 	%r299, %r298, %r297;
	st.shared.f32 	[%r299+8], %f26;
$L__BB6_36:
	bar.sync 	0;
	setp.ne.s32 	%p65, %r13, 0;
	@%p65 bra 	$L__BB6_72;
	ld.shared.f32 	%f308, [_ZZN3cub18CUB_300001_SM_10006detail6reduce28DeviceReduceSingleTileKernelINS2_10policy_hubIfyN4cuda3std3__44plusIfEEE10Policy1000EPfSC_iS9_ffNS7_10__identityEEEvT0_T1_T2_T3_T4_T6_E12temp_storage+12];
	add.f32 	%f309, %f418, %f308;
	ld.shared.f32 	%f310, [_ZZN3cub18CUB_300001_SM_10006detail6reduce28DeviceReduceSingleTileKernelINS2_10policy_hubIfyN4cuda3std3__44plusIfEEE10Policy1000EPfSC_iS9_ffNS7_10__identityEEEvT0_T1_T2_T3_T4_T6_E12temp_storage+16];
	add.f32 	%f311, %f309, %f310;
	ld.shared.f32 	%f312, [_ZZN3cub18CUB_300001_SM_10006detail6reduce28DeviceReduceSingleTileKernelINS2_10policy_hubIfyN4cuda3std3__44plusIfEEE10Policy1000EPfSC_iS9_ffNS7_10__identityEEEvT0_T1_T2_T3_T4_T6_E12temp_storage+20];
	add.f32 	%f313, %f311, %f312;
	ld.shared.f32 	%f314, [_ZZN3cub18CUB_300001_SM_10006detail6reduce28DeviceReduceSingleTileKernelINS2_10policy_hubIfyN4cuda3std3__44plusIfEEE10Policy1000EPfSC_iS9_ffNS7_10__identityEEEvT0_T1_T2_T3_T4_T6_E12temp_storage+24];
	add.f32 	%f315, %f313, %f314;
	ld.shared.f32 	%f316, [_ZZN3cub18CUB_300001_SM_10006detail6reduce28DeviceReduceSingleTileKernelINS2_10policy_hubIfyN4cuda3std3__44plusIfEEE10Policy1000EPfSC_iS9_ffNS7_10__identityEEEvT0_T1_T2_T3_T4_T6_E12temp_storage+28];
	add.f32 	%f317, %f315, %f316;
	ld.shared.f32 	%f318, [_ZZN3cub18CUB_300001_SM_10006detail6reduce28DeviceReduceSingleTileKernelINS2_10policy_hubIfyN4cuda3std3__44plusIfEEE10Policy1000EPfSC_iS9_ffNS7_10__identityEEEvT0_T1_T2_T3_T4_T6_E12temp_storage+32];
	add.f32 	%f319, %f317, %f318;
	ld.shared.f32 	%f320, [_ZZN3cub18CUB_300001_SM_10006detail6reduce28DeviceReduceSingleTileKernelINS2_10policy_hubIfyN4cuda3std3__44plusIfEEE10Policy1000EPfSC_iS9_ffNS7_10__identityEEEvT0_T1_T2_T3_T4_T6_E12temp_storage+36];
	add.f32 	%f418, %f319, %f320;
	bra.uni 	$L__BB6_72;
$L__BB6_38:
	setp.gt.s32 	%p3, %r67, 4095;
	@%p3 bra 	$L__BB6_56;
	mov.u32 	%r34, %tid.x;
	setp.ge.s32 	%p20, %r34, %r67;
	mov.f32 	%f410, 0f00000000;
	mov.u32 	%r397, %r34;
	@%p20 bra 	$L__BB6_41;
	mul.wide.u32 	%rd66, %r34, 4;
	add.s64 	%rd65, %rd16, %rd66;
	// begin inline asm
	ld.global.nc.u32 %r144, [%rd65];
	// end inline asm
	mov.b32 	%f410, %r144;
	add.s32 	%r397, %r34, 256;
$L__BB6_41:
	setp.ge.s32 	%p21, %r397, %r67;
	@%p21 bra 	$L__BB6_47;
	not.b32 	%r145, %r397;
	add.s32 	%r37, %r67, %r145;
	and.b32  	%r146, %r37, 768;
	setp.eq.s32 	%p22, %r146, 768;
	@%p22 bra 	$L__BB6_45;
	mul.wide.u32 	%rd67, %r397, 4;
	add.s64 	%rd123, %rd16, %rd67;
	shr.u32 	%r147, %r37, 8;
	add.s32 	%r148, %r147, 1;
	and.b32  	%r149, %r148, 3;
	neg.s32 	%r395, %r149;
$L__BB6_44:
	.pragma "nounroll";
	// begin inline asm
	ld.global.nc.u32 %r150, [%rd123];
	// end inline asm
	mov.b32 	%f157, %r150;
	add.f32 	%f410, %f410, %f157;
	add.s32 	%r397, %r397, 256;
	add.s64 	%rd123, %rd123, 1024;
	add.s32 	%r395, %r395, 1;
	setp.ne.s32 	%p23, %r395, 0;
	@%p23 bra 	$L__BB6_44;
$L__BB6_45:
	setp.lt.u32 	%p24, %r37, 768;
	@%p24 bra 	$L__BB6_47;
$L__BB6_46:
	mul.wide.s32 	%rd73, %r397, 4;
	add.s64 	%rd69, %rd16, %rd73;
	// begin inline asm
	ld.global.nc.u32 %r151, [%rd69];
	// end inline asm
	mov.b32 	%f158, %r151;
	add.f32 	%f159, %f410, %f158;
	add.s64 	%rd70, %rd69, 1024;
	// begin inline asm
	ld.global.nc.u32 %r152, [%rd70];
	// end inline asm
	mov.b32 	%f160, %r152;
	add.f32 	%f161, %f159, %f160;
	add.s64 	%rd71, %rd69, 2048;
	// begin inline asm
	ld.global.nc.u32 %r153, [%rd71];
	// end inline asm
	mov.b32 	%f162, %r153;
	add.f32 	%f163, %f161, %f162;
	add.s64 	%rd72, %rd69, 3072;
	// begin inline asm
	ld.global.nc.u32 %r154, [%rd72];
	// end inline asm
	mov.b32 	%f164, %r154;
	add.f32 	%f410, %f163, %f164;
	add.s32 	%r397, %r397, 1024;
	setp.lt.s32 	%p25, %r397, %r67;
	@%p25 bra 	$L__BB6_46;
$L__BB6_47:
	setp.lt.s32 	%p26, %r67, 256;
	@%p26 bra 	$L__BB6_52;
	// begin inline asm
	mov.u32 %r193, %laneid;
	// end inline asm
	mov.b32 	%r195, %f410;
	mov.b32 	%r196, 1;
	mov.b32 	%r217, 31;
	mov.b32 	%r218, -1;
	// begin inline asm
	shfl.sync.down.b32 %r194, %r195, %r196, %r217, %r218;
	// end inline asm
	setp.gt.s32 	%p42, %r193, 30;
	mov.b32 	%f199, %r194;
	add.f32 	%f200, %f410, %f199;
	selp.f32 	%f201, %f410, %f200, %p42;
	mov.b32 	%r200, %f201;
	mov.b32 	%r201, 2;
	// begin inline asm
	shfl.sync.down.b32 %r199, %r200, %r201, %r217, %r218;
	// end inline asm
	setp.gt.s32 	%p43, %r193, 29;
	mov.b32 	%f202, %r199;
	add.f32 	%f203, %f201, %f202;
	selp.f32 	%f204, %f201, %f203, %p43;
	mov.b32 	%r205, %f204;
	mov.b32 	%r206, 4;
	// begin inline asm
	shfl.sync.down.b32 %r204, %r205, %r206, %r217, %r218;
	// end inline asm
	setp.gt.s32 	%p44, %r193, 27;
	mov.b32 	%f205, %r204;
	add.f32 	%f206, %f204, %f205;
	selp.f32 	%f207, %f204, %f206, %p44;
	mov.b32 	%r210, %f207;
	mov.b32 	%r211, 8;
	// begin inline asm
	shfl.sync.down.b32 %r209, %r210, %r211, %r217, %r218;
	// end inline asm
	setp.gt.s32 	%p45, %r193, 23;
	mov.b32 	%f208, %r209;
	add.f32 	%f209, %f207, %f208;
	selp.f32 	%f210, %f207, %f209, %p45;
	mov.b32 	%r215, %f210;
	mov.b32 	%r216, 16;
	// begin inline asm
	shfl.sync.down.b32 %r214, %r215, %r216, %r217, %r218;
	// end inline asm
	setp.gt.s32 	%p46, %r193, 15;
	mov.b32 	%f211, %r214;
	add.f32 	%f38, %f210, %f211;
	selp.f32 	%f418, %f210, %f38, %p46;
	setp.ne.s32 	%p47, %r193, 0;
	@%p47 bra 	$L__BB6_50;
	shr.u32 	%r219, %r34, 3;
	and.b32  	%r220, %r219, 124;
	mov.u32 	%r221, _ZZN3cub18CUB_300001_SM_10006detail6reduce28DeviceReduceSingleTileKernelINS2_10policy_hubIfyN4cuda3std3__44plusIfEEE10Policy1000EPfSC_iS9_ffNS7_10__identityEEEvT0_T1_T2_T3_T4_T6_E12temp_storage;
	add.s32 	%r222, %r221, %r220;
	st.shared.f32 	[%r222+8], %f38;
$L__BB6_50:
	bar.sync 	0;
	setp.ne.s32 	%p48, %r34, 0;
	@%p48 bra 	$L__BB6_72;
	ld.shared.f32 	%f212, [_ZZN3cub18CUB_300001_SM_10006detail6reduce28DeviceReduceSingleTileKernelINS2_10policy_hubIfyN4cuda3std3__44plusIfEEE10Policy1000EPfSC_iS9_ffNS7_10__identityEEEvT0_T1_T2_T3_T4_T6_E12temp_storage+12];
	add.f32 	%f213, %f418, %f212;
	ld.shared.f32 	%f214, [_ZZN3cub18CUB_300001_SM_10006detail6reduce28DeviceReduceSingleTileKernelINS2_10policy_hubIfyN4cuda3std3__44plusIfEEE10Policy1000EPfSC_iS9_ffNS7_10__identityEEEvT0_T1_T2_T3_T4_T6_E12temp_storage+16];
	add.f32 	%f215, %f213, %f214;
	ld.shared.f32 	%f216, [_ZZN3cub18CUB_300001_SM_10006detail6reduce28DeviceReduceSingleTileKernelINS2_10policy_hubIfyN4cuda3std3__44plusIfEEE10Policy1000EPfSC_iS9_ffNS7_10__identityEEEvT0_T1_T2_T3_T4_T6_E12temp_storage+20];
	add.f32 	%f217, %f215, %f216;
	ld.shared.f32 	%f218, [_ZZN3cub18CUB_300001_SM_10006detail6reduce28DeviceReduceSingleTileKernelINS2_10policy_hubIfyN4cuda3std3__44plusIfEEE10Policy1000EPfSC_iS9_ffNS7_10__identityEEEvT0_T1_T2_T3_T4_T6_E12temp_storage+24];
	add.f32 	%f219, %f217, %f218;
	ld.shared.f32 	%f220, [_ZZN3cub18CUB_300001_SM_10006detail6reduce28DeviceReduceSingleTileKernelINS2_10policy_hubIfyN4cuda3std3__44plusIfEEE10Policy1000EPfSC_iS9_ffNS7_10__identityEEEvT0_T1_T2_T3_T4_T6_E12temp_storage+28];
	add.f32 	%f221, %f219, %f220;
	ld.shared.f32 	%f222, [_ZZN3cub18CUB_300001_SM_10006detail6reduce28DeviceReduceSingleTileKernelINS2_10policy_hubIfyN4cuda3std3__44plusIfEEE10Policy1000EPfSC_iS9_ffNS7_10__identityEEEvT0_T1_T2_T3_T4_T6_E12temp_storage+32];
	add.f32 	%f223, %f221, %f222;
	ld.shared.f32 	%f224, [_ZZN3cub18CUB_300001_SM_10006detail6reduce28DeviceReduceSingleTileKernelINS2_10policy_hubIfyN4cuda3std3__44plusIfEEE10Policy1000EPfSC_iS9_ffNS7_10__identityEEEvT0_T1_T2_T3_T4_T6_E12temp_storage+36];
	add.f32 	%f418, %f223, %f224;
	bra.uni 	$L__BB6_72;
$L__BB6_52:
	// begin inline asm
	mov.u32 %r155, %laneid;
	// end inline asm
	and.b32  	%r181, %r34, 992;
	add.s32 	%r182, %r181, 32;
	setp.gt.s32 	%p27, %r182, %r67;
	not.b32 	%r183, %r181;
	add.s32 	%r184, %r67, %r183;
	selp.b32 	%r179, %r184, 31, %p27;
	mov.b32 	%r157, %f410;
	mov.b32 	%r158, 1;
	mov.b32 	%r180, -1;
	// begin inline asm
	shfl.sync.down.b32 %r156, %r157, %r158, %r179, %r180;
	// end inline asm
	setp.lt.s32 	%p28, %r155, %r179;
	mov.b32 	%f165, %r156;
	add.f32 	%f166, %f410, %f165;
	selp.f32 	%f167, %f166, %f410, %p28;
	mov.b32 	%r162, %f167;
	mov.b32 	%r163, 2;
	// begin inline asm
	shfl.sync.down.b32 %r161, %r162, %r163, %r179, %r180;
	// end inline asm
	add.s32 	%r185, %r155, 2;
	setp.gt.s32 	%p29, %r185, %r179;
	mov.b32 	%f168, %r161;
	add.f32 	%f169, %f167, %f168;
	selp.f32 	%f170, %f167, %f169, %p29;
	mov.b32 	%r167, %f170;
	mov.b32 	%r168, 4;
	// begin inline asm
	shfl.sync.down.b32 %r166, %r167, %r168, %r179, %r180;
	// end inline asm
	add.s32 	%r186, %r155, 4;
	setp.gt.s32 	%p30, %r186, %r179;
	mov.b32 	%f171, %r166;
	add.f32 	%f172, %f170, %f171;
	selp.f32 	%f173, %f170, %f172, %p30;
	mov.b32 	%r172, %f173;
	mov.b32 	%r173, 8;
	// begin inline asm
	shfl.sync.down.b32 %r171, %r172, %r173, %r179, %r180;
	// end inline asm
	add.s32 	%r187, %r155, 8;
	setp.gt.s32 	%p31, %r187, %r179;
	mov.b32 	%f174, %r171;
	add.f32 	%f175, %f173, %f174;
	selp.f32 	%f176, %f173, %f175, %p31;
	mov.b32 	%r177, %f176;
	mov.b32 	%r178, 16;
	// begin inline asm
	shfl.sync.down.b32 %r176, %r177, %r178, %r179, %r180;
	// end inline asm
	add.s32 	%r188, %r155, 16;
	setp.gt.s32 	%p32, %r188, %r179;
	mov.b32 	%f177, %r176;
	add.f32 	%f178, %f176, %f177;
	selp.f32 	%f418, %f176, %f178, %p32;
	setp.ne.s32 	%p33, %r155, 0;
	@%p33 bra 	$L__BB6_54;
	shr.u32 	%r189, %r34, 3;
	and.b32  	%r190, %r189, 124;
	mov.u32 	%r191, _ZZN3cub18CUB_300001_SM_10006detail6reduce28DeviceReduceSingleTileKernelINS2_10policy_hubIfyN4cuda3std3__44plusIfEEE10Policy1000EPfSC_iS9_ffNS7_10__identityEEEvT0_T1_T2_T3_T4_T6_E12temp_storage;
	add.s32 	%r192, %r191, %r190;
	st.shared.f32 	[%r192+8], %f418;
$L__BB6_54:
	bar.sync 	0;
	setp.ne.s32 	%p34, %r34, 0;
	@%p34 bra 	$L__BB6_72;
	setp.gt.s32 	%p35, %r67, 32;
	ld.shared.f32 	%f179, [_ZZN3cub18CUB_300001_SM_10006detail6reduce28DeviceReduceSingleTileKernelINS2_10policy_hubIfyN4cuda3std3__44plusIfEEE10Policy1000EPfSC_iS9_ffNS7_10__identityEEEvT0_T1_T2_T3_T4_T6_E12temp_storage+12];
	add.f32 	%f180, %f418, %f179;
	selp.f32 	%f181, %f180, %f418, %p35;
	setp.gt.s32 	%p36, %r67, 64;
	ld.shared.f32 	%f182, [_ZZN3cub18CUB_300001_SM_10006detail6reduce28DeviceReduceSingleTileKernelINS2_10policy_hubIfyN4cuda3std3__44plusIfEEE10Policy1000EPfSC_iS9_ffNS7_10__identityEEEvT0_T1_T2_T3_T4_T6_E12temp_storage+16];
	add.f32 	%f183, %f182, %f181;
	selp.f32 	%f184, %f183, %f181, %p36;
	setp.gt.s32 	%p37, %r67, 96;
	ld.shared.f32 	%f185, [_ZZN3cub18CUB_300001_SM_10006detail6reduce28DeviceReduceSingleTileKernelINS2_10policy_hubIfyN4cuda3std3__44plusIfEEE10Policy1000EPfSC_iS9_ffNS7_10__identityEEEvT0_T1_T2_T3_T4_T6_E12temp_storage+20];
	add.f32 	%f186, %f185, %f184;
	selp.f32 	%f187, %f186, %f184, %p37;
	setp.gt.s32 	%p38, %r67, 128;
	ld.shared.f32 	%f188, [_ZZN3cub18CUB_300001_SM_10006detail6reduce28DeviceReduceSingleTileKernelINS2_10policy_hubIfyN4cuda3std3__44plusIfEEE10Policy1000EPfSC_iS9_ffNS7_10__identityEEEvT0_T1_T2_T3_T4_T6_E12temp_storage+24];
	add.f32 	%f189, %f188, %f187;
	selp.f32 	%f190, %f189, %f187, %p38;
	setp.gt.s32 	%p39, %r67, 160;
	ld.shared.f32 	%f191, [_ZZN3cub18CUB_300001_SM_10006detail6reduce28DeviceReduceSingleTileKernelINS2_10policy_hubIfyN4cuda3std3__44plusIfEEE10Policy1000EPfSC_iS9_ffNS7_10__identityEEEvT0_T1_T2_T3_T4_T6_E12temp_storage+28];
	add.f32 	%f192, %f191, %f190;
	selp.f32 	%f193, %f192, %f190, %p39;
	setp.gt.s32 	%p40, %r67, 192;
	ld.shared.f32 	%f194, [_ZZN3cub18CUB_300001_SM_10006detail6reduce28DeviceReduceSingleTileKernelINS2_10policy_hubIfyN4cuda3std3__44plusIfEEE10Policy1000EPfSC_iS9_ffNS7_10__identityEEEvT0_T1_T2_T3_T4_T6_E12temp_storage+32];
	add.f32 	%f195, %f194, %f193;
	selp.f32 	%f196, %f195, %f193, %p40;
	setp.gt.s32 	%p41, %r67, 224;
	ld.shared.f32 	%f197, [_ZZN3cub18CUB_300001_SM_10006detail6reduce28DeviceReduceSingleTileKernelINS2_10policy_hubIfyN4cuda3std3__44plusIfEEE10Policy1000EPfSC_iS9_ffNS7_10__identityEEEvT0_T1_T2_T3_T4_T6_E12temp_storage+36];
	add.f32 	%f198, %f197, %f196;
	selp.f32 	%f418, %f198, %f196, %p41;
	bra.uni 	$L__BB6_72;
$L__BB6_56:
	mov.u32 	%r46, %tid.x;
	mul.wide.u32 	%rd35, %r46, 4;
	add.s64 	%rd19, %rd16, %rd35;
	// begin inline asm
	ld.global.nc.u32 %r68, [%rd19];
	// end inline asm
	mov.b32 	%f59, %r68;
	add.s64 	%rd20, %rd19, 1024;
	// begin inline asm
	ld.global.nc.u32 %r69, [%rd20];
	// end inline asm
	mov.b32 	%f60, %r69;
	add.s64 	%rd21, %rd19, 2048;
	// begin inline asm
	ld.global.nc.u32 %r70, [%rd21];
	// end inline asm
	mov.b32 	%f61, %r70;
	add.s64 	%rd22, %rd19, 3072;
	// begin inline asm
	ld.global.nc.u32 %r71, [%rd22];
	// end inline asm
	mov.b32 	%f62, %r71;
	add.s64 	%rd23, %rd19, 4096;
	// begin inline asm
	ld.global.nc.u32 %r72, [%rd23];
	// end inline asm
	mov.b32 	%f63, %r72;
	add.s64 	%rd24, %rd19, 5120;
	// begin inline asm
	ld.global.nc.u32 %r73, [%rd24];
	// end inline asm
	mov.b32 	%f64, %r73;
	add.s64 	%rd25, %rd19, 6144;
	// begin inline asm
	ld.global.nc.u32 %r74, [%rd25];
	// end inline asm
	mov.b32 	%f65, %r74;
	add.s64 	%rd26, %rd19, 7168;
	// begin inline asm
	ld.global.nc.u32 %r75, [%rd26];
	// end inline asm
	mov.b32 	%f66, %r75;
	add.s64 	%rd27, %rd19, 8192;
	// begin inline asm
	ld.global.nc.u32 %r76, [%rd27];
	// end inline asm
	mov.b32 	%f67, %r76;
	add.s64 	%rd28, %rd19, 9216;
	// begin inline asm
	ld.global.nc.u32 %r77, [%rd28];
	// end inline asm
	mov.b32 	%f68, %r77;
	add.s64 	%rd29, %rd19, 10240;
	// begin inline asm
	ld.global.nc.u32 %r78, [%rd29];
	// end inline asm
	mov.b32 	%f69, %r78;
	add.s64 	%rd30, %rd19, 11264;
	// begin inline asm
	ld.global.nc.u32 %r79, [%rd30];
	// end inline asm
	mov.b32 	%f70, %r79;
	add.s64 	%rd31, %rd19, 12288;
	// begin inline asm
	ld.global.nc.u32 %r80, [%rd31];
	// end inline asm
	mov.b32 	%f71, %r80;
	add.s64 	%rd32, %rd19, 13312;
	// begin inline asm
	ld.global.nc.u32 %r81, [%rd32];
	// end inline asm
	mov.b32 	%f72, %r81;
	add.s64 	%rd33, %rd19, 14336;
	// begin inline asm
	ld.global.nc.u32 %r82, [%rd33];
	// end inline asm
	mov.b32 	%f73, %r82;
	add.s64 	%rd34, %rd19, 15360;
	// begin inline asm
	ld.global.nc.u32 %r83, [%rd34];
	// end inline asm
	mov.b32 	%f74, %r83;
	add.f32 	%f75, %f59, %f60;
	add.f32 	%f76, %f61, %f62;
	add.f32 	%f77, %f63, %f64;
	add.f32 	%f78, %f65, %f66;
	add.f32 	%f79, %f67, %f68;
	add.f32 	%f80, %f69, %f70;
	add.f32 	%f81, %f71, %f72;
	add.f32 	%f82, %f73, %f74;
	add.f32 	%f83, %f75, %f76;
	add.f32 	%f84, %f77, %f78;
	add.f32 	%f85, %f79, %f80;
	add.f32 	%f86, %f81, %f82;
	add.f32 	%f87, %f83, %f84;
	add.f32 	%f88, %f85, %f86;
	add.f32 	%f417, %f87, %f88;
	setp.lt.u32 	%p4, %r67, 8192;
	mov.b32 	%r400, 4096;
	@%p4 bra 	$L__BB6_60;
	add.s32 	%r47, %r67, -4096;
	mov.b32 	%r400, 4096;
$L__BB6_58:
	mul.wide.s32 	%rd52, %r400, 4;
	add.s64 	%rd36, %rd19, %rd52;
	// begin inline asm
	ld.global.nc.u32 %r86, [%rd36];
	// end inline asm
	mov.b32 	%f89, %r86;
	add.s64 	%rd37, %rd36, 1024;
	// begin inline asm
	ld.global.nc.u32 %r87, [%rd37];
	// end inline asm
	mov.b32 	%f90, %r87;
	add.s64 	%rd38, %rd36, 2048;
	// begin inline asm
	ld.global.nc.u32 %r88, [%rd38];
	// end inline asm
	mov.b32 	%f91, %r88;
	add.s64 	%rd39, %rd36, 3072;
	// begin inline asm
	ld.global.nc.u32 %r89, [%rd39];
	// end inline asm
	mov.b32 	%f92, %r89;
	add.s64 	%rd40, %rd36, 4096;
	// begin inline asm
	ld.global.nc.u32 %r90, [%rd40];
	// end inline asm
	mov.b32 	%f93, %r90;
	add.s64 	%rd41, %rd36, 5120;
	// begin inline asm
	ld.global.nc.u32 %r91, [%rd41];
	// end inline asm
	mov.b32 	%f94, %r91;
	add.s64 	%rd42, %rd36, 6144;
	// begin inline asm
	ld.global.nc.u32 %r92, [%rd42];
	// end inline asm
	mov.b32 	%f95, %r92;
	add.s64 	%rd43, %rd36, 7168;
	// begin inline asm
	ld.global.nc.u32 %r93, [%rd43];
	// end inline asm
	mov.b32 	%f96, %r93;
	add.s64 	%rd44, %rd36, 8192;
	// begin inline asm
	ld.global.nc.u32 %r94, [%rd44];
	// end inline asm
	mov.b32 	%f97, %r94;
	add.s64 	%rd45, %rd36, 9216;
	// begin inline asm
	ld.global.nc.u32 %r95, [%rd45];
	// end inline asm
	mov.b32 	%f98, %r95;
	add.s64 	%rd46, %rd36, 10240;
	// begin inline asm
	ld.global.nc.u32 %r96, [%rd46];
	// end inline asm
	mov.b32 	%f99, %r96;
	add.s64 	%rd47, %rd36, 11264;
	// begin inline asm
	ld.global.nc.u32 %r97, [%rd47];
	// end inline asm
	mov.b32 	%f100, %r97;
	add.s64 	%rd48, %rd36, 12288;
	// begin inline asm
	ld.global.nc.u32 %r98, [%rd48];
	// end inline asm
	mov.b32 	%f101, %r98;
	add.s64 	%rd49, %rd36, 13312;
	// begin inline asm
	ld.global.nc.u32 %r99, [%rd49];
	// end inline asm
	mov.b32 	%f102, %r99;
	add.s64 	%rd50, %rd36, 14336;
	// begin inline asm
	ld.global.nc.u32 %r100, [%rd50];
	// end inline asm
	mov.b32 	%f103, %r100;
	add.s64 	%rd51, %rd36, 15360;
	// begin inline asm
	ld.global.nc.u32 %r101, [%rd51];
	// end inline asm
	mov.b32 	%f104, %r101;
	add.f32 	%f105, %f417, %f89;
	add.f32 	%f106, %f90, %f91;
	add.f32 	%f107, %f92, %f93;
	add.f32 	%f108, %f94, %f95;
	add.f32 	%f109, %f96, %f97;
	add.f32 	%f110, %f98, %f99;
	add.f32 	%f111, %f100, %f101;
	add.f32 	%f112, %f102, %f103;
	add.f32 	%f113, %f105, %f106;
	add.f32 	%f114, %f107, %f108;
	add.f32 	%f115, %f109, %f110;
	add.f32 	%f116, %f111, %f112;
	add.f32 	%f117, %f113, %f114;
	add.f32 	%f118, %f115, %f116;
	add.f32 	%f119, %f117, %f118;
	add.f32 	%f417, %f119, %f104;
	sub.s32 	%r102, %r67, %r400;
	setp.lt.s32 	%p5, %r102, 4096;
	@%p5 bra 	$L__BB6_68;
	add.s32 	%r400, %r400, 4096;
	setp.le.s32 	%p6, %r400, %r47;
	@%p6 bra 	$L__BB6_58;
$L__BB6_60:
	setp.le.s32 	%p7, %r67, %r400;
	@%p7 bra 	$L__BB6_68;
	sub.s32 	%r51, %r67, %r400;
	setp.ge.s32 	%p8, %r46, %r51;
	@%p8 bra 	$L__BB6_68;
	not.b32 	%r103, %r46;
	add.s32 	%r104, %r67, %r103;
	sub.s32 	%r52, %r104, %r400;
	and.b32  	%r105, %r52, 768;
	setp.eq.s32 	%p9, %r105, 768;
	mov.u32 	%r404, %r46;
	@%p9 bra 	$L__BB6_65;
	add.s32 	%r402, %r46, %r400;
	shr.u32 	%r106, %r52, 8;
	add.s32 	%r107, %r106, 1;
	and.b32  	%r108, %r107, 3;
	neg.s32 	%r401, %r108;
	mov.u32 	%r404, %r46;
$L__BB6_64:
	.pragma "nounroll";
	mul.wide.u32 	%rd54, %r402, 4;
	add.s64 	%rd53, %rd16, %rd54;
	// begin inline asm
	ld.global.nc.u32 %r109, [%rd53];
	// end inline asm
	mov.b32 	%f121, %r109;
	add.f32 	%f417, %f417, %f121;
	add.s32 	%r404, %r404, 256;
	add.s32 	%r402, %r402, 256;
	add.s32 	%r401, %r401, 1;
	setp.ne.s32 	%p10, %r401, 0;
	@%p10 bra 	$L__BB6_64;
$L__BB6_65:
	setp.lt.u32 	%p11, %r52, 768;
	@%p11 bra 	$L__BB6_68;
	cvt.u64.u32 	%rd55, %r404;
	cvt.u64.u32 	%rd56, %r400;
	add.s64 	%rd57, %rd55, %rd56;
	shl.b64 	%rd58, %rd57, 2;
	add.s64 	%rd59, %rd58, %rd16;
	add.s64 	%rd124, %rd59, 2048;
	add.s32 	%r405, %r404, %r400;
$L__BB6_67:
	mul.wide.u32 	%rd64, %r405, 4;
	add.s64 	%rd60, %rd16, %rd64;
	// begin inline asm
	ld.global.nc.u32 %r110, [%rd60];
	// end inline asm
	mov.b32 	%f122, %r110;
	add.f32 	%f123, %f417, %f122;
	add.s64 	%rd61, %rd124, -1024;
	// begin inline asm
	ld.global.nc.u32 %r111, [%rd61];
	// end inline asm
	mov.b32 	%f124, %r111;
	add.f32 	%f125, %f123, %f124;
	// begin inline asm
	ld.global.nc.u32 %r112, [%rd124];
	// end inline asm
	mov.b32 	%f126, %r112;
	add.f32 	%f127, %f125, %f126;
	add.s64 	%rd63, %rd124, 1024;
	// begin inline asm
	ld.global.nc.u32 %r113, [%rd63];
	// end inline asm
	mov.b32 	%f128, %r113;
	add.f32 	%f417, %f127, %f128;
	add.s32 	%r404, %r404, 1024;
	add.s64 	%rd124, %rd124, 4096;
	add.s32 	%r405, %r405, 1024;
	setp.lt.s32 	%p12, %r404, %r51;
	@%p12 bra 	$L__BB6_67;
$L__BB6_68:
	// begin inline asm
	mov.u32 %r114, %laneid;
	// end inline asm
	mov.b32 	%r116, %f417;
	mov.b32 	%r117, 1;
	mov.b32 	%r138, 31;
	mov.b32 	%r139, -1;
	// begin inline asm
	shfl.sync.down.b32 %r115, %r116, %r117, %r138, %r139;
	// end inline asm
	setp.gt.s32 	%p13, %r114, 30;
	mov.b32 	%f129, %r115;
	add.f32 	%f130, %f417, %f129;
	selp.f32 	%f131, %f417, %f130, %p13;
	mov.b32 	%r121, %f131;
	mov.b32 	%r122, 2;
	// begin inline asm
	shfl.sync.down.b32 %r120, %r121, %r122, %r138, %r139;
	// end inline asm
	setp.gt.s32 	%p14, %r114, 29;
	mov.b32 	%f132, %r120;
	add.f32 	%f133, %f131, %f132;
	selp.f32 	%f134, %f131, %f133, %p14;
	mov.b32 	%r126, %f134;
	mov.b32 	%r127, 4;
	// begin inline asm
	shfl.sync.down.b32 %r125, %r126, %r127, %r138, %r139;
	// end inline asm
	setp.gt.s32 	%p15, %r114, 27;
	mov.b32 	%f135, %r125;
	add.f32 	%f136, %f134, %f135;
	selp.f32 	%f137, %f134, %f136, %p15;
	mov.b32 	%r131, %f137;
	mov.b32 	%r132, 8;
	// begin inline asm
	shfl.sync.down.b32 %r130, %r131, %r132, %r138, %r139;
	// end inline asm
	setp.gt.s32 	%p16, %r114, 23;
	mov.b32 	%f138, %r130;
	add.f32 	%f139, %f137, %f138;
	selp.f32 	%f140, %f137, %f139, %p16;
	mov.b32 	%r136, %f140;
	mov.b32 	%r137, 16;
	// begin inline asm
	shfl.sync.down.b32 %r135, %r136, %r137, %r138, %r139;
	// end inline asm
	setp.gt.s32 	%p17, %r114, 15;
	mov.b32 	%f141, %r135;
	add.f32 	%f54, %f140, %f141;
	selp.f32 	%f418, %f140, %f54, %p17;
	setp.ne.s32 	%p18, %r114, 0;
	@%p18 bra 	$L__BB6_70;
	shr.u32 	%r140, %r46, 3;
	and.b32  	%r141, %r140, 124;
	mov.u32 	%r142, _ZZN3cub18CUB_300001_SM_10006detail6reduce28DeviceReduceSingleTileKernelINS2_10policy_hubIfyN4cuda3std3__44plusIfEEE10Policy1000EPfSC_iS9_ffNS7_10__identityEEEvT0_T1_T2_T3_T4_T6_E12temp_storage;
	add.s32 	%r143, %r142, %r141;
	st.shared.f32 	[%r143+8], %f54;
$L__BB6_70:
	bar.sync 	0;
	setp.ne.s32 	%p19, %r46, 0;
	@%p19 bra 	$L__BB6_72;
	ld.shared.f32 	%f142, [_ZZN3cub18CUB_300001_SM_10006detail6reduce28DeviceReduceSingleTileKernelINS2_10policy_hubIfyN4cuda3std3__44plusIfEEE10Policy1000EPfSC_iS9_ffNS7_10__identityEEEvT0_T1_T2_T3_T4_T6_E12temp_storage+12];
	add.f32 	%f143, %f418, %f142;
	ld.shared.f32 	%f144, [_ZZN3cub18CUB_300001_SM_10006detail6reduce28DeviceReduceSingleTileKernelINS2_10policy_hubIfyN4cuda3std3__44plusIfEEE10Policy1000EPfSC_iS9_ffNS7_10__identityEEEvT0_T1_T2_T3_T4_T6_E12temp_storage+16];
	add.f32 	%f145, %f143, %f144;
	ld.shared.f32 	%f146, [_ZZN3cub18CUB_300001_SM_10006detail6reduce28DeviceReduceSingleTileKernelINS2_10policy_hubIfyN4cuda3std3__44plusIfEEE10Policy1000EPfSC_iS9_ffNS7_10__identityEEEvT0_T1_T2_T3_T4_T6_E12temp_storage+20];
	add.f32 	%f147, %f145, %f146;
	ld.shared.f32 	%f148, [_ZZN3cub18CUB_300001_SM_10006detail6reduce28DeviceReduceSingleTileKernelINS2_10policy_hubIfyN4cuda3std3__44plusIfEEE10Policy1000EPfSC_iS9_ffNS7_10__identityEEEvT0_T1_T2_T3_T4_T6_E12temp_storage+24];
	add.f32 	%f149, %f147, %f148;
	ld.shared.f32 	%f150, [_ZZN3cub18CUB_300001_SM_10006detail6reduce28DeviceReduceSingleTileKernelINS2_10policy_hubIfyN4cuda3std3__44plusIfEEE10Policy1000EPfSC_iS9_ffNS7_10__identityEEEvT0_T1_T2_T3_T4_T6_E12temp_storage+28];
	add.f32 	%f151, %f149, %f150;
	ld.shared.f32 	%f152, [_ZZN3cub18CUB_300001_SM_10006detail6reduce28DeviceReduceSingleTileKernelINS2_10policy_hubIfyN4cuda3std3__44plusIfEEE10Policy1000EPfSC_iS9_ffNS7_10__identityEEEvT0_T1_T2_T3_T4_T6_E12temp_storage+32];
	add.f32 	%f153, %f151, %f152;
	ld.shared.f32 	%f154, [_ZZN3cub18CUB_300001_SM_10006detail6reduce28DeviceReduceSingleTileKernelINS2_10policy_hubIfyN4cuda3std3__44plusIfEEE10Policy1000EPfSC_iS9_ffNS7_10__identityEEEvT0_T1_T2_T3_T4_T6_E12temp_storage+36];
	add.f32 	%f418, %f153, %f154;
$L__BB6_72:
	mov.u32 	%r379, %tid.x;
	setp.ne.s32 	%p95, %r379, 0;
	@%p95 bra 	$L__BB6_74;
	add.f32 	%f391, %f58, %f418;
	st.global.f32 	[%rd1], %f391;
$L__BB6_74:
	ret;

}


// ===== COMPILED SASS (sm_100) =====

	.target	sm_100

	.elftype	@"ET_EXEC"


//--------------------- .note.nv.tkinfo           --------------------------
	.section	.note.nv.tkinfo,"",@"SHT_NOTE"
	.sectionflags	@"SHF_NOTE_NV_TKINFO"
	.tkinfo
        /*0018*/ 	.word	0x00000002
        /*0030*/ 	.string	""
        /*0030*/ 	.string	"ptxas"
        /*0030*/ 	.string	"Cuda compilation tools, release 13.0, V13.0.88"
        /*0030*/ 	.string	"Build cuda_13.0.r13.0/compiler.36424714_0"
        /*0030*/ 	.string	"-arch sm_100 -m 64 "



//--------------------- .note.nv.cuinfo           --------------------------
	.section	.note.nv.cuinfo,"",@"SHT_NOTE"
	.sectionflags	@"SHF_NOTE_NV_CUINFO"
        /*0018*/ 	.short	0x0002
        /*001a*/ 	.short	0x0064
        /*001c*/ 	.short	0x0082
	.zero		2


//--------------------- .nv.info                  --------------------------
	.section	.nv.info,"",@"SHT_CUDA_INFO"
	.align	4


	//----- nvinfo : EIATTR_REGCOUNT
	.align		4
        /*0000*/ 	.byte	0x04, 0x2f
        /*0002*/ 	.short	(.L_44 - .L_43)
	.align		4
.L_43:
        /*0004*/ 	.word	index@(_ZN3cub18CUB_300001_SM_10006detail11EmptyKernelIvEEvv)
        /*0008*/ 	.word	0x00000004


	//----- nvinfo : EIATTR_FRAME_SIZE
	.align		4
.L_44:
        /*000c*/ 	.byte	0x04, 0x11
        /*000e*/ 	.short	(.L_46 - .L_45)
	.align		4
.L_45:
        /*0010*/ 	.word	index@(_ZN3cub18CUB_300001_SM_10006detail11EmptyKernelIvEEvv)
        /*0014*/ 	.word	0x00000000


	//----- nvinfo : EIATTR_REGCOUNT
	.align		4
.L_46:
        /*0018*/ 	.byte	0x04, 0x2f
        /*001a*/ 	.short	(.L_48 - .L_47)
	.align		4
.L_47:
        /*001c*/ 	.word	index@(_ZN3cub18CUB_300001_SM_10006detail6reduce28DeviceReduceSingleTileKernelINS2_10policy_hubIfjN4cuda3std3__44plusIfEEE10Policy1000EN6thrust24THRUST_300001_SM_1000_NS6detail15normal_iteratorINSD_10device_ptrIfEEEEPfjS9_ff6squareIfEEEvT0_T1_T2_T3_T4_T6_)
        /*0020*/ 	.word	0x00000020


	//----- nvinfo : EIATTR_FRAME_SIZE
	.align		4
.L_48:
        /*0024*/ 	.byte	0x04, 0x11
        /*0026*/ 	.short	(.L_50 - .L_49)
	.align		4
.L_49:
        /*0028*/ 	.word	index@(_ZN3cub18CUB_300001_SM_10006detail6reduce28DeviceReduceSingleTileKernelINS2_10policy_hubIfjN4cuda3std3__44plusIfEEE10Policy1000EN6thrust24THRUST_300001_SM_1000_NS6detail15normal_iteratorINSD_10device_ptrIfEEEEPfjS9_ff6squareIfEEEvT0_T1_T2_T3_T4_T6_)
        /*002c*/ 	.word	0x00000000


	//----- nvinfo : EIATTR_REGCOUNT
	.align		4
.L_50:
        /*0030*/ 	.byte	0x04, 0x2f
        /*0032*/ 	.short	(.L_52 - .L_51)
	.align		4
.L_51:
        /*0034*/ 	.word	index@(_ZN3cub18CUB_300001_SM_10006detail6reduce18DeviceReduceKernelINS2_10policy_hubIfjN4cuda3std3__44plusIfEEE10Policy1000EN6thrust24THRUST_300001_SM_1000_NS6detail15normal_iteratorINSD_10device_ptrIfEEEEjS9_f6squareIfEEEvT0_PT3_T1_NS0_13GridEvenShareISO_EET2_T4_)
        /*0038*/ 	.word	0x00000020


	//----- nvinfo : EIATTR_FRAME_SIZE
	.align		4
.L_52:
        /*003c*/ 	.byte	0x04, 0x11
        /*003e*/ 	.short	(.L_54 - .L_53)
	.align		4
.L_53:
        /*0040*/ 	.word	index@(_ZN3cub18CUB_300001_SM_10006detail6reduce18DeviceReduceKernelINS2_10policy_hubIfjN4cuda3std3__44plusIfEEE10Policy1000EN6thrust24THRUST_300001_SM_1000_NS6detail15normal_iteratorINSD_10device_ptrIfEEEEjS9_f6squareIfEEEvT0_PT3_T1_NS0_13GridEvenShareISO_EET2_T4_)
        /*0044*/ 	.word	0x00000000


	//----- nvinfo : EIATTR_REGCOUNT
	.align		4
.L_54:
        /*0048*/ 	.byte	0x04, 0x2f
        /*004a*/ 	.short	(.L_56 - .L_55)
	.align		4
.L_55:
        /*004c*/ 	.word	index@(_ZN3cub18CUB_300001_SM_10006detail6reduce28DeviceReduceSingleTileKernelINS2_10policy_hubIfjN4cuda3std3__44plusIfEEE10Policy1000EPfSC_iS9_ffNS7_10__identityEEEvT0_T1_T2_T3_T4_T6_)
        /*0050*/ 	.word	0x0000001e


	//----- nvinfo : EIATTR_FRAME_SIZE
	.align		4
.L_56:
        /*0054*/ 	.byte	0x04, 0x11
        /*0056*/ 	.short	(.L_58 - .L_57)
	.align		4
.L_57:
        /*0058*/ 	.word	index@(_ZN3cub18CUB_300001_SM_10006detail6reduce28DeviceReduceSingleTileKernelINS2_10policy_hubIfjN4cuda3std3__44plusIfEEE10Policy1000EPfSC_iS9_ffNS7_10__identityEEEvT0_T1_T2_T3_T4_T6_)
        /*005c*/ 	.word	0x00000000


	//----- nvinfo : EIATTR_REGCOUNT
	.align		4
.L_58:
        /*0060*/ 	.byte	0x04, 0x2f
        /*0062*/ 	.short	(.L_60 - .L_59)
	.align		4
.L_59:
        /*0064*/ 	.word	index@(_ZN3cub18CUB_300001_SM_10006detail6reduce28DeviceReduceSingleTileKernelINS2_10policy_hubIfyN4cuda3std3__44plusIfEEE10Policy1000EN6thrust24THRUST_300001_SM_1000_NS6detail15normal_iteratorINSD_10device_ptrIfEEEEPfyS9_ff6squareIfEEEvT0_T1_T2_T3_T4_T6_)
        /*0068*/ 	.word	0x00000020


	//----- nvinfo : EIATTR_FRAME_SIZE
	.align		4
.L_60:
        /*006c*/ 	.byte	0x04, 0x11
        /*006e*/ 	.short	(.L_62 - .L_61)
	.align		4
.L_61:
        /*0070*/ 	.word	index@(_ZN3cub18CUB_300001_SM_10006detail6reduce28DeviceReduceSingleTileKernelINS2_10policy_hubIfyN4cuda3std3__44plusIfEEE10Policy1000EN6thrust24THRUST_300001_SM_1000_NS6detail15normal_iteratorINSD_10device_ptrIfEEEEPfyS9_ff6squareIfEEEvT0_T1_T2_T3_T4_T6_)
        /*0074*/ 	.word	0x00000000


	//----- nvinfo : EIATTR_REGCOUNT
	.align		4
.L_62:
        /*0078*/ 	.byte	0x04, 0x2f
        /*007a*/ 	.short	(.L_64 - .L_63)
	.align		4
.L_63:
        /*007c*/ 	.word	index@(_ZN3cub18CUB_300001_SM_10006detail6reduce18DeviceReduceKernelINS2_10policy_hubIfyN4cuda3std3__44plusIfEEE10Policy1000EN6thrust24THRUST_300001_SM_1000_NS6detail15normal_iteratorINSD_10device_ptrIfEEEEyS9_f6squareIfEEEvT0_PT3_T1_NS0_13GridEvenShareISO_EET2_T4_)
        /*0080*/ 	.word	0x0000001f


	//----- nvinfo : EIATTR_FRAME_SIZE
	.align		4
.L_64:
        /*0084*/ 	.byte	0x04, 0x11
        /*0086*/ 	.short	(.L_66 - .L_65)
	.align		4
.L_65:
        /*0088*/ 	.word	index@(_ZN3cub18CUB_300001_SM_10006detail6reduce18DeviceReduceKernelINS2_10policy_hubIfyN4cuda3std3__44plusIfEEE10Policy1000EN6thrust24THRUST_300001_SM_1000_NS6detail15normal_iteratorINSD_10device_ptrIfEEEEyS9_f6squareIfEEEvT0_PT3_T1_NS0_13GridEvenShareISO_EET2_T4_)
        /*008c*/ 	.word	0x00000000


	//----- nvinfo : EIATTR_REGCOUNT
	.align		4
.L_66:
        /*0090*/ 	.byte	0x04, 0x2f
        /*0092*/ 	.short	(.L_68 - .L_67)
	.align		4
.L_67:
        /*0094*/ 	.word	index@(_ZN3cub18CUB_300001_SM_10006detail6reduce28DeviceReduceSingleTileKernelINS2_10policy_hubIfyN4cuda3std3__44plusIfEEE10Policy1000EPfSC_iS9_ffNS7_10__identityEEEvT0_T1_T2_T3_T4_T6_)
        /*0098*/ 	.word	0x0000001e


	//----- nvinfo : EIATTR_FRAME_SIZE
	.align		4
.L_68:
        /*009c*/ 	.byte	0x04, 0x11
        /*009e*/ 	.short	(.L_70 - .L_69)
	.align		4
.L_69:
        /*00a0*/ 	.word	index@(_ZN3cub18CUB_300001_SM_10006detail6reduce28DeviceReduceSingleTileKernelINS2_10policy_hubIfyN4cuda3std3__44plusIfEEE10Policy1000EPfSC_iS9_ffNS7_10__identityEEEvT0_T1_T2_T3_T4_T6_)
        /*00a4*/ 	.word	0x00000000


	//----- nvinfo : EIATTR_MIN_STACK_SIZE
	.align		4
.L_70:
        /*00a8*/ 	.byte	0x04, 0x12
        /*00aa*/ 	.short	(.L_72 - .L_71)
	.align		4
.L_71:
        /*00ac*/ 	.word	index@(_ZN3cub18CUB_300001_SM_10006detail6reduce28DeviceReduceSingleTileKernelINS2_10policy_hubIfyN4cuda3std3__44plusIfEEE10Policy1000EPfSC_iS9_ffNS7_10__identityEEEvT0_T1_T2_T3_T4_T6_)
        /*00b0*/ 	.word	0x00000000


	//----- nvinfo : EIATTR_MIN_STACK_SIZE
	.align		4
.L_72:
        /*00b4*/ 	.byte	0x04, 0x12
        /*00b6*/ 	.short	(.L_74 - .L_73)
	.align		4
.L_73:
        /*00b8*/ 	.word	index@(_ZN3cub18CUB_300001_SM_10006detail6reduce18DeviceReduceKernelINS2_10policy_hubIfyN4cuda3std3__44plusIfEEE10Policy1000EN6thrust24THRUST_300001_SM_1000_NS6detail15normal_iteratorINSD_10device_ptrIfEEEEyS9_f6squareIfEEEvT0_PT3_T1_NS0_13GridEvenShareISO_EET2_T4_)
        /*00bc*/ 	.word	0x00000000


	//----- nvinfo : EIATTR_MIN_STACK_SIZE
	.align		4
.L_74:
        /*00c0*/ 	.byte	0x04, 0x12
        /*00c2*/ 	.short	(.L_76 - .L_75)
	.align		4
.L_75:
        /*00c4*/ 	.word	index@(_ZN3cub18CUB_300001_SM_10006detail6reduce28DeviceReduceSingleTileKernelINS2_10policy_hubIfyN4cuda3std3__44plusIfEEE10Policy1000EN6thrust24THRUST_300001_SM_1000_NS6detail15normal_iteratorINSD_10device_ptrIfEEEEPfyS9_ff6squareIfEEEvT0_T1_T2_T3_T4_T6_)
        /*00c8*/ 	.word	0x00000000


	//----- nvinfo : EIATTR_MIN_STACK_SIZE
	.align		4
.L_76:
        /*00cc*/ 	.byte	0x04, 0x12
        /*00ce*/ 	.short	(.L_78 - .L_77)
	.align		4
.L_77:
        /*00d0*/ 	.word	index@(_ZN3cub18CUB_300001_SM_10006detail6reduce28DeviceReduceSingleTileKernelINS2_10policy_hubIfjN4cuda3std3__44plusIfEEE10Policy1000EPfSC_iS9_ffNS7_10__identityEEEvT0_T1_T2_T3_T4_T6_)
        /*00d4*/ 	.word	0x00000000


	//----- nvinfo : EIATTR_MIN_STACK_SIZE
	.align		4
.L_78:
        /*00d8*/ 	.byte	0x04, 0x12
        /*00da*/ 	.short	(.L_80 - .L_79)
	.align		4
.L_79:
        /*00dc*/ 	.word	index@(_ZN3cub18CUB_300001_SM_10006detail6reduce18DeviceReduceKernelINS2_10policy_hubIfjN4cuda3std3__44plusIfEEE10Policy1000EN6thrust24THRUST_300001_SM_1000_NS6detail15normal_iteratorINSD_10device_ptrIfEEEEjS9_f6squareIfEEEvT0_PT3_T1_NS0_13GridEvenShareISO_EET2_T4_)
        /*00e0*/ 	.word	0x00000000


	//----- nvinfo : EIATTR_MIN_STACK_SIZE
	.align		4
.L_80:
        /*00e4*/ 	.byte	0x04, 0x12
        /*00e6*/ 	.short	(.L_82 - .L_81)
	.align		4
.L_81:
        /*00e8*/ 	.word	index@(_ZN3cub18CUB_300001_SM_10006detail6reduce28DeviceReduceSingleTileKernelINS2_10policy_hubIfjN4cuda3std3__44plusIfEEE10Policy1000EN6thrust24THRUST_300001_SM_1000_NS6detail15normal_iteratorINSD_10device_ptrIfEEEEPfjS9_ff6squareIfEEEvT0_T1_T2_T3_T4_T6_)
        /*00ec*/ 	.word	0x00000000


	//----- nvinfo : EIATTR_MIN_STACK_SIZE
	.align		4
.L_82:
        /*00f0*/ 	.byte	0x04, 0x12
        /*00f2*/ 	.short	(.L_84 - .L_83)
	.align		4
.L_83:
        /*00f4*/ 	.word	index@(_ZN3cub18CUB_300001_SM_10006detail11EmptyKernelIvEEvv)
        /*00f8*/ 	.word	0x00000000
.L_84:


//--------------------- .nv.compat                --------------------------
	.section	.nv.compat,"",@"SHT_CUDA_COMPAT_INFO"
	.align	4
        /*0000*/ 	.byte	0x02, 0x09, 0x00, 0x00, 0x02, 0x02, 0x01, 0x00, 0x02, 0x05, 0x05, 0x00, 0x03, 0x07, 0x01, 0x01
        /*0010*/ 	.byte	0x02, 0x03, 0x00, 0x00, 0x02, 0x06, 0x01, 0x00, 0x04, 0x0b, 0x08, 0x00, 0x09, 0x00, 0x00, 0x00
        /*0020*/ 	.byte	0x00, 0x00, 0x00, 0x00


//--------------------- .nv.info._ZN3cub18CUB_300001_SM_10006detail6reduce28DeviceReduceSingleTileKernelINS2_10policy_hubIfyN4cuda3std3__44plusIfEEE10Policy1000EPfSC_iS9_ffNS7_10__identityEEEvT0_T1_T2_T3_T4_T6_ --------------------------
	.section	.nv.info._ZN3cub18CUB_300001_SM_10006detail6reduce28DeviceReduceSingleTileKernelINS2_10policy_hubIfyN4cuda3std3__44plusIfEEE10Policy1000EPfSC_iS9_ffNS7_10__identityEEEvT0_T1_T2_T3_T4_T6_,"",@"SHT_CUDA_INFO"
	.sectionflags	@""
	.align	4


	//----- nvinfo : EIATTR_CUDA_API_VERSION
	.align		4
        /*0000*/ 	.byte	0x04, 0x37
        /*0002*/ 	.short	(.L_86 - .L_85)
.L_85:
        /*0004*/ 	.word	0x00000082


	//----- nvinfo : EIATTR_KPARAM_INFO
	.align		4
.L_86:
        /*0008*/ 	.byte	0x04, 0x17
        /*000a*/ 	.short	(.L_88 - .L_87)
.L_87:
        /*000c*/ 	.word	0x00000000
        /*0010*/ 	.short	0x0005
        /*0012*/ 	.short	0x001c
        /*0014*/ 	.byte	0x00, 0xf0, 0x05, 0x00


	//----- nvinfo : EIATTR_KPARAM_INFO
	.align		4
.L_88:
        /*0018*/ 	.byte	0x04, 0x17
        /*001a*/ 	.short	(.L_90 - .L_89)
.L_89:
        /*001c*/ 	.word	0x00000000
        /*0020*/ 	.short	0x0004
        /*0022*/ 	.short	0x0018
        /*0024*/ 	.byte	0x00, 0xf0, 0x11, 0x00


	//----- nvinfo : EIATTR_KPARAM_INFO
	.align		4
.L_90:
        /*0028*/ 	.byte	0x04, 0x17
        /*002a*/ 	.short	(.L_92 - .L_91)
.L_91:
        /*002c*/ 	.word	0x00000000
        /*0030*/ 	.short	0x0003
        /*0032*/ 	.short	0x0014
        /*0034*/ 	.byte	0x00, 0xf0, 0x05, 0x00


	//----- nvinfo : EIATTR_KPARAM_INFO
	.align		4
.L_92:
        /*0038*/ 	.byte	0x04, 0x17
        /*003a*/ 	.short	(.L_94 - .L_93)
.L_93:
        /*003c*/ 	.word	0x00000000
        /*0040*/ 	.short	0x0002
        /*0042*/ 	.short	0x0010
        /*0044*/ 	.byte	0x00, 0xf0, 0x11, 0x00


	//----- nvinfo : EIATTR_KPARAM_INFO
	.align		4
.L_94:
        /*0048*/ 	.byte	0x04, 0x17
        /*004a*/ 	.short	(.L_96 - .L_95)
.L_95:
        /*004c*/ 	.word	0x00000000
        /*0050*/ 	.short	0x0001
        /*0052*/ 	.short	0x0008
        /*0054*/ 	.byte	0x00, 0xf5, 0x21, 0x00


	//----- nvinfo : EIATTR_KPARAM_INFO
	.align		4
.L_96:
        /*0058*/ 	.byte	0x04, 0x17
        /*005a*/ 	.short	(.L_98 - .L_97)
.L_97:
        /*005c*/ 	.word	0x00000000
        /*0060*/ 	.short	0x0000
        /*0062*/ 	.short	0x0000
        /*0064*/ 	.byte	0x00, 0xf5, 0x21, 0x00


	//----- nvinfo : EIATTR_SPARSE_MMA_MASK
	.align		4
.L_98:
        /*0068*/ 	.byte	0x03, 0x50
        /*006a*/ 	.short	0x0000


	//----- nvinfo : EIATTR_MAXREG_COUNT
	.align		4
        /*006c*/ 	.byte	0x03, 0x1b
        /*006e*/ 	.short	0x00ff


	//----- nvinfo : EIATTR_NUM_BARRIERS
	.align		4
        /*0070*/ 	.byte	0x02, 0x4c
        /*0072*/ 	.byte	0x01
	.zero		1


	//----- nvinfo : EIATTR_MERCURY_ISA_VERSION
	.align		4
        /*0074*/ 	.byte	0x03, 0x5f
        /*0076*/ 	.short	0x0101


	//----- nvinfo : EIATTR_COOP_GROUP_MASK_REGIDS
	.align		4
        /*0078*/ 	.byte	0x04, 0x29
        /*007a*/ 	.short	(.L_100 - .L_99)


	//   ....[0]....
.L_99:
        /*007c*/ 	.word	0xffffffff


	//   ....[1]....
        /*0080*/ 	.word	0xffffffff


	//   ....[2]....
        /*0084*/ 	.word	0xffffffff


	//   ....[3]....
        /*0088*/ 	.word	0xffffffff


	//   ....[4]....
        /*008c*/ 	.word	0xffffffff


	//   ....[5]....
        /*0090*/ 	.word	0xffffffff


	//   ....[6]....
        /*0094*/ 	.word	0xffffffff


	//   ....[7]....
        /*0098*/ 	.word	0xffffffff


	//   ....[8]....
        /*009c*/ 	.word	0xffffffff


	//   ....[9]....
        /*00a0*/ 	.word	0xffffffff


	//   ....[10]....
        /*00a4*/ 	.word	0xffffffff


	//   ....[11]....
        /*00a8*/ 	.word	0xffffffff


	//   ....[12]....
        /*00ac*/ 	.word	0xffffffff


	//   ....[13]....
        /*00b0*/ 	.word	0xffffffff


	//   ....[14]....
        /*00b4*/ 	.word	0xffffffff


	//   ....[15]....
        /*00b8*/ 	.word	0xffffffff


	//   ....[16]....
        /*00bc*/ 	.word	0xffffffff


	//   ....[17]....
        /*00c0*/ 	.word	0xffffffff


	//   ....[18]....
        /*00c4*/ 	.word	0xffffffff


	//   ....[19]....
        /*00c8*/ 	.word	0xffffffff


	//   ....[20]....
        /*00cc*/ 	.word	0xffffffff


	//   ....[21]....
        /*00d0*/ 	.word	0xffffffff


	//   ....[22]....
        /*00d4*/ 	.word	0xffffffff


	//   ....[23]....
        /*00d8*/ 	.word	0xffffffff


	//   ....[24]....
        /*00dc*/ 	.word	0xffffffff


	//   ....[25]....
        /*00e0*/ 	.word	0xffffffff


	//   ....[26]....
        /*00e4*/ 	.word	0xffffffff


	//   ....[27]....
        /*00e8*/ 	.word	0xffffffff


	//   ....[28]....
        /*00ec*/ 	.word	0xffffffff


	//   ....[29]....
        /*00f0*/ 	.word	0xffffffff


	//----- nvinfo : EIATTR_COOP_GROUP_INSTR_OFFSETS
	.align		4
.L_100:
        /*00f4*/ 	.byte	0x04, 0x28
        /*00f6*/ 	.short	(.L_102 - .L_101)


	//   ....[0]....
.L_101:
        /*00f8*/ 	.word	0x00000980


	//   ....[1]....
        /*00fc*/ 	.word	0x000009e0


	//   ....[2]....
        /*0100*/ 	.word	0x00000a50


	//   ....[3]....
        /*0104*/ 	.word	0x00000aa0


	//   ....[4]....
        /*0108*/ 	.word	0x00000ad0


	//   ....[5]....
        /*010c*/ 	.word	0x00000c90


	//   ....[6]....
        /*0110*/ 	.word	0x00000d20


	//   ....[7]....
        /*0114*/ 	.word	0x00000d60


	//   ....[8]....
        /*0118*/ 	.word	0x00000db0


	//   ....[9]....
        /*011c*/ 	.word	0x00000df0


	//   ....[10]....
        /*0120*/ 	.word	0x00001c00


	//   ....[11]....
        /*0124*/ 	.word	0x00001c80


	//   ....[12]....
        /*0128*/ 	.word	0x00001cd0


	//   ....[13]....
        /*012c*/ 	.word	0x00001d10


	//   ....[14]....
        /*0130*/ 	.word	0x00001d40


	//   ....[15]....
        /*0134*/ 	.word	0x00002700


	//   ....[16]....
        /*0138*/ 	.word	0x00002760


	//   ....[17]....
        /*013c*/ 	.word	0x000027d0


	//   ....[18]....
        /*0140*/ 	.word	0x00002820


	//   ....[19]....
        /*0144*/ 	.word	0x00002850


	//   ....[20]....
        /*0148*/ 	.word	0x00002a10


	//   ....[21]....
        /*014c*/ 	.word	0x00002a90


	//   ....[22]....
        /*0150*/ 	.word	0x00002ad0


	//   ....[23]....
        /*0154*/ 	.word	0x00002b10


	//   ....[24]....
        /*0158*/ 	.word	0x00002b70


	//   ....[25]....
        /*015c*/ 	.word	0x00003b00


	//   ....[26]....
        /*0160*/ 	.word	0x00003b80


	//   ....[27]....
        /*0164*/ 	.word	0x00003bd0


	//   ....[28]....
        /*0168*/ 	.word	0x00003c10


	//   ....[29]....
        /*016c*/ 	.word	0x00003c40


	//----- nvinfo : EIATTR_VRC_CTA_INIT_COUNT
	.align		4
.L_102:
        /*0170*/ 	.byte	0x02, 0x4a
	.zero		1
	.zero		1


	//----- nvinfo : EIATTR_EXIT_INSTR_OFFSETS
	.align		4
        /*0174*/ 	.byte	0x04, 0x1c
        /*0176*/ 	.short	(.L_104 - .L_103)


	//   ....[0]....
.L_103:
        /*0178*/ 	.word	0x00000080


	//   ....[1]....
        /*017c*/ 	.word	0x000000c0


	//   ....[2]....
        /*0180*/ 	.word	0x00003d90


	//   ....[3]....
        /*0184*/ 	.word	0x00003de0


	//----- nvinfo : EIATTR_MAX_THREADS
	.align		4
.L_104:
        /*0188*/ 	.byte	0x04, 0x05
        /*018a*/ 	.short	(.L_106 - .L_105)
.L_105:
        /*018c*/ 	.word	0x00000100
        /*0190*/ 	.word	0x00000001
        /*0194*/ 	.word	0x00000001


	//----- nvinfo : EIATTR_CRS_STACK_SIZE
	.align		4
.L_106:
        /*0198*/ 	.byte	0x04, 0x1e
        /*019a*/ 	.short	(.L_108 - .L_107)
.L_107:
        /*019c*/ 	.word	0x00000000


	//----- nvinfo : EIATTR_CBANK_PARAM_SIZE
	.align		4
.L_108:
        /*01a0*/ 	.byte	0x03, 0x19
        /*01a2*/ 	.short	0x001d


	//----- nvinfo : EIATTR_PARAM_CBANK
	.align		4
        /*01a4*/ 	.byte	0x04, 0x0a
        /*01a6*/ 	.short	(.L_110 - .L_109)
	.align		4
.L_109:
        /*01a8*/ 	.word	index@(.nv.constant0._ZN3cub18CUB_300001_SM_10006detail6reduce28DeviceReduceSingleTileKernelINS2_10policy_hubIfyN4cuda3std3__44plusIfEEE10Policy1000EPfSC_iS9_ffNS7_10__identityEEEvT0_T1_T2_T3_T4_T6_)
        /*01ac*/ 	.short	0x0380
        /*01ae*/ 	.short	0x001d


	//----- nvinfo : EIATTR_SW_WAR
	.align		4
.L_110:
        /*01b0*/ 	.byte	0x04, 0x36
        /*01b2*/ 	.short	(.L_112 - .L_111)
.L_111:
        /*01b4*/ 	.word	0x00000008
.L_112:


//--------------------- .nv.info._ZN3cub18CUB_300001_SM_10006detail6reduce18DeviceReduceKernelINS2_10policy_hubIfyN4cuda3std3__44plusIfEEE10Policy1000EN6thrust24THRUST_300001_SM_1000_NS6detail15normal_iteratorINSD_10device_ptrIfEEEEyS9_f6squareIfEEEvT0_PT3_T1_NS0_13GridEvenShareISO_EET2_T4_ --------------------------
	.section	.nv.info._ZN3cub18CUB_300001_SM_10006detail6reduce18DeviceReduceKernelINS2_10policy_hubIfyN4cuda3std3__44plusIfEEE10Policy1000EN6thrust24THRUST_300001_SM_1000_NS6detail15normal_iteratorINSD_10device_ptrIfEEEEyS9_f6squareIfEEEvT0_PT3_T1_NS0_13GridEvenShareISO_EET2_T4_,"",@"SHT_CUDA_INFO"
	.sectionflags	@""
	.align	4


	//----- nvinfo : EIATTR_CUDA_API_VERSION
	.align		4
        /*0000*/ 	.byte	0x04, 0x37
        /*0002*/ 	.short	(.L_114 - .L_113)
.L_113:
        /*0004*/ 	.word	0x00000082


	//----- nvinfo : EIATTR_KPARAM_INFO
	.align		4
.L_114:
        /*0008*/ 	.byte	0x04, 0x17
        /*000a*/ 	.short	(.L_116 - .L_115)
.L_115:
        /*000c*/ 	.word	0x00000000
        /*0010*/ 	.short	0x0005
        /*0012*/ 	.short	0x0061
        /*0014*/ 	.byte	0x00, 0xf0, 0x05, 0x00


	//----- nvinfo : EIATTR_KPARAM_INFO
	.align		4
.L_116:
        /*0018*/ 	.byte	0x04, 0x17
        /*001a*/ 	.short	(.L_118 - .L_117)
.L_117:
        /*001c*/ 	.word	0x00000000
        /*0020*/ 	.short	0x0004
        /*0022*/ 	.short	0x0060
        /*0024*/ 	.byte	0x00, 0xf0, 0x05, 0x00


	//----- nvinfo : EIATTR_KPARAM_INFO
	.align		4
.L_118:
        /*0028*/ 	.byte	0x04, 0x17
        /*002a*/ 	.short	(.L_120 - .L_119)
.L_119:
        /*002c*/ 	.word	0x00000000
        /*0030*/ 	.short	0x0003
        /*0032*/ 	.short	0x0018
        /*0034*/ 	.byte	0x00, 0xf0, 0x21, 0x01


	//----- nvinfo : EIATTR_KPARAM_INFO
	.align		4
.L_120:
        /*0038*/ 	.byte	0x04, 0x17
        /*003a*/ 	.short	(.L_122 - .L_121)
.L_121:
        /*003c*/ 	.word	0x00000000
        /*0040*/ 	.short	0x0002
        /*0042*/ 	.short	0x0010
        /*0044*/ 	.byte	0x00, 0xf0, 0x21, 0x00


	//----- nvinfo : EIATTR_KPARAM_INFO
	.align		4
.L_122:
        /*0048*/ 	.byte	0x04, 0x17
        /*004a*/ 	.short	(.L_124 - .L_123)
.L_123:
        /*004c*/ 	.word	0x00000000
        /*0050*/ 	.short	0x0001
        /*0052*/ 	.short	0x0008
        /*0054*/ 	.byte	0x00, 0xf5, 0x21, 0x00


	//----- nvinfo : EIATTR_KPARAM_INFO
	.align		4
.L_124:
        /*0058*/ 	.byte	0x04, 0x17
        /*005a*/ 	.short	(.L_126 - .L_125)
.L_125:
        /*005c*/ 	.word	0x00000000
        /*0060*/ 	.short	0x0000
        /*0062*/ 	.short	0x0000
        /*0064*/ 	.byte	0x00, 0xf0, 0x21, 0x00


	//----- nvinfo : EIATTR_SPARSE_MMA_MASK
	.align		4
.L_126:
        /*0068*/ 	.byte	0x03, 0x50
        /*006a*/ 	.short	0x0000


	//----- nvinfo : EIATTR_MAXREG_COUNT
	.align		4
        /*006c*/ 	.byte	0x03, 0x1b
        /*006e*/ 	.short	0x00ff


	//----- nvinfo : EIATTR_NUM_BARRIERS
	.align		4
        /*0070*/ 	.byte	0x02, 0x4c
        /*0072*/ 	.byte	0x01
	.zero		1


	//----- nvinfo : EIATTR_MERCURY_ISA_VERSION
	.align		4
        /*0074*/ 	.byte	0x03, 0x5f
        /*0076*/ 	.short	0x0101


	//----- nvinfo : EIATTR_COOP_GROUP_MASK_REGIDS
	.align		4
        /*0078*/ 	.byte	0x04, 0x29
        /*007a*/ 	.short	(.L_128 - .L_127)


	//   ....[0]....
.L_127:
        /*007c*/ 	.word	0xffffffff


	//   ....[1]....
        /*0080*/ 	.word	0xffffffff


	//   ....[2]....
        /*0084*/ 	.word	0xffffffff


	//   ....[3]....
        /*0088*/ 	.word	0xffffffff


	//   ....[4]....
        /*008c*/ 	.word	0xffffffff


	//   ....[5]....
        /*0090*/ 	.word	0xffffffff


	//   ....[6]....
        /*0094*/ 	.word	0xffffffff


	//   ....[7]....
        /*0098*/ 	.word	0xffffffff


	//   ....[8]....
        /*009c*/ 	.word	0xffffffff


	//   ....[9]....
        /*00a0*/ 	.word	0xffffffff


	//   ....[10]....
        /*00a4*/ 	.word	0xffffffff


	//   ....[11]....
        /*00a8*/ 	.word	0xffffffff


	//   ....[12]....
        /*00ac*/ 	.word	0xffffffff


	//   ....[13]....
        /*00b0*/ 	.word	0xffffffff


	//   ....[14]....
        /*00b4*/ 	.word	0xffffffff


	//----- nvinfo : EIATTR_COOP_GROUP_INSTR_OFFSETS
	.align		4
.L_128:
        /*00b8*/ 	.byte	0x04, 0x28
        /*00ba*/ 	.short	(.L_130 - .L_129)


	//   ....[0]....
.L_129:
        /*00bc*/ 	.word	0x000009c0


	//   ....[1]....
        /*00c0*/ 	.word	0x00000a20


	//   ....[2]....
        /*00c4*/ 	.word	0x00000a90


	//   ....[3]....
        /*00c8*/ 	.word	0x00000ae0


	//   ....[4]....
        /*00cc*/ 	.word	0x00000b10


	//   ....[5]....
        /*00d0*/ 	.word	0x00000cd0


	//   ....[6]....
        /*00d4*/ 	.word	0x00000d60


	//   ....[7]....
        /*00d8*/ 	.word	0x00000da0


	//   ....[8]....
        /*00dc*/ 	.word	0x00000df0


	//   ....[9]....
        /*00e0*/ 	.word	0x00000e30


	//   ....[10]....
        /*00e4*/ 	.word	0x000020e0


	//   ....[11]....
        /*00e8*/ 	.word	0x00002170


	//   ....[12]....
        /*00ec*/ 	.word	0x000021c0


	//   ....[13]....
        /*00f0*/ 	.word	0x00002200


	//   ....[14]....
        /*00f4*/ 	.word	0x00002230


	//----- nvinfo : EIATTR_VRC_CTA_INIT_COUNT
	.align		4
.L_130:
        /*00f8*/ 	.byte	0x02, 0x4a
	.zero		1
	.zero		1


	//----- nvinfo : EIATTR_EXIT_INSTR_OFFSETS
	.align		4
        /*00fc*/ 	.byte	0x04, 0x1c
        /*00fe*/ 	.short	(.L_132 - .L_131)


	//   ....[0]....
.L_131:
        /*0100*/ 	.word	0x00002380


	//   ....[1]....
        /*0104*/ 	.word	0x000023e0


	//----- nvinfo : EIATTR_MAX_THREADS
	.align		4
.L_132:
        /*0108*/ 	.byte	0x04, 0x05
        /*010a*/ 	.short	(.L_134 - .L_133)
.L_133:
        /*010c*/ 	.word	0x00000100
        /*0110*/ 	.word	0x00000001
        /*0114*/ 	.word	0x00000001


	//----- nvinfo : EIATTR_CRS_STACK_SIZE
	.align		4
.L_134:
        /*0118*/ 	.byte	0x04, 0x1e
        /*011a*/ 	.short	(.L_136 - .L_135)
.L_135:
        /*011c*/ 	.word	0x00000000


	//----- nvinfo : EIATTR_CBANK_PARAM_SIZE
	.align		4
.L_136:
        /*0120*/ 	.byte	0x03, 0x19
        /*0122*/ 	.short	0x0062


	//----- nvinfo : EIATTR_PARAM_CBANK
	.align		4
        /*0124*/ 	.byte	0x04, 0x0a
        /*0126*/ 	.short	(.L_138 - .L_137)
	.align		4
.L_137:
        /*0128*/ 	.word	index@(.nv.constant0._ZN3cub18CUB_300001_SM_10006detail6reduce18DeviceReduceKernelINS2_10policy_hubIfyN4cuda3std3__44plusIfEEE10Policy1000EN6thrust24THRUST_300001_SM_1000_NS6detail15normal_iteratorINSD_10device_ptrIfEEEEyS9_f6squareIfEEEvT0_PT3_T1_NS0_13GridEvenShareISO_EET2_T4_)
        /*012c*/ 	.short	0x0380
        /*012e*/ 	.short	0x0062


	//----- nvinfo : EIATTR_SW_WAR
	.align		4
.L_138:
        /*0130*/ 	.byte	0x04, 0x36
        /*0132*/ 	.short	(.L_140 - .L_139)
.L_139:
        /*0134*/ 	.word	0x00000008
.L_140:


//--------------------- .nv.info._ZN3cub18CUB_300001_SM_10006detail6reduce28DeviceReduceSingleTileKernelINS2_10policy_hubIfyN4cuda3std3__44plusIfEEE10Policy1000EN6thrust24THRUST_300001_SM_1000_NS6detail15normal_iteratorINSD_10device_ptrIfEEEEPfyS9_ff6squareIfEEEvT0_T1_T2_T3_T4_T6_ --------------------------
	.section	.nv.info._ZN3cub18CUB_300001_SM_10006detail6reduce28DeviceReduceSingleTileKernelINS2_10policy_hubIfyN4cuda3std3__44plusIfEEE10Policy1000EN6thrust24THRUST_300001_SM_1000_NS6detail15normal_iteratorINSD_10device_ptrIfEEEEPfyS9_ff6squareIfEEEvT0_T1_T2_T3_T4_T6_,"",@"SHT_CUDA_INFO"
	.sectionflags	@""
	.align	4


	//----- nvinfo : EIATTR_CUDA_API_VERSION
	.align		4
        /*0000*/ 	.byte	0x04, 0x37
        /*0002*/ 	.short	(.L_142 - .L_141)
.L_141:
        /*0004*/ 	.word	0x00000082


	//----- nvinfo : EIATTR_KPARAM_INFO
	.align		4
.L_142:
        /*0008*/ 	.byte	0x04, 0x17
        /*000a*/ 	.short	(.L_144 - .L_143)
.L_143:
        /*000c*/ 	.word	0x00000000
        /*0010*/ 	.short	0x0005
        /*0012*/ 	.short	0x0020
        /*0014*/ 	.byte	0x00, 0xf0, 0x05, 0x00


	//----- nvinfo : EIATTR_KPARAM_INFO
	.align		4
.L_144:
        /*0018*/ 	.byte	0x04, 0x17
        /*001a*/ 	.short	(.L_146 - .L_145)
.L_145:
        /*001c*/ 	.word	0x00000000
        /*0020*/ 	.short	0x0004
        /*0022*/ 	.short	0x001c
        /*0024*/ 	.byte	0x00, 0xf0, 0x11, 0x00


	//----- nvinfo : EIATTR_KPARAM_INFO
	.align		4
.L_146:
        /*0028*/ 	.byte	0x04, 0x17
        /*002a*/ 	.short	(.L_148 - .L_147)
.L_147:
        /*002c*/ 	.word	0x00000000
        /*0030*/ 	.short	0x0003
        /*0032*/ 	.short	0x0018
        /*0034*/ 	.byte	0x00, 0xf0, 0x05, 0x00


	//----- nvinfo : EIATTR_KPARAM_INFO
	.align		4
.L_148:
        /*0038*/ 	.byte	0x04, 0x17
        /*003a*/ 	.short	(.L_150 - .L_149)
.L_149:
        /*003c*/ 	.word	0x00000000
        /*0040*/ 	.short	0x0002
        /*0042*/ 	.short	0x0010
        /*0044*/ 	.byte	0x00, 0xf0, 0x21, 0x00


	//----- nvinfo : EIATTR_KPARAM_INFO
	.align		4
.L_150:
        /*0048*/ 	.byte	0x04, 0x17
        /*004a*/ 	.short	(.L_152 - .L_151)
.L_151:
        /*004c*/ 	.word	0x00000000
        /*0050*/ 	.short	0x0001
        /*0052*/ 	.short	0x0008
        /*0054*/ 	.byte	0x00, 0xf5, 0x21, 0x00


	//----- nvinfo : EIATTR_KPARAM_INFO
	.align		4
.L_152:
        /*0058*/ 	.byte	0x04, 0x17
        /*005a*/ 	.short	(.L_154 - .L_153)
.L_153:
        /*005c*/ 	.word	0x00000000
        /*0060*/ 	.short	0x0000
        /*0062*/ 	.short	0x0000
        /*0064*/ 	.byte	0x00, 0xf0, 0x21, 0x00


	//----- nvinfo : EIATTR_SPARSE_MMA_MASK
	.align		4
.L_154:
        /*0068*/ 	.byte	0x03, 0x50
        /*006a*/ 	.short	0x0000


	//----- nvinfo : EIATTR_MAXREG_COUNT
	.align		4
        /*006c*/ 	.byte	0x03, 0x1b
        /*006e*/ 	.short	0x00ff


	//----- nvinfo : EIATTR_NUM_BARRIERS
	.align		4
        /*0070*/ 	.byte	0x02, 0x4c
        /*0072*/ 	.byte	0x01
	.zero		1


	//----- nvinfo : EIATTR_MERCURY_ISA_VERSION
	.align		4
        /*0074*/ 	.byte	0x03, 0x5f
        /*0076*/ 	.short	0x0101


	//----- nvinfo : EIATTR_COOP_GROUP_MASK_REGIDS
	.align		4
        /*0078*/ 	.byte	0x04, 0x29
        /*007a*/ 	.short	(.L_156 - .L_155)


	//   ....[0]....
.L_155:
        /*007c*/ 	.word	0xffffffff


	//   ....[1]....
        /*0080*/ 	.word	0xffffffff


	//   ....[2]....
        /*0084*/ 	.word	0xffffffff


	//   ....[3]....
        /*0088*/ 	.word	0xffffffff


	//   ....[4]....
        /*008c*/ 	.word	0xffffffff


	//   ....[5]....
        /*0090*/ 	.word	0xffffffff


	//   ....[6]....
        /*0094*/ 	.word	0xffffffff


	//   ....[7]....
        /*0098*/ 	.word	0xffffffff


	//   ....[8]....
        /*009c*/ 	.word	0xffffffff


	//   ....[9]....
        /*00a0*/ 	.word	0xffffffff


	//   ....[10]....
        /*00a4*/ 	.word	0xffffffff


	//   ....[11]....
        /*00a8*/ 	.word	0xffffffff


	//   ....[12]....
        /*00ac*/ 	.word	0xffffffff


	//   ....[13]....
        /*00b0*/ 	.word	0xffffffff


	//   ....[14]....
        /*00b4*/ 	.word	0xffffffff


	//----- nvinfo : EIATTR_COOP_GROUP_INSTR_OFFSETS
	.align		4
.L_156:
        /*00b8*/ 	.byte	0x04, 0x28
        /*00ba*/ 	.short	(.L_158 - .L_157)


	//   ....[0]....
.L_157:
        /*00bc*/ 	.word	0x00000940


	//   ....[1]....
        /*00c0*/ 	.word	0x000009a0


	//   ....[2]....
        /*00c4*/ 	.word	0x00000a10


	//   ....[3]....
        /*00c8*/ 	.word	0x00000a60


	//   ....[4]....
        /*00cc*/ 	.word	0x00000a90


	//   ....[5]....
        /*00d0*/ 	.word	0x00000c50


	//   ....[6]....
        /*00d4*/ 	.word	0x00000ce0


	//   ....[7]....
        /*00d8*/ 	.word	0x00000d30


	//   ....[8]....
        /*00dc*/ 	.word	0x00000d70


	//   ....[9]....
        /*00e0*/ 	.word	0x00000db0


	//   ....[10]....
        /*00e4*/ 	.word	0x00001ed0


	//   ....[11]....
        /*00e8*/ 	.word	0x00001f50


	//   ....[12]....
        /*00ec*/ 	.word	0x00001fa0


	//   ....[13]....
        /*00f0*/ 	.word	0x00001fe0


	//   ....[14]....
        /*00f4*/ 	.word	0x00002010


	//----- nvinfo : EIATTR_VRC_CTA_INIT_COUNT
	.align		4
.L_158:
        /*00f8*/ 	.byte	0x02, 0x4a
	.zero		1
	.zero		1


	//----- nvinfo : EIATTR_EXIT_INSTR_OFFSETS
	.align		4
        /*00fc*/ 	.byte	0x04, 0x1c
        /*00fe*/ 	.short	(.L_160 - .L_159)


	//   ....[0]....
.L_159:
        /*0100*/ 	.word	0x000000a0


	//   ....[1]....
        /*0104*/ 	.word	0x000000e0


	//   ....[2]....
        /*0108*/ 	.word	0x00002150


	//   ....[3]....
        /*010c*/ 	.word	0x000021a0


	//----- nvinfo : EIATTR_MAX_THREADS
	.align		4
.L_160:
        /*0110*/ 	.byte	0x04, 0x05
        /*0112*/ 	.short	(.L_162 - .L_161)
.L_161:
        /*0114*/ 	.word	0x00000100
        /*0118*/ 	.word	0x00000001
        /*011c*/ 	.word	0x00000001


	//----- nvinfo : EIATTR_CRS_STACK_SIZE
	.align		4
.L_162:
        /*0120*/ 	.byte	0x04, 0x1e
        /*0122*/ 	.short	(.L_164 - .L_163)
.L_163:
        /*0124*/ 	.word	0x00000000


	//----- nvinfo : EIATTR_CBANK_PARAM_SIZE
	.align		4
.L_164:
        /*0128*/ 	.byte	0x03, 0x19
        /*012a*/ 	.short	0x0021


	//----- nvinfo : EIATTR_PARAM_CBANK
	.align		4
        /*012c*/ 	.byte	0x04, 0x0a
        /*012e*/ 	.short	(.L_166 - .L_165)
	.align		4
.L_165:
        /*0130*/ 	.word	index@(.nv.constant0._ZN3cub18CUB_300001_SM_10006detail6reduce28DeviceReduceSingleTileKernelINS2_10policy_hubIfyN4cuda3std3__44plusIfEEE10Policy1000EN6thrust24THRUST_300001_SM_1000_NS6detail15normal_iteratorINSD_10device_ptrIfEEEEPfyS9_ff6squareIfEEEvT0_T1_T2_T3_T4_T6_)
        /*0134*/ 	.short	0x0380
        /*0136*/ 	.short	0x0021


	//----- nvinfo : EIATTR_SW_WAR
	.align		4
.L_166:
        /*0138*/ 	.byte	0x04, 0x36
        /*013a*/ 	.short	(.L_168 - .L_167)
.L_167:
        /*013c*/ 	.word	0x00000008
.L_168:


//--------------------- .nv.info._ZN3cub18CUB_300001_SM_10006detail6reduce28DeviceReduceSingleTileKernelINS2_10policy_hubIfjN4cuda3std3__44plusIfEEE10Policy1000EPfSC_iS9_ffNS7_10__identityEEEvT0_T1_T2_T3_T4_T6_ --------------------------
	.section	.nv.info._ZN3cub18CUB_300001_SM_10006detail6reduce28DeviceReduceSingleTileKernelINS2_10policy_hubIfjN4cuda3std3__44plusIfEEE10Policy1000EPfSC_iS9_ffNS7_10__identityEEEvT0_T1_T2_T3_T4_T6_,"",@"SHT_CUDA_INFO"
	.sectionflags	@""
	.align	4


	//----- nvinfo : EIATTR_CUDA_API_VERSION
	.align		4
        /*0000*/ 	.byte	0x04, 0x37
        /*0002*/ 	.short	(.L_170 - .L_169)
.L_169:
        /*0004*/ 	.word	0x00000082


	//----- nvinfo : EIATTR_KPARAM_INFO
	.align		4
.L_170:
        /*0008*/ 	.byte	0x04, 0x17
        /*000a*/ 	.short	(.L_172 - .L_171)
.L_171:
        /*000c*/ 	.word	0x00000000
        /*0010*/ 	.short	0x0005
        /*0012*/ 	.short	0x001c
        /*0014*/ 	.byte	0x00, 0xf0, 0x05, 0x00


	//----- nvinfo : EIATTR_KPARAM_INFO
	.align		4
.L_172:
        /*0018*/ 	.byte	0x04, 0x17
        /*001a*/ 	.short	(.L_174 - .L_173)
.L_173:
        /*001c*/ 	.word	0x00000000
        /*0020*/ 	.short	0x0004
        /*0022*/ 	.short	0x0018
        /*0024*/ 	.byte	0x00, 0xf0, 0x11, 0x00


	//----- nvinfo : EIATTR_KPARAM_INFO
	.align		4
.L_174:
        /*0028*/ 	.byte	0x04, 0x17
        /*002a*/ 	.short	(.L_176 - .L_175)
.L_175:
        /*002c*/ 	.word	0x00000000
        /*0030*/ 	.short	0x0003
        /*0032*/ 	.short	0x0014
        /*0034*/ 	.byte	0x00, 0xf0, 0x05, 0x00


	//----- nvinfo : EIATTR_KPARAM_INFO
	.align		4
.L_176:
        /*0038*/ 	.byte	0x04, 0x17
        /*003a*/ 	.short	(.L_178 - .L_177)
.L_177:
        /*003c*/ 	.word	0x00000000
        /*0040*/ 	.short	0x0002
        /*0042*/ 	.short	0x0010
        /*0044*/ 	.byte	0x00, 0xf0, 0x11, 0x00


	//----- nvinfo : EIATTR_KPARAM_INFO
	.align		4
.L_178:
        /*0048*/ 	.byte	0x04, 0x17
        /*004a*/ 	.short	(.L_180 - .L_179)
.L_179:
        /*004c*/ 	.word	0x00000000
        /*0050*/ 	.short	0x0001
        /*0052*/ 	.short	0x0008
        /*0054*/ 	.byte	0x00, 0xf5, 0x21, 0x00


	//----- nvinfo : EIATTR_KPARAM_INFO
	.align		4
.L_180:
        /*0058*/ 	.byte	0x04, 0x17
        /*005a*/ 	.short	(.L_182 - .L_181)
.L_181:
        /*005c*/ 	.word	0x00000000
        /*0060*/ 	.short	0x0000
        /*0062*/ 	.short	0x0000
        /*0064*/ 	.byte	0x00, 0xf5, 0x21, 0x00


	//----- nvinfo : EIATTR_SPARSE_MMA_MASK
	.align		4
.L_182:
        /*0068*/ 	.byte	0x03, 0x50
        /*006a*/ 	.short	0x0000


	//----- nvinfo : EIATTR_MAXREG_COUNT
	.align		4
        /*006c*/ 	.byte	0x03, 0x1b
        /*006e*/ 	.short	0x0080


	//----- nvinfo : EIATTR_NUM_BARRIERS
	.align		4
        /*0070*/ 	.byte	0x02, 0x4c
        /*0072*/ 	.byte	0x01
	.zero		1


	//----- nvinfo : EIATTR_MERCURY_ISA_VERSION
	.align		4
        /*0074*/ 	.byte	0x03, 0x5f
        /*0076*/ 	.short	0x0101


	//----- nvinfo : EIATTR_UNUSED_LOAD_BYTE_OFFSET
	.align		4
        /*0078*/ 	.byte	0x04, 0x44
        /*007a*/ 	.short	(.L_184 - .L_183)


	//   ....[0]....
.L_183:
        /*007c*/ 	.word	0x00000b70
        /*0080*/ 	.word	0x0000fff0


	//   ....[1]....
        /*0084*/ 	.word	0x00000f80
        /*0088*/ 	.word	0x0000fff0


	//   ....[2]....
        /*008c*/ 	.word	0x00002010
        /*0090*/ 	.word	0x0000fff0


	//   ....[3]....
        /*0094*/ 	.word	0x00002bb0
        /*0098*/ 	.word	0x0000fff0


	//   ....[4]....
        /*009c*/ 	.word	0x00002fc0
        /*00a0*/ 	.word	0x0000fff0


	//   ....[5]....
        /*00a4*/ 	.word	0x00004140
        /*00a8*/ 	.word	0x0000fff0


	//----- nvinfo : EIATTR_COOP_GROUP_MASK_REGIDS
	.align		4
.L_184:
        /*00ac*/ 	.byte	0x04, 0x29
        /*00ae*/ 	.short	(.L_186 - .L_185)


	//   ....[0]....
.L_185:
        /*00b0*/ 	.word	0xffffffff


	//   ....[1]....
        /*00b4*/ 	.word	0xffffffff


	//   ....[2]....
        /*00b8*/ 	.word	0xffffffff


	//   ....[3]....
        /*00bc*/ 	.word	0xffffffff


	//   ....[4]....
        /*00c0*/ 	.word	0xffffffff


	//   ....[5]....
        /*00c4*/ 	.word	0xffffffff


	//   ....[6]....
        /*00c8*/ 	.word	0xffffffff


	//   ....[7]....
        /*00cc*/ 	.word	0xffffffff


	//   ....[8]....
        /*00d0*/ 	.word	0xffffffff


	//   ....[9]....
        /*00d4*/ 	.word	0xffffffff


	//   ....[10]....
        /*00d8*/ 	.word	0xffffffff


	//   ....[11]....
        /*00dc*/ 	.word	0xffffffff


	//   ....[12]....
        /*00e0*/ 	.word	0xffffffff


	//   ....[13]....
        /*00e4*/ 	.word	0xffffffff


	//   ....[14]....
        /*00e8*/ 	.word	0xffffffff


	//   ....[15]....
        /*00ec*/ 	.word	0xffffffff


	//   ....[16]....
        /*00f0*/ 	.word	0xffffffff


	//   ....[17]....
        /*00f4*/ 	.word	0xffffffff


	//   ....[18]....
        /*00f8*/ 	.word	0xffffffff


	//   ....[19]....
        /*00fc*/ 	.word	0xffffffff


	//   ....[20]....
        /*0100*/ 	.word	0xffffffff


	//   ....[21]....
        /*0104*/ 	.word	0xffffffff


	//   ....[22]....
        /*0108*/ 	.word	0xffffffff


	//   ....[23]....
        /*010c*/ 	.word	0xffffffff


	//   ....[24]....
        /*0110*/ 	.word	0xffffffff


	//   ....[25]....
        /*0114*/ 	.word	0xffffffff


	//   ....[26]....
        /*0118*/ 	.word	0xffffffff


	//   ....[27]....
        /*011c*/ 	.word	0xffffffff


	//   ....[28]....
        /*0120*/ 	.word	0xffffffff


	//   ....[29]....
        /*0124*/ 	.word	0xffffffff


	//----- nvinfo : EIATTR_COOP_GROUP_INSTR_OFFSETS
	.align		4
.L_186:
        /*0128*/ 	.byte	0x04, 0x28
        /*012a*/ 	.short	(.L_188 - .L_187)


	//   ....[0]....
.L_187:
        /*012c*/ 	.word	0x00000980


	//   ....[1]....
        /*0130*/ 	.word	0x000009e0


	//   ....[2]....
        /*0134*/ 	.word	0x00000a50


	//   ....[3]....
        /*0138*/ 	.word	0x00000aa0


	//   ....[4]....
        /*013c*/ 	.word	0x00000ad0


	//   ....[5]....
        /*0140*/ 	.word	0x00000d20


	//   ....[6]....
        /*0144*/ 	.word	0x00000db0


	//   ....[7]....
        /*0148*/ 	.word	0x00000df0


	//   ....[8]....
        /*014c*/ 	.word	0x00000e40


	//   ....[9]....
        /*0150*/ 	.word	0x00000e80


	//   ....[10]....
        /*0154*/ 	.word	0x00001e30


	//   ....[11]....
        /*0158*/ 	.word	0x00001eb0


	//   ....[12]....
        /*015c*/ 	.word	0x00001f00


	//   ....[13]....
        /*0160*/ 	.word	0x00001f40


	//   ....[14]....
        /*0164*/ 	.word	0x00001f70


	//   ....[15]....
        /*0168*/ 	.word	0x000029c0


	//   ....[16]....
        /*016c*/ 	.word	0x00002a20


	//   ....[17]....
        /*0170*/ 	.word	0x00002a90


	//   ....[18]....
        /*0174*/ 	.word	0x00002ae0


	//   ....[19]....
        /*0178*/ 	.word	0x00002b10


	//   ....[20]....
        /*017c*/ 	.word	0x00002d60


	//   ....[21]....
        /*0180*/ 	.word	0x00002de0


	//   ....[22]....
        /*0184*/ 	.word	0x00002e20


	//   ....[23]....
        /*0188*/ 	.word	0x00002e60


	//   ....[24]....
        /*018c*/ 	.word	0x00002ec0


	//   ....[25]....
        /*0190*/ 	.word	0x00003f60


	//   ....[26]....
        /*0194*/ 	.word	0x00003fe0


	//   ....[27]....
        /*0198*/ 	.word	0x00004030


	//   ....[28]....
        /*019c*/ 	.word	0x00004070


	//   ....[29]....
        /*01a0*/ 	.word	0x000040a0


	//----- nvinfo : EIATTR_VRC_CTA_INIT_COUNT
	.align		4
.L_188:
        /*01a4*/ 	.byte	0x02, 0x4a
	.zero		1
	.zero		1


	//----- nvinfo : EIATTR_EXIT_INSTR_OFFSETS
	.align		4
        /*01a8*/ 	.byte	0x04, 0x1c
        /*01aa*/ 	.short	(.L_190 - .L_189)


	//   ....[0]....
.L_189:
        /*01ac*/ 	.word	0x00000080


	//   ....[1]....
        /*01b0*/ 	.word	0x000000c0


	//   ....[2]....
        /*01b4*/ 	.word	0x00004280


	//   ....[3]....
        /*01b8*/ 	.word	0x000042d0


	//----- nvinfo : EIATTR_MAX_THREADS
	.align		4
.L_190:
        /*01bc*/ 	.byte	0x04, 0x05
        /*01be*/ 	.short	(.L_192 - .L_191)
.L_191:
        /*01c0*/ 	.word	0x00000200
        /*01c4*/ 	.word	0x00000001
        /*01c8*/ 	.word	0x00000001


	//----- nvinfo : EIATTR_CRS_STACK_SIZE
	.align		4
.L_192:
        /*01cc*/ 	.byte	0x04, 0x1e
        /*01ce*/ 	.short	(.L_194 - .L_193)
.L_193:
        /*01d0*/ 	.word	0x00000000


	//----- nvinfo : EIATTR_CBANK_PARAM_SIZE
	.align		4
.L_194:
        /*01d4*/ 	.byte	0x03, 0x19
        /*01d6*/ 	.short	0x001d


	//----- nvinfo : EIATTR_PARAM_CBANK
	.align		4
        /*01d8*/ 	.byte	0x04, 0x0a
        /*01da*/ 	.short	(.L_196 - .L_195)
	.align		4
.L_195:
        /*01dc*/ 	.word	index@(.nv.constant0._ZN3cub18CUB_300001_SM_10006detail6reduce28DeviceReduceSingleTileKernelINS2_10policy_hubIfjN4cuda3std3__44plusIfEEE10Policy1000EPfSC_iS9_ffNS7_10__identityEEEvT0_T1_T2_T3_T4_T6_)
        /*01e0*/ 	.short	0x0380
        /*01e2*/ 	.short	0x001d


	//----- nvinfo : EIATTR_SW_WAR
	.align		4
.L_196:
        /*01e4*/ 	.byte	0x04, 0x36
        /*01e6*/ 	.short	(.L_198 - .L_197)
.L_197:
        /*01e8*/ 	.word	0x00000008
.L_198:


//--------------------- .nv.info._ZN3cub18CUB_300001_SM_10006detail6reduce18DeviceReduceKernelINS2_10policy_hubIfjN4cuda3std3__44plusIfEEE10Policy1000EN6thrust24THRUST_300001_SM_1000_NS6detail15normal_iteratorINSD_10device_ptrIfEEEEjS9_f6squareIfEEEvT0_PT3_T1_NS0_13GridEvenShareISO_EET2_T4_ --------------------------
	.section	.nv.info._ZN3cub18CUB_300001_SM_10006detail6reduce18DeviceReduceKernelINS2_10policy_hubIfjN4cuda3std3__44plusIfEEE10Policy1000EN6thrust24THRUST_300001_SM_1000_NS6detail15normal_iteratorINSD_10device_ptrIfEEEEjS9_f6squareIfEEEvT0_PT3_T1_NS0_13GridEvenShareISO_EET2_T4_,"",@"SHT_CUDA_INFO"
	.sectionflags	@""
	.align	4


	//----- nvinfo : EIATTR_CUDA_API_VERSION
	.align		4
        /*0000*/ 	.byte	0x04, 0x37
        /*0002*/ 	.short	(.L_200 - .L_199)
.L_199:
        /*0004*/ 	.word	0x00000082


	//----- nvinfo : EIATTR_KPARAM_INFO
	.align		4
.L_200:
        /*0008*/ 	.byte	0x04, 0x17
        /*000a*/ 	.short	(.L_202 - .L_201)
.L_201:
        /*000c*/ 	.word	0x00000000
        /*0010*/ 	.short	0x0005
        /*0012*/ 	.short	0x003d
        /*0014*/ 	.byte	0x00, 0xf0, 0x05, 0x00


	//----- nvinfo : EIATTR_KPARAM_INFO
	.align		4
.L_202:
        /*0018*/ 	.byte	0x04, 0x17
        /*001a*/ 	.short	(.L_204 - .L_203)
.L_203:
        /*001c*/ 	.word	0x00000000
        /*0020*/ 	.short	0x0004
        /*0022*/ 	.short	0x003c
        /*0024*/ 	.byte	0x00, 0xf0, 0x05, 0x00


	//----- nvinfo : EIATTR_KPARAM_INFO
	.align		4
.L_204:
        /*0028*/ 	.byte	0x04, 0x17
        /*002a*/ 	.short	(.L_206 - .L_205)
.L_205:
        /*002c*/ 	.word	0x00000000
        /*0030*/ 	.short	0x0003
        /*0032*/ 	.short	0x0014
        /*0034*/ 	.byte	0x00, 0xf0, 0xa1, 0x00


	//----- nvinfo : EIATTR_KPARAM_INFO
	.align		4
.L_206:
        /*0038*/ 	.byte	0x04, 0x17
        /*003a*/ 	.short	(.L_208 - .L_207)
.L_207:
        /*003c*/ 	.word	0x00000000
        /*0040*/ 	.short	0x0002
        /*0042*/ 	.short	0x0010
        /*0044*/ 	.byte	0x00, 0xf0, 0x11, 0x00


	//----- nvinfo : EIATTR_KPARAM_INFO
	.align		4
.L_208:
        /*0048*/ 	.byte	0x04, 0x17
        /*004a*/ 	.short	(.L_210 - .L_209)
.L_209:
        /*004c*/ 	.word	0x00000000
        /*0050*/ 	.short	0x0001
        /*0052*/ 	.short	0x0008
        /*0054*/ 	.byte	0x00, 0xf5, 0x21, 0x00


	//----- nvinfo : EIATTR_KPARAM_INFO
	.align		4
.L_210:
        /*0058*/ 	.byte	0x04, 0x17
        /*005a*/ 	.short	(.L_212 - .L_211)
.L_211:
        /*005c*/ 	.word	0x00000000
        /*0060*/ 	.short	0x0000
        /*0062*/ 	.short	0x0000
        /*0064*/ 	.byte	0x00, 0xf0, 0x21, 0x00


	//----- nvinfo : EIATTR_SPARSE_MMA_MASK
	.align		4
.L_212:
        /*0068*/ 	.byte	0x03, 0x50
        /*006a*/ 	.short	0x0000


	//----- nvinfo : EIATTR_MAXREG_COUNT
	.align		4
        /*006c*/ 	.byte	0x03, 0x1b
        /*006e*/ 	.short	0x0080


	//----- nvinfo : EIATTR_NUM_BARRIERS
	.align		4
        /*0070*/ 	.byte	0x02, 0x4c
        /*0072*/ 	.byte	0x01
	.zero		1


	//----- nvinfo : EIATTR_MERCURY_ISA_VERSION
	.align		4
        /*0074*/ 	.byte	0x03, 0x5f
        /*0076*/ 	.short	0x0101


	//----- nvinfo : EIATTR_UNUSED_LOAD_BYTE_OFFSET
	.align		4
        /*0078*/ 	.byte	0x04, 0x44
        /*007a*/ 	.short	(.L_214 - .L_213)


	//   ....[0]....
.L_213:
        /*007c*/ 	.word	0x00000df0
        /*0080*/ 	.word	0x0000fff0


	//   ....[1]....
        /*0084*/ 	.word	0x00001200
        /*0088*/ 	.word	0x0000fff0


	//   ....[2]....
        /*008c*/ 	.word	0x000027c0
        /*0090*/ 	.word	0x0000fff0


	//----- nvinfo : EIATTR_COOP_GROUP_MASK_REGIDS
	.align		4
.L_214:
        /*0094*/ 	.byte	0x04, 0x29
        /*0096*/ 	.short	(.L_216 - .L_215)


	//   ....[0]....
.L_215:
        /*0098*/ 	.word	0xffffffff


	//   ....[1]....
        /*009c*/ 	.word	0xffffffff


	//   ....[2]....
        /*00a0*/ 	.word	0xffffffff


	//   ....[3]....
        /*00a4*/ 	.word	0xffffffff


	//   ....[4]....
        /*00a8*/ 	.word	0xffffffff


	//   ....[5]....
        /*00ac*/ 	.word	0xffffffff


	//   ....[6]....
        /*00b0*/ 	.word	0xffffffff


	//   ....[7]....
        /*00b4*/ 	.word	0xffffffff


	//   ....[8]....
        /*00b8*/ 	.word	0xffffffff


	//   ....[9]....
        /*00bc*/ 	.word	0xffffffff


	//   ....[10]....
        /*00c0*/ 	.word	0xffffffff


	//   ....[11]....
        /*00c4*/ 	.word	0xffffffff


	//   ....[12]....
        /*00c8*/ 	.word	0xffffffff


	//   ....[13]....
        /*00cc*/ 	.word	0xffffffff


	//   ....[14]....
        /*00d0*/ 	.word	0xffffffff


	//----- nvinfo : EIATTR_COOP_GROUP_INSTR_OFFSETS
	.align		4
.L_216:
        /*00d4*/ 	.byte	0x04, 0x28
        /*00d6*/ 	.short	(.L_218 - .L_217)


	//   ....[0]....
.L_217:
        /*00d8*/ 	.word	0x00000c00


	//   ....[1]....
        /*00dc*/ 	.word	0x00000c60


	//   ....[2]....
        /*00e0*/ 	.word	0x00000cd0


	//   ....[3]....
        /*00e4*/ 	.word	0x00000d20


	//   ....[4]....
        /*00e8*/ 	.word	0x00000d50


	//   ....[5]....
        /*00ec*/ 	.word	0x00000fa0


	//   ....[6]....
        /*00f0*/ 	.word	0x00001030


	//   ....[7]....
        /*00f4*/ 	.word	0x00001080


	//   ....[8]....
        /*00f8*/ 	.word	0x000010c0


	//   ....[9]....
        /*00fc*/ 	.word	0x00001100


	//   ....[10]....
        /*0100*/ 	.word	0x000025d0


	//   ....[11]....
        /*0104*/ 	.word	0x00002660


	//   ....[12]....
        /*0108*/ 	.word	0x000026b0


	//   ....[13]....
        /*010c*/ 	.word	0x000026f0


	//   ....[14]....
        /*0110*/ 	.word	0x00002720


	//----- nvinfo : EIATTR_VRC_CTA_INIT_COUNT
	.align		4
.L_218:
        /*0114*/ 	.byte	0x02, 0x4a
	.zero		1
	.zero		1


	//----- nvinfo : EIATTR_EXIT_INSTR_OFFSETS
	.align		4
        /*0118*/ 	.byte	0x04, 0x1c
        /*011a*/ 	.short	(.L_220 - .L_219)


	//   ....[0]....
.L_219:
        /*011c*/ 	.word	0x00002900


	//   ....[1]....
        /*0120*/ 	.word	0x00002940


	//----- nvinfo : EIATTR_MAX_THREADS
	.align		4
.L_220:
        /*0124*/ 	.byte	0x04, 0x05
        /*0126*/ 	.short	(.L_222 - .L_221)
.L_221:
        /*0128*/ 	.word	0x00000200
        /*012c*/ 	.word	0x00000001
        /*0130*/ 	.word	0x00000001


	//----- nvinfo : EIATTR_CRS_STACK_SIZE
	.align		4
.L_222:
        /*0134*/ 	.byte	0x04, 0x1e
        /*0136*/ 	.short	(.L_224 - .L_223)
.L_223:
        /*0138*/ 	.word	0x00000000


	//----- nvinfo : EIATTR_CBANK_PARAM_SIZE
	.align		4
.L_224:
        /*013c*/ 	.byte	0x03, 0x19
        /*013e*/ 	.short	0x003e


	//----- nvinfo : EIATTR_PARAM_CBANK
	.align		4
        /*0140*/ 	.byte	0x04, 0x0a
        /*0142*/ 	.short	(.L_226 - .L_225)
	.align		4
.L_225:
        /*0144*/ 	.word	index@(.nv.constant0._ZN3cub18CUB_300001_SM_10006detail6reduce18DeviceReduceKernelINS2_10policy_hubIfjN4cuda3std3__44plusIfEEE10Policy1000EN6thrust24THRUST_300001_SM_1000_NS6detail15normal_iteratorINSD_10device_ptrIfEEEEjS9_f6squareIfEEEvT0_PT3_T1_NS0_13GridEvenShareISO_EET2_T4_)
        /*0148*/ 	.short	0x0380
        /*014a*/ 	.short	0x003e


	//----- nvinfo : EIATTR_SW_WAR
	.align		4
.L_226:
        /*014c*/ 	.byte	0x04, 0x36
        /*014e*/ 	.short	(.L_228 - .L_227)
.L_227:
        /*0150*/ 	.word	0x00000008
.L_228:


//--------------------- .nv.info._ZN3cub18CUB_300001_SM_10006detail6reduce28DeviceReduceSingleTileKernelINS2_10policy_hubIfjN4cuda3std3__44plusIfEEE10Policy1000EN6thrust24THRUST_300001_SM_1000_NS6detail15normal_iteratorINSD_10device_ptrIfEEEEPfjS9_ff6squareIfEEEvT0_T1_T2_T3_T4_T6_ --------------------------
	.section	.nv.info._ZN3cub18CUB_300001_SM_10006detail6reduce28DeviceReduceSingleTileKernelINS2_10policy_hubIfjN4cuda3std3__44plusIfEEE10Policy1000EN6thrust24THRUST_300001_SM_1000_NS6detail15normal_iteratorINSD_10device_ptrIfEEEEPfjS9_ff6squareIfEEEvT0_T1_T2_T3_T4_T6_,"",@"SHT_CUDA_INFO"
	.sectionflags	@""
	.align	4


	//----- nvinfo : EIATTR_CUDA_API_VERSION
	.align		4
        /*0000*/ 	.byte	0x04, 0x37
        /*0002*/ 	.short	(.L_230 - .L_229)
.L_229:
        /*0004*/ 	.word	0x00000082


	//----- nvinfo : EIATTR_KPARAM_INFO
	.align		4
.L_230:
        /*0008*/ 	.byte	0x04, 0x17
        /*000a*/ 	.short	(.L_232 - .L_231)
.L_231:
        /*000c*/ 	.word	0x00000000
        /*0010*/ 	.short	0x0005
        /*0012*/ 	.short	0x001c
        /*0014*/ 	.byte	0x00, 0xf0, 0x05, 0x00


	//----- nvinfo : EIATTR_KPARAM_INFO
	.align		4
.L_232:
        /*0018*/ 	.byte	0x04, 0x17
        /*001a*/ 	.short	(.L_234 - .L_233)
.L_233:
        /*001c*/ 	.word	0x00000000
        /*0020*/ 	.short	0x0004
        /*0022*/ 	.short	0x0018
        /*0024*/ 	.byte	0x00, 0xf0, 0x11, 0x00


	//----- nvinfo : EIATTR_KPARAM_INFO
	.align		4
.L_234:
        /*0028*/ 	.byte	0x04, 0x17
        /*002a*/ 	.short	(.L_236 - .L_235)
.L_235:
        /*002c*/ 	.word	0x00000000
        /*0030*/ 	.short	0x0003
        /*0032*/ 	.short	0x0014
        /*0034*/ 	.byte	0x00, 0xf0, 0x05, 0x00


	//----- nvinfo : EIATTR_KPARAM_INFO
	.align		4
.L_236:
        /*0038*/ 	.byte	0x04, 0x17
        /*003a*/ 	.short	(.L_238 - .L_237)
.L_237:
        /*003c*/ 	.word	0x00000000
        /*0040*/ 	.short	0x0002
        /*0042*/ 	.short	0x0010
        /*0044*/ 	.byte	0x00, 0xf0, 0x11, 0x00


	//----- nvinfo : EIATTR_KPARAM_INFO
	.align		4
.L_238:
        /*0048*/ 	.byte	0x04, 0x17
        /*004a*/ 	.short	(.L_240 - .L_239)
.L_239:
        /*004c*/ 	.word	0x00000000
        /*0050*/ 	.short	0x0001
        /*0052*/ 	.short	0x0008
        /*0054*/ 	.byte	0x00, 0xf5, 0x21, 0x00


	//----- nvinfo : EIATTR_KPARAM_INFO
	.align		4
.L_240:
        /*0058*/ 	.byte	0x04, 0x17
        /*005a*/ 	.short	(.L_242 - .L_241)
.L_241:
        /*005c*/ 	.word	0x00000000
        /*0060*/ 	.short	0x0000
        /*0062*/ 	.short	0x0000
        /*0064*/ 	.byte	0x00, 0xf0, 0x21, 0x00


	//----- nvinfo : EIATTR_SPARSE_MMA_MASK
	.align		4
.L_242:
        /*0068*/ 	.byte	0x03, 0x50
        /*006a*/ 	.short	0x0000


	//----- nvinfo : EIATTR_MAXREG_COUNT
	.align		4
        /*006c*/ 	.byte	0x03, 0x1b
        /*006e*/ 	.short	0x0080


	//----- nvinfo : EIATTR_NUM_BARRIERS
	.align		4
        /*0070*/ 	.byte	0x02, 0x4c
        /*0072*/ 	.byte	0x01
	.zero		1


	//----- nvinfo : EIATTR_MERCURY_ISA_VERSION
	.align		4
        /*0074*/ 	.byte	0x03, 0x5f
        /*0076*/ 	.short	0x0101


	//----- nvinfo : EIATTR_UNUSED_LOAD_BYTE_OFFSET
	.align		4
        /*0078*/ 	.byte	0x04, 0x44
        /*007a*/ 	.short	(.L_244 - .L_243)


	//   ....[0]....
.L_243:
        /*007c*/ 	.word	0x00000b10
        /*0080*/ 	.word	0x0000fff0


	//   ....[1]....
        /*0084*/ 	.word	0x00000f20
        /*0088*/ 	.word	0x0000fff0


	//   ....[2]....
        /*008c*/ 	.word	0x00002370
        /*0090*/ 	.word	0x0000fff0


	//----- nvinfo : EIATTR_COOP_GROUP_MASK_REGIDS
	.align		4
.L_244:
        /*0094*/ 	.byte	0x04, 0x29
        /*0096*/ 	.short	(.L_246 - .L_245)


	//   ....[0]....
.L_245:
        /*0098*/ 	.word	0xffffffff


	//   ....[1]....
        /*009c*/ 	.word	0xffffffff


	//   ....[2]....
        /*00a0*/ 	.word	0xffffffff


	//   ....[3]....
        /*00a4*/ 	.word	0xffffffff


	//   ....[4]....
        /*00a8*/ 	.word	0xffffffff


	//   ....[5]....
        /*00ac*/ 	.word	0xffffffff


	//   ....[6]....
        /*00b0*/ 	.word	0xffffffff


	//   ....[7]....
        /*00b4*/ 	.word	0xffffffff


	//   ....[8]....
        /*00b8*/ 	.word	0xffffffff


	//   ....[9]....
        /*00bc*/ 	.word	0xffffffff


	//   ....[10]....
        /*00c0*/ 	.word	0xffffffff


	//   ....[11]....
        /*00c4*/ 	.word	0xffffffff


	//   ....[12]....
        /*00c8*/ 	.word	0xffffffff


	//   ....[13]....
        /*00cc*/ 	.word	0xffffffff


	//   ....[14]....
        /*00d0*/ 	.word	0xffffffff


	//----- nvinfo : EIATTR_COOP_GROUP_INSTR_OFFSETS
	.align		4
.L_246:
        /*00d4*/ 	.byte	0x04, 0x28
        /*00d6*/ 	.short	(.L_248 - .L_247)


	//   ....[0]....
.L_247:
        /*00d8*/ 	.word	0x00000920


	//   ....[1]....
        /*00dc*/ 	.word	0x00000980


	//   ....[2]....
        /*00e0*/ 	.word	0x000009f0


	//   ....[3]....
        /*00e4*/ 	.word	0x00000a40


	//   ....[4]....
        /*00e8*/ 	.word	0x00000a70


	//   ....[5]....
        /*00ec*/ 	.word	0x00000cc0


	//   ....[6]....
        /*00f0*/ 	.word	0x00000d50


	//   ....[7]....
        /*00f4*/ 	.word	0x00000d90


	//   ....[8]....
        /*00f8*/ 	.word	0x00000de0


	//   ....[9]....
        /*00fc*/ 	.word	0x00000e20


	//   ....[10]....
        /*0100*/ 	.word	0x00002190


	//   ....[11]....
        /*0104*/ 	.word	0x00002210


	//   ....[12]....
        /*0108*/ 	.word	0x00002260


	//   ....[13]....
        /*010c*/ 	.word	0x000022a0


	//   ....[14]....
        /*0110*/ 	.word	0x000022d0


	//----- nvinfo : EIATTR_VRC_CTA_INIT_COUNT
	.align		4
.L_248:
        /*0114*/ 	.byte	0x02, 0x4a
	.zero		1
	.zero		1


	//----- nvinfo : EIATTR_EXIT_INSTR_OFFSETS
	.align		4
        /*0118*/ 	.byte	0x04, 0x1c
        /*011a*/ 	.short	(.L_250 - .L_249)


	//   ....[0]....
.L_249:
        /*011c*/ 	.word	0x00000080


	//   ....[1]....
        /*0120*/ 	.word	0x000000c0


	//   ....[2]....
        /*0124*/ 	.word	0x000024b0


	//   ....[3]....
        /*0128*/ 	.word	0x00002500


	//----- nvinfo : EIATTR_MAX_THREADS
	.align		4
.L_250:
        /*012c*/ 	.byte	0x04, 0x05
        /*012e*/ 	.short	(.L_252 - .L_251)
.L_251:
        /*0130*/ 	.word	0x00000200
        /*0134*/ 	.word	0x00000001
        /*0138*/ 	.word	0x00000001


	//----- nvinfo : EIATTR_CRS_STACK_SIZE
	.align		4
.L_252:
        /*013c*/ 	.byte	0x04, 0x1e
        /*013e*/ 	.short	(.L_254 - .L_253)
.L_253:
        /*0140*/ 	.word	0x00000000


	//----- nvinfo : EIATTR_CBANK_PARAM_SIZE
	.align		4
.L_254:
        /*0144*/ 	.byte	0x03, 0x19
        /*0146*/ 	.short	0x001d


	//----- nvinfo : EIATTR_PARAM_CBANK
	.align		4
        /*0148*/ 	.byte	0x04, 0x0a
        /*014a*/ 	.short	(.L_256 - .L_255)
	.align		4
.L_255:
        /*014c*/ 	.word	index@(.nv.constant0._ZN3cub18CUB_300001_SM_10006detail6reduce28DeviceReduceSingleTileKernelINS2_10policy_hubIfjN4cuda3std3__44plusIfEEE10Policy1000EN6thrust24THRUST_300001_SM_1000_NS6detail15normal_iteratorINSD_10device_ptrIfEEEEPfjS9_ff6squareIfEEEvT0_T1_T2_T3_T4_T6_)
        /*0150*/ 	.short	0x0380
        /*0152*/ 	.short	0x001d


	//----- nvinfo : EIATTR_SW_WAR
	.align		4
.L_256:
        /*0154*/ 	.byte	0x04, 0x36
        /*0156*/ 	.short	(.L_258 - .L_257)
.L_257:
        /*0158*/ 	.word	0x00000008
.L_258:


//--------------------- .nv.info._ZN3cub18CUB_300001_SM_10006detail11EmptyKernelIvEEvv --------------------------
	.section	.nv.info._ZN3cub18CUB_300001_SM_10006detail11EmptyKernelIvEEvv,"",@"SHT_CUDA_INFO"
	.sectionflags	@""
	.align	4


	//----- nvinfo : EIATTR_CUDA_API_VERSION
	.align		4
        /*0000*/ 	.byte	0x04, 0x37
        /*0002*/ 	.short	(.L_260 - .L_259)
.L_259:
        /*0004*/ 	.word	0x00000082


	//----- nvinfo : EIATTR_SPARSE_MMA_MASK
	.align		4
.L_260:
        /*0008*/ 	.byte	0x03, 0x50
        /*000a*/ 	.short	0x0000


	//----- nvinfo : EIATTR_MAXREG_COUNT
	.align		4
        /*000c*/ 	.byte	0x03, 0x1b
        /*000e*/ 	.short	0x00ff


	//----- nvinfo : EIATTR_MERCURY_ISA_VERSION
	.align		4
        /*0010*/ 	.byte	0x03, 0x5f
        /*0012*/ 	.short	0x0101


	//----- nvinfo : EIATTR_VRC_CTA_INIT_COUNT
	.align		4
        /*0014*/ 	.byte	0x02, 0x4a
	.zero		1
	.zero		1


	//----- nvinfo : EIATTR_EXIT_INSTR_OFFSETS
	.align		4
        /*0018*/ 	.byte	0x04, 0x1c
        /*001a*/ 	.short	(.L_262 - .L_261)


	//   ....[0]....
.L_261:
        /*001c*/ 	.word	0x00000010


	//----- nvinfo : EIATTR_SW_WAR
	.align		4
.L_262:
        /*0020*/ 	.byte	0x04, 0x36
        /*0022*/ 	.short	(.L_264 - .L_263)
.L_263:
        /*0024*/ 	.word	0x00000008
.L_264:


//--------------------- .nv.callgraph             --------------------------
	.section	.nv.callgraph,"",@"SHT_CUDA_CALLGRAPH"
	.align	4
	.sectionentsize	8
	.align		4
        /*0000*/ 	.word	0x00000000
	.align		4
        /*0004*/ 	.word	0xffffffff
	.align		4
        /*0008*/ 	.word	0x00000000
	.align		4
        /*000c*/ 	.word	0xfffffffe
	.align		4
        /*0010*/ 	.word	0x00000000
	.align		4
        /*0014*/ 	.word	0xfffffffd
	.align		4
        /*0018*/ 	.word	0x00000000
	.align		4
        /*001c*/ 	.word	0xfffffffc


//--------------------- .nv.constant4             --------------------------
	.section	.nv.constant4,"a",@progbits
	.align	8
	.align		8
.nv.constant4:
        /*0000*/ 	.dword	_ZN30_INTERNAL_468301dd_4_k_cu_main4cuda3std3__45__cpo5beginE
	.align		8
        /*0008*/ 	.dword	_ZN30_INTERNAL_468301dd_4_k_cu_main4cuda3std3__45__cpo3endE
	.align		8
        /*0010*/ 	.dword	_ZN30_INTERNAL_468301dd_4_k_cu_main4cuda3std3__45__cpo6cbeginE
	.align		8
        /*0018*/ 	.dword	_ZN30_INTERNAL_468301dd_4_k_cu_main4cuda3std3__45__cpo4cendE
	.align		8
        /*0020*/ 	.dword	_ZN30_INTERNAL_468301dd_4_k_cu_main4cuda3std3__45__cpo6rbeginE
	.align		8
        /*0028*/ 	.dword	_ZN30_INTERNAL_468301dd_4_k_cu_main4cuda3std3__45__cpo4rendE
	.align		8
        /*0030*/ 	.dword	_ZN30_INTERNAL_468301dd_4_k_cu_main4cuda3std3__45__cpo7crbeginE
	.align		8
        /*0038*/ 	.dword	_ZN30_INTERNAL_468301dd_4_k_cu_main4cuda3std3__45__cpo5crendE
	.align		8
        /*0040*/ 	.dword	_ZN30_INTERNAL_468301dd_4_k_cu_main4cuda3std3__432_GLOBAL__N__468301dd_4_k_cu_main6ignoreE
	.align		8
        /*0048*/ 	.dword	_ZN30_INTERNAL_468301dd_4_k_cu_main4cuda3std3__419piecewise_constructE
	.align		8
        /*0050*/ 	.dword	_ZN30_INTERNAL_468301dd_4_k_cu_main4cuda3std3__48in_placeE
	.align		8
        /*0058*/ 	.dword	_ZN30_INTERNAL_468301dd_4_k_cu_main4cuda3std3__420unreachable_sentinelE
	.align		8
        /*0060*/ 	.dword	_ZN30_INTERNAL_468301dd_4_k_cu_main4cuda3std3__47nulloptE
	.align		8
        /*0068*/ 	.dword	_ZN30_INTERNAL_468301dd_4_k_cu_main4cuda3std3__48unexpectE
	.align		8
        /*0070*/ 	.dword	_ZN30_INTERNAL_468301dd_4_k_cu_main4cuda3std6ranges3__45__cpo4swapE
	.align		8
        /*0078*/ 	.dword	_ZN30_INTERNAL_468301dd_4_k_cu_main4cuda3std6ranges3__45__cpo9iter_moveE
	.align		8
        /*0080*/ 	.dword	_ZN30_INTERNAL_468301dd_4_k_cu_main4cuda3std6ranges3__45__cpo5beginE
	.align		8
        /*0088*/ 	.dword	_ZN30_INTERNAL_468301dd_4_k_cu_main4cuda3std6ranges3__45__cpo3endE
	.align		8
        /*0090*/ 	.dword	_ZN30_INTERNAL_468301dd_4_k_cu_main4cuda3std6ranges3__45__cpo6cbeginE
	.align		8
        /*0098*/ 	.dword	_ZN30_INTERNAL_468301dd_4_k_cu_main4cuda3std6ranges3__45__cpo4cendE
	.align		8
        /*00a0*/ 	.dword	_ZN30_INTERNAL_468301dd_4_k_cu_main4cuda3std6ranges3__45__cpo7advanceE
	.align		8
        /*00a8*/ 	.dword	_ZN30_INTERNAL_468301dd_4_k_cu_main4cuda3std6ranges3__45__cpo9iter_swapE
	.align		8
        /*00b0*/ 	.dword	_ZN30_INTERNAL_468301dd_4_k_cu_main4cuda3std6ranges3__45__cpo4nextE
	.align		8
        /*00b8*/ 	.dword	_ZN30_INTERNAL_468301dd_4_k_cu_main4cuda3std6ranges3__45__cpo4prevE
	.align		8
        /*00c0*/ 	.dword	_ZN30_INTERNAL_468301dd_4_k_cu_main4cuda3std6ranges3__45__cpo4dataE
	.align		8
        /*00c8*/ 	.dword	_ZN30_INTERNAL_468301dd_4_k_cu_main4cuda3std6ranges3__45__cpo5cdataE
	.align		8
        /*00d0*/ 	.dword	_ZN30_INTERNAL_468301dd_4_k_cu_main4cuda3std6ranges3__45__cpo4sizeE
	.align		8
        /*00d8*/ 	.dword	_ZN30_INTERNAL_468301dd_4_k_cu_main4cuda3std6ranges3__45__cpo5ssizeE
	.align		8
        /*00e0*/ 	.dword	_ZN30_INTERNAL_468301dd_4_k_cu_main4cuda3std6ranges3__45__cpo8distanceE
	.align		8
        /*00e8*/ 	.dword	_ZN30_INTERNAL_468301dd_4_k_cu_main6thrust24THRUST_300001_SM_1000_NS8cuda_cub3parE
	.align		8
        /*00f0*/ 	.dword	_ZN30_INTERNAL_468301dd_4_k_cu_main6thrust24THRUST_300001_SM_1000_NS8cuda_cub10par_nosyncE
	.align		8
        /*00f8*/ 	.dword	_ZN30_INTERNAL_468301dd_4_k_cu_main6thrust24THRUST_300001_SM_1000_NS6system6detail10sequential3seqE
	.align		8
        /*0100*/ 	.dword	_ZN30_INTERNAL_468301dd_4_k_cu_main6thrust24THRUST_300001_SM_1000_NS12placeholders2_1E
	.align		8
        /*0108*/ 	.dword	_ZN30_INTERNAL_468301dd_4_k_cu_main6thrust24THRUST_300001_SM_1000_NS12placeholders2_2E
	.align		8
        /*0110*/ 	.dword	_ZN30_INTERNAL_468301dd_4_k_cu_main6thrust24THRUST_300001_SM_1000_NS12placeholders2_3E
	.align		8
        /*0118*/ 	.dword	_ZN30_INTERNAL_468301dd_4_k_cu_main6thrust24THRUST_300001_SM_1000_NS12placeholders2_4E
	.align		8
        /*0120*/ 	.dword	_ZN30_INTERNAL_468301dd_4_k_cu_main6thrust24THRUST_300001_SM_1000_NS12placeholders2_5E
	.align		8
        /*0128*/ 	.dword	_ZN30_INTERNAL_468301dd_4_k_cu_main6thrust24THRUST_300001_SM_1000_NS12placeholders2_6E
	.align		8
        /*0130*/ 	.dword	_ZN30_INTERNAL_468301dd_4_k_cu_main6thrust24THRUST_300001_SM_1000_NS12placeholders2_7E
	.align		8
        /*0138*/ 	.dword	_ZN30_INTERNAL_468301dd_4_k_cu_main6thrust24THRUST_300001_SM_1000_NS12placeholders2_8E
	.align		8
        /*0140*/ 	.dword	_ZN30_INTERNAL_468301dd_4_k_cu_main6thrust24THRUST_300001_SM_1000_NS12placeholders2_9E
	.align		8
        /*0148*/ 	.dword	_ZN30_INTERNAL_468301dd_4_k_cu_main6thrust24THRUST_300001_SM_1000_NS12placeholders3_10E
	.align		8
        /*0150*/ 	.dword	_ZN30_INTERNAL_468301dd_4_k_cu_main6thrust24THRUST_300001_SM_1000_NS3seqE


//--------------------- .text._ZN3cub18CUB_300001_SM_10006detail6reduce28DeviceReduceSingleTileKernelINS2_10policy_hubIfyN4cuda3std3__44plusIfEEE10Policy1000EPfSC_iS9_ffNS7_10__identityEEEvT0_T1_T2_T3_T4_T6_ --------------------------
	.section	.text._ZN3cub18CUB_300001_SM_10006detail6reduce28DeviceReduceSingleTileKernelINS2_10policy_hubIfyN4cuda3std3__44plusIfEEE10Policy1000EPfSC_iS9_ffNS7_10__identityEEEvT0_T1_T2_T3_T4_T6_,"ax",@progbits
	.align	128
        .global         _ZN3cub18CUB_300001_SM_10006detail6reduce28DeviceReduceSingleTileKernelINS2_10policy_hubIfyN4cuda3std3__44plusIfEEE10Policy1000EPfSC_iS9_ffNS7_10__identityEEEvT0_T1_T2_T3_T4_T6_
        .type           _ZN3cub18CUB_300001_SM_10006detail6reduce28DeviceReduceSingleTileKernelINS2_10policy_hubIfyN4cuda3std3__44plusIfEEE10Policy1000EPfSC_iS9_ffNS7_10__identityEEEvT0_T1_T2_T3_T4_T6_,@function
        .size           _ZN3cub18CUB_300001_SM_10006detail6reduce28DeviceReduceSingleTileKernelINS2_10policy_hubIfyN4cuda3std3__44plusIfEEE10Policy1000EPfSC_iS9_ffNS7_10__identityEEEvT0_T1_T2_T3_T4_T6_,(.L_x_236 - _ZN3cub18CUB_300001_SM_10006detail6reduce28DeviceReduceSingleTileKernelINS2_10policy_hubIfyN4cuda3std3__44plusIfEEE10Policy1000EPfSC_iS9_ffNS7_10__identityEEEvT0_T1_T2_T3_T4_T6_)
        .other          _ZN3cub18CUB_300001_SM_10006detail6reduce28DeviceReduceSingleTileKernelINS2_10policy_hubIfyN4cuda3std3__44plusIfEEE10Policy1000EPfSC_iS9_ffNS7_10__identityEEEvT0_T1_T2_T3_T4_T6_,@"STO_CUDA_ENTRY STV_DEFAULT"
_ZN3cub18CUB_300001_SM_10006detail6reduce28DeviceReduceSingleTileKernelINS2_10policy_hubIfyN4cuda3std3__44plusIfEEE10Policy1000EPfSC_iS9_ffNS7_10__identityEEEvT0_T1_T2_T3_T4_T6_:
.text._ZN3cub18CUB_300001_SM_10006detail6reduce28DeviceReduceSingleTileKernelINS2_10policy_hubIfyN4cuda3std3__44plusIfEEE10Policy1000EPfSC_iS9_ffNS7_10__identityEEEvT0_T1_T2_T3_T4_T6_:
[----:B------:R-:W-:Y:S01]  /*0000*/  LDC R1, c[0x0][0x37c] ;  /* 0x0000df00ff017b82 */ /* 0x000fe20000000800 */
[----:B------:R-:W0:Y:S01]  /*0010*/  LDCU UR4, c[0x0][0x390] ;  /* 0x00007200ff0477ac */ /* 0x000e220008000800 */
[----:B------:R-:W1:Y:S01]  /*0020*/  LDCU.64 UR6, c[0x0][0x358] ;  /* 0x00006b00ff0677ac */ /* 0x000e620008000a00 */
[----:B0-----:R-:W-:-:S04]  /*0030*/  MOV R20, UR4 ;  /* 0x0000000400147c02 */ /* 0x001fc80008000f00 */
[----:B------:R-:W-:-:S13]  /*0040*/  ISETP.NE.AND P0, PT, R20, RZ, PT ;  /* 0x000000ff1400720c */ /* 0x000fda0003f05270 */
[----:B-1----:R-:W-:Y:S05]  /*0050*/  @P0 BRA `(.L_x_0) ;  /* 0x00000000001c0947 */ /* 0x002fea0003800000 */
[----:B------:R-:W0:Y:S02]  /*0060*/  S2R R0, SR_TID.X ;  /* 0x0000000000007919 */ /* 0x000e240000002100 */
[----:B0-----:R-:W-:-:S13]  /*0070*/  ISETP.NE.AND P0, PT, R0, RZ, PT ;  /* 0x000000ff0000720c */ /* 0x001fda0003f05270 */
[----:B------:R-:W-:Y:S05]  /*0080*/  @P0 EXIT ;  /* 0x000000000000094d */ /* 0x000fea0003800000 */
[----:B------:R-:W0:Y:S08]  /*0090*/  LDC R5, c[0x0][0x398] ;  /* 0x0000e600ff057b82 */ /* 0x000e300000000800 */
[----:B------:R-:W0:Y:S02]  /*00a0*/  LDC.64 R2, c[0x0][0x388] ;  /* 0x0000e200ff027b82 */ /* 0x000e240000000a00 */
[----:B0-----:R-:W-:Y:S01]  /*00b0*/  STG.E desc[UR6][R2.64], R5 ;  /* 0x0000000502007986 */ /* 0x001fe2000c101906 */
[----:B------:R-:W-:Y:S05]  /*00c0*/  EXIT ;  /* 0x000000000000794d */ /* 0x000fea0003800000 */
.L_x_0:
[----:B------:R-:W0:Y:S01]  /*00d0*/  LDCU UR4, c[0x0][0x380] ;  /* 0x00007000ff0477ac */ /* 0x000e220008000800 */
[----:B------:R-:W-:Y:S01]  /*00e0*/  BSSY.RECONVERGENT B0, `(.L_x_1) ;  /* 0x00003ca000007945 */ /* 0x000fe20003800200 */
[----:B0-----:R-:W-:-:S09]  /*00f0*/  ULOP3.LUT UP0, URZ, UR4, 0xf, URZ, 0xc0, !UPT ;  /* 0x0000000f04ff7892 */ /* 0x001fd2000f80c0ff */
[----:B------:R-:W-:Y:S05]  /*0100*/  BRA.U UP0, `(.L_x_2) ;  /* 0x0000001d00607547 */ /* 0x000fea000b800000 */
[----:B------:R-:W-:-:S13]  /*0110*/  ISETP.GT.AND P0, PT, R20, 0xfff, PT ;  /* 0x00000fff1400780c */ /* 0x000fda0003f04270 */
[----:B------:R-:W-:Y:S05]  /*0120*/  @P0 BRA `(.L_x_3) ;  /* 0x0000000c00a80947 */ /* 0x000fea0003800000 */
[----:B------:R-:W0:Y:S01]  /*0130*/  S2R R9, SR_TID.X ;  /* 0x0000000000097919 */ /* 0x000e220000002100 */
[----:B------:R-:W-:Y:S01]  /*0140*/  BSSY.RECONVERGENT B1, `(.L_x_4) ;  /* 0x0000009000017945 */ /* 0x000fe20003800200 */
[----:B------:R-:W-:Y:S01]  /*0150*/  HFMA2 R0, -RZ, RZ, 0, 0 ;  /* 0x00000000ff007431 */ /* 0x000fe200000001ff */
[----:B0-----:R-:W-:Y:S02]  /*0160*/  ISETP.GE.AND P0, PT, R9, R20, PT ;  /* 0x000000140900720c */ /* 0x001fe40003f06270 */
[----:B------:R-:W-:-:S11]  /*0170*/  MOV R11, R9 ;  /* 0x00000009000b7202 */ /* 0x000fd60000000f00 */
[----:B------:R-:W-:Y:S05]  /*0180*/  @P0 BRA `(.L_x_5) ;  /* 0x0000000000100947 */ /* 0x000fea0003800000 */
[----:B------:R-:W0:Y:S02]  /*0190*/  LDC.64 R2, c[0x0][0x380] ;  /* 0x0000e000ff027b82 */ /* 0x000e240000000a00 */
[----:B0-----:R-:W-:-:S05]  /*01a0*/  IMAD.WIDE.U32 R2, R9, 0x4, R2 ;  /* 0x0000000409027825 */ /* 0x001fca00078e0002 */
[----:B------:R0:W5:Y:S01]  /*01b0*/  LDG.E.CONSTANT R0, desc[UR6][R2.64] ;  /* 0x0000000602007981 */ /* 0x000162000c1e9900 */
[----:B------:R-:W-:-:S07]  /*01c0*/  IADD3 R11, PT, PT, R9, 0x100, RZ ;  /* 0x00000100090b7810 */ /* 0x000fce0007ffe0ff */
.L_x_5:
[----:B------:R-:W-:Y:S05]  /*01d0*/  BSYNC.RECONVERGENT B1 ;  /* 0x0000000000017941 */ /* 0x000fea0003800200 */
.L_x_4:
[----:B------:R-:W-:Y:S01]  /*01e0*/  ISETP.GE.AND P0, PT, R11, R20, PT ;  /* 0x000000140b00720c */ /* 0x000fe20003f06270 */
[----:B------:R-:W-:-:S12]  /*01f0*/  BSSY.RECONVERGENT B1, `(.L_x_6) ;  /* 0x0000074000017945 */ /* 0x000fd80003800200 */
[----:B------:R-:W-:Y:S05]  /*0200*/  @P0 BRA `(.L_x_7) ;  /* 0x0000000400c80947 */ /* 0x000fea0003800000 */
[----:B0-----:R-:W-:Y:S01]  /*0210*/  LOP3.LUT R3, RZ, R11, RZ, 0x33, !PT ;  /* 0x0000000bff037212 */ /* 0x001fe200078e33ff */
[----:B------:R-:W-:Y:S03]  /*0220*/  BSSY.RECONVERGENT B2, `(.L_x_8) ;  /* 0x0000015000027945 */ /* 0x000fe60003800200 */
[----:B------:R-:W-:-:S04]  /*0230*/  IADD3 R4, PT, PT, R3, R20, RZ ;  /* 0x0000001403047210 */ /* 0x000fc80007ffe0ff */
[C---:B------:R-:W-:Y:S02]  /*0240*/  LOP3.LUT R2, R4.reuse, 0x300, RZ, 0xc0, !PT ;  /* 0x0000030004027812 */ /* 0x040fe400078ec0ff */
[----:B------:R-:W-:Y:S02]  /*0250*/  ISETP.GE.U32.AND P1, PT, R4, 0x300, PT ;  /* 0x000003000400780c */ /* 0x000fe40003f26070 */
[----:B------:R-:W-:-:S13]  /*0260*/  ISETP.NE.AND P0, PT, R2, 0x300, PT ;  /* 0x000003000200780c */ /* 0x000fda0003f05270 */
[----:B------:R-:W-:Y:S05]  /*0270*/  @!P0 BRA `(.L_x_9) ;  /* 0x00000000003c8947 */ /* 0x000fea0003800000 */
[----:B------:R-:W0:Y:S01]  /*0280*/  LDC.64 R2, c[0x0][0x380] ;  /* 0x0000e000ff027b82 */ /* 0x000e220000000a00 */
[----:B------:R-:W-:-:S04]  /*0290*/  LEA.HI R4, R4, 0x1, RZ, 0x18 ;  /* 0x0000000104047811 */ /* 0x000fc800078fc0ff */
[----:B------:R-:W-:-:S04]  /*02a0*/  LOP3.LUT R4, R4, 0x3, RZ, 0xc0, !PT ;  /* 0x0000000304047812 */ /* 0x000fc800078ec0ff */
[----:B------:R-:W-:Y:S01]  /*02b0*/  IADD3 R4, PT, PT, -R4, RZ, RZ ;  /* 0x000000ff04047210 */ /* 0x000fe20007ffe1ff */
[----:B0-----:R-:W-:-:S05]  /*02c0*/  IMAD.WIDE.U32 R2, R11, 0x4, R2 ;  /* 0x000000040b027825 */ /* 0x001fca00078e0002 */
[----:B------:R-:W-:-:S07]  /*02d0*/  MOV R5, R3 ;  /* 0x0000000300057202 */ /* 0x000fce0000000f00 */
.L_x_10:
[----:B------:R-:W-:-:S06]  /*02e0*/  MOV R3, R5 ;  /* 0x0000000500037202 */ /* 0x000fcc0000000f00 */
[----:B------:R0:W2:Y:S01]  /*02f0*/  LDG.E.CONSTANT R3, desc[UR6][R2.64] ;  /* 0x0000000602037981 */ /* 0x0000a2000c1e9900 */
[----:B------:R-:W-:Y:S01]  /*0300*/  IADD3 R4, PT, PT, R4, 0x1, RZ ;  /* 0x0000000104047810 */ /* 0x000fe20007ffe0ff */
[----:B------:R-:W-:-:S03]  /*0310*/  VIADD R11, R11, 0x100 ;  /* 0x000001000b0b7836 */ /* 0x000fc60000000000 */
[----:B------:R-:W-:Y:S02]  /*0320*/  ISETP.NE.AND P0, PT, R4, RZ, PT ;  /* 0x000000ff0400720c */ /* 0x000fe40003f05270 */
[----:B0-----:R-:W-:-:S04]  /*0330*/  IADD3 R2, P2, PT, R2, 0x400, RZ ;  /* 0x0000040002027810 */ /* 0x001fc80007f5e0ff */
[----:B------:R-:W-:Y:S01]  /*0340*/  IADD3.X R5, PT, PT, RZ, R5, RZ, P2, !PT ;  /* 0x00000005ff057210 */ /* 0x000fe200017fe4ff */
[----:B--2--5:R-:W-:-:S06]  /*0350*/  FADD R0, R3, R0 ;  /* 0x0000000003007221 */ /* 0x024fcc0000000000 */
[----:B------:R-:W-:Y:S05]  /*0360*/  @P0 BRA `(.L_x_10) ;  /* 0xfffffffc00dc0947 */ /* 0x000fea000383ffff */
.L_x_9:
[----:B------:R-:W-:Y:S05]  /*0370*/  BSYNC.RECONVERGENT B2 ;  /* 0x0000000000027941 */ /* 0x000fea0003800200 */
.L_x_8:
[----:B------:R-:W-:Y:S05]  /*0380*/  @!P1 BRA `(.L_x_7) ;  /* 0x0000000400689947 */ /* 0x000fea0003800000 */
[----:B------:R-:W-:Y:S01]  /*0390*/  IADD3 R2, PT, PT, -R11, R20, RZ ;  /* 0x000000140b027210 */ /* 0x000fe20007ffe1ff */
[----:B------:R-:W-:Y:S01]  /*03a0*/  BSSY.RECONVERGENT B2, `(.L_x_11) ;  /* 0x0000031000027945 */ /* 0x000fe20003800200 */
[----:B------:R-:W-:Y:S02]  /*03b0*/  PLOP3.LUT P0, PT, PT, PT, PT, 0x80, 0x8 ;  /* 0x000000000008781c */ /* 0x000fe40003f0f070 */
[----:B------:R-:W-:-:S13]  /*03c0*/  ISETP.GT.AND P1, PT, R2, 0xc00, PT ;  /* 0x00000c000200780c */ /* 0x000fda0003f24270 */
[----:B------:R-:W-:Y:S05]  /*03d0*/  @!P1 BRA `(.L_x_12) ;  /* 0x0000000000b49947 */ /* 0x000fea0003800000 */
[----:B------:R-:W-:Y:S02]  /*03e0*/  PLOP3.LUT P0, PT, PT, PT, PT, 0x8, 0x80 ;  /* 0x000000000080781c */ /* 0x000fe40003f0e170 */
[----:B------:R-:W-:-:S11]  /*03f0*/  IADD3 R8, PT, PT, R20, -0xc00, RZ ;  /* 0xfffff40014087810 */ /* 0x000fd60007ffe0ff */
.L_x_13:
[----:B------:R-:W0:Y:S01]  /*0400*/  LDC.64 R6, c[0x0][0x380] ;  /* 0x0000e000ff067b82 */ /* 0x000e220000000a00 */
[C---:B------:R-:W-:Y:S01]  /*0410*/  IADD3 R5, PT, PT, R11.reuse, 0x400, RZ ;  /* 0x000004000b057810 */ /* 0x040fe20007ffe0ff */
[----:B0-----:R-:W-:-:S05]  /*0420*/  IMAD.WIDE R24, R11, 0x4, R6 ;  /* 0x000000040b187825 */ /* 0x001fca00078e0206 */
[----:B------:R-:W2:Y:S04]  /*0430*/  LDG.E.CONSTANT R13, desc[UR6][R24.64] ;  /* 0x00000006180d7981 */ /* 0x000ea8000c1e9900 */
[----:B------:R-:W3:Y:S01]  /*0440*/  LDG.E.CONSTANT R10, desc[UR6][R24.64+0x400] ;  /* 0x00040006180a7981 */ /* 0x000ee2000c1e9900 */
[----:B------:R-:W-:-:S03]  /*0450*/  IMAD.WIDE R4, R5, 0x4, R6 ;  /* 0x0000000405047825 */ /* 0x000fc600078e0206 */
[----:B------:R-:W4:Y:S04]  /*0460*/  LDG.E.CONSTANT R12, desc[UR6][R24.64+0x800] ;  /* 0x00080006180c7981 */ /* 0x000f28000c1e9900 */
[----:B------:R-:W4:Y:S04]  /*0470*/  LDG.E.CONSTANT R17, desc[UR6][R24.64+0xc00] ;  /* 0x000c000618117981 */ /* 0x000f28000c1e9900 */
[----:B------:R-:W4:Y:S01]  /*0480*/  LDG.E.CONSTANT R16, desc[UR6][R4.64] ;  /* 0x0000000604107981 */ /* 0x000f22000c1e9900 */
[----:B------:R-:W-:-:S03]  /*0490*/  IADD3 R3, PT, PT, R11, 0x800, RZ ;  /* 0x000008000b037810 */ /* 0x000fc60007ffe0ff */
[----:B------:R-:W4:Y:S04]  /*04a0*/  LDG.E.CONSTANT R15, desc[UR6][R4.64+0x400] ;  /* 0x00040006040f7981 */ /* 0x000f28000c1e9900 */
[----:B------:R-:W4:Y:S01]  /*04b0*/  LDG.E.CONSTANT R14, desc[UR6][R4.64+0x800] ;  /* 0x00080006040e7981 */ /* 0x000f22000c1e9900 */
[----:B------:R-:W-:-:S03]  /*04c0*/  IMAD.WIDE R2, R3, 0x4, R6 ;  /* 0x0000000403027825 */ /* 0x000fc600078e0206 */
[----:B------:R-:W4:Y:S04]  /*04d0*/  LDG.E.CONSTANT R22, desc[UR6][R4.64+0xc00] ;  /* 0x000c000604167981 */ /* 0x000f28000c1e9900 */
[----:B------:R-:W4:Y:S01]  /*04e0*/  LDG.E.CONSTANT R21, desc[UR6][R2.64] ;  /* 0x0000000602157981 */ /* 0x000f22000c1e9900 */
[----:B------:R-:W-:-:S03]  /*04f0*/  IADD3 R23, PT, PT, R11, 0xc00, RZ ;  /* 0x00000c000b177810 */ /* 0x000fc60007ffe0ff */
[----:B------:R-:W4:Y:S04]  /*0500*/  LDG.E.CONSTANT R19, desc[UR6][R2.64+0x400] ;  /* 0x0004000602137981 */ /* 0x000f28000c1e9900 */
[----:B------:R-:W4:Y:S01]  /*0510*/  LDG.E.CONSTANT R18, desc[UR6][R2.64+0x800] ;  /* 0x0008000602127981 */ /* 0x000f22000c1e9900 */
[----:B------:R-:W-:-:S03]  /*0520*/  IMAD.WIDE R6, R23, 0x4, R6 ;  /* 0x0000000417067825 */ /* 0x000fc600078e0206 */
[----:B------:R-:W4:Y:S04]  /*0530*/  LDG.E.CONSTANT R26, desc[UR6][R2.64+0xc00] ;  /* 0x000c0006021a7981 */ /* 0x000f28000c1e9900 */
[----:B------:R-:W4:Y:S04]  /*0540*/  LDG.E.CONSTANT R25, desc[UR6][R6.64] ;  /* 0x0000000606197981 */ /* 0x000f28000c1e9900 */
[----:B------:R-:W4:Y:S04]  /*0550*/  LDG.E.CONSTANT R23, desc[UR6][R6.64+0x400] ;  /* 0x0004000606177981 */ /* 0x000f28000c1e9900 */
[----:B------:R-:W4:Y:S04]  /*0560*/  LDG.E.CONSTANT R24, desc[UR6][R6.64+0x800] ;  /* 0x0008000606187981 */ /* 0x000f28000c1e9900 */
[----:B------:R-:W4:Y:S01]  /*0570*/  LDG.E.CONSTANT R27, desc[UR6][R6.64+0xc00] ;  /* 0x000c0006061b7981 */ /* 0x000f22000c1e9900 */
[----:B------:R-:W-:-:S04]  /*0580*/  IADD3 R11, PT, PT, R11, 0x1000, RZ ;  /* 0x000010000b0b7810 */ /* 0x000fc80007ffe0ff */
[----:B------:R-:W-:Y:S01]  /*0590*/  ISETP.GE.AND P1, PT, R11, R8, PT ;  /* 0x000000080b00720c */ /* 0x000fe20003f26270 */
[----:B--2--5:R-:W-:-:S04]  /*05a0*/  FADD R13, R13, R0 ;  /* 0x000000000d0d7221 */ /* 0x024fc80000000000 */
[----:B---3--:R-:W-:-:S04]  /*05b0*/  FADD R13, R13, R10 ;  /* 0x0000000a0d0d7221 */ /* 0x008fc80000000000 */
[----:B----4-:R-:W-:-:S04]  /*05c0*/  FADD R12, R13, R12 ;  /* 0x0000000c0d0c7221 */ /* 0x010fc80000000000 */
[----:B------:R-:W-:-:S04]  /*05d0*/  FADD R17, R12, R17 ;  /* 0x000000110c117221 */ /* 0x000fc80000000000 */
        /* <DEDUP_REMOVED lines=11> */
[----:B------:R-:W-:Y:S01]  /*0690*/  FADD R0, R24, R27 ;  /* 0x0000001b18007221 */ /* 0x000fe20000000000 */
[----:B------:R-:W-:Y:S06]  /*06a0*/  @!P1 BRA `(.L_x_13) ;  /* 0xfffffffc00549947 */ /* 0x000fec000383ffff */
.L_x_12:
[----:B------:R-:W-:Y:S05]  /*06b0*/  BSYNC.RECONVERGENT B2 ;  /* 0x0000000000027941 */ /* 0x000fea0003800200 */
.L_x_11:
[----:B------:R-:W-:Y:S01]  /*06c0*/  IADD3 R2, PT, PT, -R11, R20, RZ ;  /* 0x000000140b027210 */ /* 0x000fe20007ffe1ff */
[----:B------:R-:W-:Y:S03]  /*06d0*/  BSSY.RECONVERGENT B2, `(.L_x_14) ;  /* 0x0000019000027945 */ /* 0x000fe60003800200 */
[----:B------:R-:W-:-:S13]  /*06e0*/  ISETP.GT.AND P1, PT, R2, 0x400, PT ;  /* 0x000004000200780c */ /* 0x000fda0003f24270 */
[----:B------:R-:W-:Y:S05]  /*06f0*/  @!P1 BRA `(.L_x_15) ;  /* 0x0000000000589947 */ /* 0x000fea0003800000 */
[----:B------:R-:W0:Y:S01]  /*0700*/  LDC.64 R4, c[0x0][0x380] ;  /* 0x0000e000ff047b82 */ /* 0x000e220000000a00 */
[C---:B------:R-:W-:Y:S02]  /*0710*/  VIADD R15, R11.reuse, 0x400 ;  /* 0x000004000b0f7836 */ /* 0x040fe40000000000 */
[----:B0-----:R-:W-:-:S05]  /*0720*/  IMAD.WIDE R2, R11, 0x4, R4 ;  /* 0x000000040b027825 */ /* 0x001fca00078e0204 */
[----:B------:R-:W2:Y:S04]  /*0730*/  LDG.E.CONSTANT R7, desc[UR6][R2.64] ;  /* 0x0000000602077981 */ /* 0x000ea8000c1e9900 */
[----:B------:R-:W3:Y:S01]  /*0740*/  LDG.E.CONSTANT R6, desc[UR6][R2.64+0x400] ;  /* 0x0004000602067981 */ /* 0x000ee2000c1e9900 */
[----:B------:R-:W-:-:S03]  /*0750*/  IMAD.WIDE R4, R15, 0x4, R4 ;  /* 0x000000040f047825 */ /* 0x000fc600078e0204 */
[----:B------:R-:W4:Y:S04]  /*0760*/  LDG.E.CONSTANT R13, desc[UR6][R2.64+0x800] ;  /* 0x00080006020d7981 */ /* 0x000f28000c1e9900 */
[----:B------:R-:W4:Y:S04]  /*0770*/  LDG.E.CONSTANT R15, desc[UR6][R2.64+0xc00] ;  /* 0x000c0006020f7981 */ /* 0x000f28000c1e9900 */
[----:B------:R-:W4:Y:S04]  /*0780*/  LDG.E.CONSTANT R17, desc[UR6][R4.64] ;  /* 0x0000000604117981 */ /* 0x000f28000c1e9900 */
[----:B------:R-:W4:Y:S04]  /*0790*/  LDG.E.CONSTANT R19, desc[UR6][R4.64+0x400] ;  /* 0x0004000604137981 */ /* 0x000f28000c1e9900 */
[----:B------:R-:W4:Y:S04]  /*07a0*/  LDG.E.CONSTANT R21, desc[UR6][R4.64+0x800] ;  /* 0x0008000604157981 */ /* 0x000f28000c1e9900 */
[----:B------:R-:W4:Y:S01]  /*07b0*/  LDG.E.CONSTANT R23, desc[UR6][R4.64+0xc00] ;  /* 0x000c000604177981 */ /* 0x000f22000c1e9900 */
[----:B------:R-:W-:-:S02]  /*07c0*/  PLOP3.LUT P0, PT, PT, PT, PT, 0x8, 0x80 ;  /* 0x000000000080781c */ /* 0x000fc40003f0e170 */
[----:B------:R-:W-:Y:S01]  /*07d0*/  IADD3 R11, PT, PT, R11, 0x800, RZ ;  /* 0x000008000b0b7810 */ /* 0x000fe20007ffe0ff */
[----:B--2--5:R-:W-:-:S04]  /*07e0*/  FADD R7, R0, R7 ;  /* 0x0000000700077221 */ /* 0x024fc80000000000 */
[----:B---3--:R-:W-:-:S04]  /*07f0*/  FADD R6, R7, R6 ;  /* 0x0000000607067221 */ /* 0x008fc80000000000 */
[----:B----4-:R-:W-:-:S04]  /*0800*/  FADD R6, R6, R13 ;  /* 0x0000000d06067221 */ /* 0x010fc80000000000 */
[----:B------:R-:W-:-:S04]  /*0810*/  FADD R6, R6, R15 ;  /* 0x0000000f06067221 */ /* 0x000fc80000000000 */
[----:B------:R-:W-:-:S04]  /*0820*/  FADD R6, R6, R17 ;  /* 0x0000001106067221 */ /* 0x000fc80000000000 */
[----:B------:R-:W-:-:S04]  /*0830*/  FADD R6, R6, R19 ;  /* 0x0000001306067221 */ /* 0x000fc80000000000 */
[----:B------:R-:W-:-:S04]  /*0840*/  FADD R6, R6, R21 ;  /* 0x0000001506067221 */ /* 0x000fc80000000000 */
[----:B------:R-:W-:-:S07]  /*0850*/  FADD R0, R6, R23 ;  /* 0x0000001706007221 */ /* 0x000fce0000000000 */
.L_x_15:
[----:B------:R-:W-:Y:S05]  /*0860*/  BSYNC.RECONVERGENT B2 ;  /* 0x0000000000027941 */ /* 0x000fea0003800200 */
.L_x_14:
[----:B------:R-:W-:-:S13]  /*0870*/  ISETP.LT.OR P0, PT, R11, R20, P0 ;  /* 0x000000140b00720c */ /* 0x000fda0000701670 */
[----:B------:R-:W-:Y:S05]  /*0880*/  @!P0 BRA `(.L_x_7) ;  /* 0x0000000000288947 */ /* 0x000fea0003800000 */
[----:B------:R-:W0:Y:S02]  /*0890*/  LDC.64 R2, c[0x0][0x380] ;  /* 0x0000e000ff027b82 */ /* 0x000e240000000a00 */
[----:B0-----:R-:W-:-:S05]  /*08a0*/  IMAD.WIDE R2, R11, 0x4, R2 ;  /* 0x000000040b027825 */ /* 0x001fca00078e0202 */
[----:B------:R-:W2:Y:S04]  /*08b0*/  LDG.E.CONSTANT R5, desc[UR6][R2.64] ;  /* 0x0000000602057981 */ /* 0x000ea8000c1e9900 */
[----:B------:R-:W3:Y:S04]  /*08c0*/  LDG.E.CONSTANT R4, desc[UR6][R2.64+0x400] ;  /* 0x0004000602047981 */ /* 0x000ee8000c1e9900 */
[----:B------:R-:W4:Y:S04]  /*08d0*/  LDG.E.CONSTANT R7, desc[UR6][R2.64+0x800] ;  /* 0x0008000602077981 */ /* 0x000f28000c1e9900 */
[----:B------:R-:W4:Y:S01]  /*08e0*/  LDG.E.CONSTANT R11, desc[UR6][R2.64+0xc00] ;  /* 0x000c0006020b7981 */ /* 0x000f22000c1e9900 */
[----:B--2--5:R-:W-:-:S04]  /*08f0*/  FADD R5, R0, R5 ;  /* 0x0000000500057221 */ /* 0x024fc80000000000 */
[----:B---3--:R-:W-:-:S04]  /*0900*/  FADD R4, R5, R4 ;  /* 0x0000000405047221 */ /* 0x008fc80000000000 */
[----:B----4-:R-:W-:-:S04]  /*0910*/  FADD R4, R4, R7 ;  /* 0x0000000704047221 */ /* 0x010fc80000000000 */
[----:B------:R-:W-:-:S07]  /*0920*/  FADD R0, R4, R11 ;  /* 0x0000000b04007221 */ /* 0x000fce0000000000 */
.L_x_7:
[----:B------:R-:W-:Y:S05]  /*0930*/  BSYNC.RECONVERGENT B1 ;  /* 0x0000000000017941 */ /* 0x000fea0003800200 */
.L_x_6:
[----:B------:R-:W-:Y:S02]  /*0940*/  ISETP.GE.AND P0, PT, R20, 0x100, PT ;  /* 0x000001001400780c */ /* 0x000fe40003f06270 */
[----:B-----5:R-:W-:-:S11]  /*0950*/  MOV R7, R0 ;  /* 0x0000000000077202 */ /* 0x020fd60000000f00 */
[----:B------:R-:W-:Y:S05]  /*0960*/  @!P0 BRA `(.L_x_16) ;  /* 0x0000000000ac8947 */ /* 0x000fea0003800000 */
[----:B------:R-:W1:Y:S01]  /*0970*/  S2R R6, SR_LANEID ;  /* 0x0000000000067919 */ /* 0x000e620000000000 */
[----:B------:R-:W2:Y:S02]  /*0980*/  SHFL.DOWN PT, R0, R7, 0x1, 0x1f ;  /* 0x08201f0007007f89 */ /* 0x000ea400000e0000 */
[----:B--2---:R-:W-:Y:S01]  /*0990*/  FADD R0, R0, R7 ;  /* 0x0000000700007221 */ /* 0x004fe20000000000 */
[C---:B-1----:R-:W-:Y:S02]  /*09a0*/  ISETP.GT.AND P0, PT, R6.reuse, 0x1e, PT ;  /* 0x0000001e0600780c */ /* 0x042fe40003f04270 */
[C---:B------:R-:W-:Y:S02]  /*09b0*/  ISETP.NE.AND P1, PT, R6.reuse, RZ, PT ;  /* 0x000000ff0600720c */ /* 0x040fe40003f25270 */
[----:B------:R-:W-:Y:S02]  /*09c0*/  FSEL R0, R7, R0, P0 ;  /* 0x0000000007007208 */ /* 0x000fe40000000000 */
[----:B------:R-:W-:-:S03]  /*09d0*/  ISETP.GT.AND P0, PT, R6, 0x1d, PT ;  /* 0x0000001d0600780c */ /* 0x000fc60003f04270 */
[----:B0-----:R-:W0:Y:S06]  /*09e0*/  SHFL.DOWN PT, R3, R0, 0x2, 0x1f ;  /* 0x08401f0000037f89 */ /* 0x001e2c00000e0000 */
[----:B------:R-:W1:Y:S01]  /*09f0*/  @!P1 S2R R5, SR_CgaCtaId ;  /* 0x0000000000059919 */ /* 0x000e620000008800 */
[----:B------:R-:W-:Y:S02]  /*0a00*/  @!P1 MOV R4, 0x400 ;  /* 0x0000040000049802 */ /* 0x000fe40000000f00 */
[----:B------:R-:W-:-:S04]  /*0a10*/  @!P1 SHF.R.U32.HI R2, RZ, 0x3, R9 ;  /* 0x00000003ff029819 */ /* 0x000fc80000011609 */
[----:B------:R-:W-:Y:S01]  /*0a20*/  @!P1 LOP3.LUT R2, R2, 0x7c, RZ, 0xc0, !PT ;  /* 0x0000007c02029812 */ /* 0x000fe200078ec0ff */
[----:B0-----:R-:W-:Y:S01]  /*0a30*/  @!P0 FADD R0, R0, R3 ;  /* 0x0000000300008221 */ /* 0x001fe20000000000 */
[----:B------:R-:W-:-:S04]  /*0a40*/  ISETP.GT.AND P0, PT, R6, 0x1b, PT ;  /* 0x0000001b0600780c */ /* 0x000fc80003f04270 */
[----:B------:R-:W0:Y:S01]  /*0a50*/  SHFL.DOWN PT, R3, R0, 0x4, 0x1f ;  /* 0x08801f0000037f89 */ /* 0x000e2200000e0000 */
[----:B-1----:R-:W-:-:S04]  /*0a60*/  @!P1 LEA R5, R5, R4, 0x18 ;  /* 0x0000000405059211 */ /* 0x002fc800078ec0ff */
[----:B------:R-:W-:-:S04]  /*0a70*/  @!P1 IADD3 R2, PT, PT, R2, R5, RZ ;  /* 0x0000000502029210 */ /* 0x000fc80007ffe0ff */
[----:B0-----:R-:W-:Y:S01]  /*0a80*/  @!P0 FADD R0, R0, R3 ;  /* 0x0000000300008221 */ /* 0x001fe20000000000 */
[----:B------:R-:W-:-:S04]  /*0a90*/  ISETP.GT.AND P0, PT, R6, 0x17, PT ;  /* 0x000000170600780c */ /* 0x000fc80003f04270 */
[----:B------:R-:W0:Y:S09]  /*0aa0*/  SHFL.DOWN PT, R3, R0, 0x8, 0x1f ;  /* 0x09001f0000037f89 */ /* 0x000e3200000e0000 */
[----:B0-----:R-:W-:Y:S01]  /*0ab0*/  @!P0 FADD R0, R0, R3 ;  /* 0x0000000300008221 */ /* 0x001fe20000000000 */
[----:B------:R-:W-:-:S04]  /*0ac0*/  ISETP.NE.AND P0, PT, R9, RZ, PT ;  /* 0x000000ff0900720c */ /* 0x000fc80003f05270 */
[----:B------:R-:W0:Y:S02]  /*0ad0*/  SHFL.DOWN PT, R3, R0, 0x10, 0x1f ;  /* 0x0a001f0000037f89 */ /* 0x000e2400000e0000 */
[----:B0-----:R-:W-:-:S05]  /*0ae0*/  FADD R3, R0, R3 ;  /* 0x0000000300037221 */ /* 0x001fca0000000000 */
[----:B------:R0:W-:Y:S01]  /*0af0*/  @!P1 STS [R2+0x8], R3 ;  /* 0x0000080302009388 */ /* 0x0001e20000000800 */
[----:B------:R-:W-:Y:S01]  /*0b00*/  BAR.SYNC.DEFER_BLOCKING 0x0 ;  /* 0x0000000000007b1d */ /* 0x000fe20000010000 */
[----:B------:R-:W-:-:S04]  /*0b10*/  ISETP.GT.AND P1, PT, R6, 0xf, PT ;  /* 0x0000000f0600780c */ /* 0x000fc80003f24270 */
[----:B------:R-:W-:Y:S01]  /*0b20*/  FSEL R0, R0, R3, P1 ;  /* 0x0000000300007208 */ /* 0x000fe20000800000 */
[----:B------:R-:W-:Y:S08]  /*0b30*/  @P0 BRA `(.L_x_17) ;  /* 0x0000003000900947 */ /* 0x000ff00003800000 */
[----:B------:R-:W1:Y:S01]  /*0b40*/  S2UR UR5, SR_CgaCtaId ;  /* 0x00000000000579c3 */ /* 0x000e620000008800 */
[----:B------:R-:W-:Y:S02]  /*0b50*/  UMOV UR4, 0x400 ;  /* 0x0000040000047882 */ /* 0x000fe40000000000 */
[----:B-1----:R-:W-:-:S09]  /*0b60*/  ULEA UR4, UR5, UR4, 0x18 ;  /* 0x0000000405047291 */ /* 0x002fd2000f8ec0ff */
[----:B0-----:R-:W0:Y:S04]  /*0b70*/  LDS R3, [UR4+0xc] ;  /* 0x00000c04ff037984 */ /* 0x001e280008000800 */
[----:B------:R-:W1:Y:S04]  /*0b80*/  LDS.128 R4, [UR4+0x10] ;  /* 0x00001004ff047984 */ /* 0x000e680008000c00 */
[----:B------:R-:W2:Y:S01]  /*0b90*/  LDS.64 R8, [UR4+0x20] ;  /* 0x00002004ff087984 */ /* 0x000ea20008000a00 */
[----:B0-----:R-:W-:-:S04]  /*0ba0*/  FADD R3, R0, R3 ;  /* 0x0000000300037221 */ /* 0x001fc80000000000 */
[----:B-1----:R-:W-:-:S04]  /*0bb0*/  FADD R4, R3, R4 ;  /* 0x0000000403047221 */ /* 0x002fc80000000000 */
[----:B------:R-:W-:-:S04]  /*0bc0*/  FADD R5, R4, R5 ;  /* 0x0000000504057221 */ /* 0x000fc80000000000 */
[----:B------:R-:W-:-:S04]  /*0bd0*/  FADD R6, R5, R6 ;  /* 0x0000000605067221 */ /* 0x000fc80000000000 */
[----:B------:R-:W-:-:S04]  /*0be0*/  FADD R7, R6, R7 ;  /* 0x0000000706077221 */ /* 0x000fc80000000000 */
[----:B--2---:R-:W-:-:S04]  /*0bf0*/  FADD R8, R7, R8 ;  /* 0x0000000807087221 */ /* 0x004fc80000000000 */
[----:B------:R-:W-:Y:S01]  /*0c00*/  FADD R0, R8, R9 ;  /* 0x0000000908007221 */ /* 0x000fe20000000000 */
[----:B------:R-:W-:Y:S06]  /*0c10*/  BRA `(.L_x_17) ;  /* 0x0000003000587947 */ /* 0x000fec0003800000 */
.L_x_16:
[----:B------:R-:W1:Y:S01]  /*0c20*/  S2R R4, SR_LANEID ;  /* 0x0000000000047919 */ /* 0x000e620000000000 */
[----:B------:R-:W-:-:S04]  /*0c30*/  LOP3.LUT R0, R9, 0x3e0, RZ, 0xc0, !PT ;  /* 0x000003e009007812 */ /* 0x000fc800078ec0ff */
[----:B0-----:R-:W-:Y:S02]  /*0c40*/  IADD3 R3, PT, PT, R0, 0x20, RZ ;  /* 0x0000002000037810 */ /* 0x001fe40007ffe0ff */
[----:B------:R-:W-:Y:S02]  /*0c50*/  LOP3.LUT R5, RZ, R0, RZ, 0x33, !PT ;  /* 0x00000000ff057212 */ /* 0x000fe400078e33ff */
[-C--:B------:R-:W-:Y:S02]  /*0c60*/  ISETP.GT.AND P0, PT, R3, R20.reuse, PT ;  /* 0x000000140300720c */ /* 0x080fe40003f04270 */
[----:B------:R-:W-:-:S04]  /*0c70*/  IADD3 R5, PT, PT, R5, R20, RZ ;  /* 0x0000001405057210 */ /* 0x000fc80007ffe0ff */
[----:B------:R-:W-:-:S05]  /*0c80*/  SEL R5, R5, 0x1f, P0 ;  /* 0x0000001f05057807 */ /* 0x000fca0000000000 */
[----:B------:R-:W0:Y:S01]  /*0c90*/  SHFL.DOWN PT, R0, R7, 0x1, R5 ;  /* 0x0820000007007989 */ /* 0x000e2200000e0005 */
[C---:B-1----:R-:W-:Y:S02]  /*0ca0*/  ISETP.GE.AND P0, PT, R4.reuse, R5, PT ;  /* 0x000000050400720c */ /* 0x042fe40003f06270 */
[C---:B------:R-:W-:Y:S02]  /*0cb0*/  IADD3 R2, PT, PT, R4.reuse, 0x2, RZ ;  /* 0x0000000204027810 */ /* 0x040fe40007ffe0ff */
[----:B------:R-:W-:-:S09]  /*0cc0*/  ISETP.NE.AND P1, PT, R4, RZ, PT ;  /* 0x000000ff0400720c */ /* 0x000fd20003f25270 */
[----:B0-----:R-:W-:Y:S01]  /*0cd0*/  @!P0 FADD R7, R0, R7 ;  /* 0x0000000700078221 */ /* 0x001fe20000000000 */
[-C--:B------:R-:W-:Y:S02]  /*0ce0*/  ISETP.GT.AND P0, PT, R2, R5.reuse, PT ;  /* 0x000000050200720c */ /* 0x080fe40003f04270 */
[----:B------:R-:W-:Y:S01]  /*0cf0*/  IADD3 R2, PT, PT, R4, 0x4, RZ ;  /* 0x0000000404027810 */ /* 0x000fe20007ffe0ff */
[----:B------:R-:W0:Y:S01]  /*0d00*/  @!P1 S2R R6, SR_CgaCtaId ;  /* 0x0000000000069919 */ /* 0x000e220000008800 */
[----:B------:R-:W-:Y:S01]  /*0d10*/  @!P1 MOV R3, 0x400 ;  /* 0x0000040000039802 */ /* 0x000fe20000000f00 */
[----:B------:R-:W1:Y:S08]  /*0d20*/  SHFL.DOWN PT, R0, R7, 0x2, R5 ;  /* 0x0840000007007989 */ /* 0x000e7000000e0005 */
[----:B-1----:R-:W-:Y:S01]  /*0d30*/  @!P0 FADD R7, R7, R0 ;  /* 0x0000000007078221 */ /* 0x002fe20000000000 */
[----:B------:R-:W-:-:S02]  /*0d40*/  ISETP.GT.AND P0, PT, R2, R5, PT ;  /* 0x000000050200720c */ /* 0x000fc40003f04270 */
[----:B------:R-:W-:Y:S02]  /*0d50*/  IADD3 R2, PT, PT, R4, 0x8, RZ ;  /* 0x0000000804027810 */ /* 0x000fe40007ffe0ff */
[----:B------:R-:W1:Y:S01]  /*0d60*/  SHFL.DOWN PT, R0, R7, 0x4, R5 ;  /* 0x0880000007007989 */ /* 0x000e6200000e0005 */
[----:B0-----:R-:W-:-:S08]  /*0d70*/  @!P1 LEA R3, R6, R3, 0x18 ;  /* 0x0000000306039211 */ /* 0x001fd000078ec0ff */
[----:B-1----:R-:W-:Y:S01]  /*0d80*/  @!P0 FADD R7, R7, R0 ;  /* 0x0000000007078221 */ /* 0x002fe20000000000 */
[----:B------:R-:W-:Y:S01]  /*0d90*/  ISETP.GT.AND P0, PT, R2, R5, PT ;  /* 0x000000050200720c */ /* 0x000fe20003f04270 */
[----:B------:R-:W-:-:S03]  /*0da0*/  VIADD R2, R4, 0x10 ;  /* 0x0000001004027836 */ /* 0x000fc60000000000 */
[----:B------:R-:W0:Y:S09]  /*0db0*/  SHFL.DOWN PT, R0, R7, 0x8, R5 ;  /* 0x0900000007007989 */ /* 0x000e3200000e0005 */
[----:B0-----:R-:W-:Y:S01]  /*0dc0*/  @!P0 FADD R7, R7, R0 ;  /* 0x0000000007078221 */ /* 0x001fe20000000000 */
[----:B------:R-:W-:-:S02]  /*0dd0*/  ISETP.GT.AND P0, PT, R2, R5, PT ;  /* 0x000000050200720c */ /* 0x000fc40003f04270 */
[----:B------:R-:W-:Y:S02]  /*0de0*/  @!P1 SHF.R.U32.HI R2, RZ, 0x3, R9 ;  /* 0x00000003ff029819 */ /* 0x000fe40000011609 */
[----:B------:R-:W0:Y:S02]  /*0df0*/  SHFL.DOWN PT, R0, R7, 0x10, R5 ;  /* 0x0a00000007007989 */ /* 0x000e2400000e0005 */
[----:B------:R-:W-:-:S04]  /*0e00*/  @!P1 LOP3.LUT R2, R2, 0x7c, RZ, 0xc0, !PT ;  /* 0x0000007c02029812 */ /* 0x000fc800078ec0ff */
[----:B------:R-:W-:-:S03]  /*0e10*/  @!P1 IADD3 R3, PT, PT, R2, R3, RZ ;  /* 0x0000000302039210 */ /* 0x000fc60007ffe0ff */
[----:B0-----:R-:W-:Y:S01]  /*0e20*/  @!P0 FADD R7, R7, R0 ;  /* 0x0000000007078221 */ /* 0x001fe20000000000 */
[----:B------:R-:W-:-:S04]  /*0e30*/  ISETP.NE.AND P0, PT, R9, RZ, PT ;  /* 0x000000ff0900720c */ /* 0x000fc80003f05270 */
[----:B------:R-:W-:-:S05]  /*0e40*/  MOV R0, R7 ;  /* 0x0000000700007202 */ /* 0x000fca0000000f00 */
[----:B------:R4:W-:Y:S01]  /*0e50*/  @!P1 STS [R3+0x8], R0 ;  /* 0x0000080003009388 */ /* 0x0009e20000000800 */
[----:B------:R-:W-:Y:S06]  /*0e60*/  BAR.SYNC.DEFER_BLOCKING 0x0 ;  /* 0x0000000000007b1d */ /* 0x000fec0000010000 */
[----:B------:R-:W-:Y:S05]  /*0e70*/  @P0 BRA `(.L_x_17) ;  /* 0x0000002c00c00947 */ /* 0x000fea0003800000 */
[----:B------:R-:W0:Y:S01]  /*0e80*/  S2UR UR5, SR_CgaCtaId ;  /* 0x00000000000579c3 */ /* 0x000e220000008800 */
[----:B------:R-:W-:Y:S01]  /*0e90*/  UMOV UR4, 0x400 ;  /* 0x0000040000047882 */ /* 0x000fe20000000000 */
[C---:B------:R-:W-:Y:S02]  /*0ea0*/  ISETP.GT.AND P2, PT, R20.reuse, 0x20, PT ;  /* 0x000000201400780c */ /* 0x040fe40003f44270 */
[C---:B------:R-:W-:Y:S02]  /*0eb0*/  ISETP.GT.AND P4, PT, R20.reuse, 0x40, PT ;  /* 0x000000401400780c */ /* 0x040fe40003f84270 */
[C---:B------:R-:W-:Y:S02]  /*0ec0*/  ISETP.GT.AND P3, PT, R20.reuse, 0x60, PT ;  /* 0x000000601400780c */ /* 0x040fe40003f64270 */
[----:B------:R-:W-:Y:S01]  /*0ed0*/  ISETP.GT.AND P1, PT, R20, 0x80, PT ;  /* 0x000000801400780c */ /* 0x000fe20003f24270 */
[----:B0-----:R-:W-:-:S09]  /*0ee0*/  ULEA UR4, UR5, UR4, 0x18 ;  /* 0x0000000405047291 */ /* 0x001fd2000f8ec0ff */
[----:B----4-:R-:W0:Y:S04]  /*0ef0*/  LDS R3, [UR4+0xc] ;  /* 0x00000c04ff037984 */ /* 0x010e280008000800 */
[----:B------:R-:W1:Y:S04]  /*0f00*/  LDS.128 R4, [UR4+0x10] ;  /* 0x00001004ff047984 */ /* 0x000e680008000c00 */
[----:B------:R-:W2:Y:S01]  /*0f10*/  LDS.64 R8, [UR4+0x20] ;  /* 0x00002004ff087984 */ /* 0x000ea20008000a00 */
[----:B0-----:R-:W-:Y:S01]  /*0f20*/  @P2 FADD R0, R0, R3 ;  /* 0x0000000300002221 */ /* 0x001fe20000000000 */
[----:B------:R-:W-:-:S03]  /*0f30*/  ISETP.GT.AND P2, PT, R20, 0xa0, PT ;  /* 0x000000a01400780c */ /* 0x000fc60003f44270 */
[----:B-1----:R-:W-:Y:S01]  /*0f40*/  @P4 FADD R0, R0, R4 ;  /* 0x0000000400004221 */ /* 0x002fe20000000000 */
[----:B------:R-:W-:-:S03]  /*0f50*/  ISETP.GT.AND P4, PT, R20, 0xc0, PT ;  /* 0x000000c01400780c */ /* 0x000fc60003f84270 */
[----:B------:R-:W-:Y:S01]  /*0f60*/  @P3 FADD R0, R0, R5 ;  /* 0x0000000500003221 */ /* 0x000fe20000000000 */
[----:B------:R-:W-:-:S03]  /*0f70*/  ISETP.GT.AND P3, PT, R20, 0xe0, PT ;  /* 0x000000e01400780c */ /* 0x000fc60003f64270 */
[----:B------:R-:W-:-:S04]  /*0f80*/  @P1 FADD R0, R0, R6 ;  /* 0x0000000600001221 */ /* 0x000fc80000000000 */
[----:B------:R-:W-:-:S04]  /*0f90*/  @P2 FADD R0, R0, R7 ;  /* 0x0000000700002221 */ /* 0x000fc80000000000 */
[----:B--2---:R-:W-:-:S04]  /*0fa0*/  @P4 FADD R0, R0, R8 ;  /* 0x0000000800004221 */ /* 0x004fc80000000000 */
[----:B------:R-:W-:Y:S01]  /*0fb0*/  @P3 FADD R0, R0, R9 ;  /* 0x0000000900003221 */ /* 0x000fe20000000000 */
[----:B------:R-:W-:Y:S06]  /*0fc0*/  BRA `(.L_x_17) ;  /* 0x0000002c006c7947 */ /* 0x000fec0003800000 */
.L_x_3:
[----:B------:R-:W0:Y:S01]  /*0fd0*/  S2R R0, SR_TID.X ;  /* 0x0000000000007919 */ /* 0x000e220000002100 */
[----:B------:R-:W1:Y:S01]  /*0fe0*/  LDC.64 R2, c[0x0][0x380] ;  /* 0x0000e000ff027b82 */ /* 0x000e620000000a00 */
[----:B0-----:R-:W-:-:S05]  /*0ff0*/  SHF.L.U32 R5, R0, 0x2, RZ ;  /* 0x0000000200057819 */ /* 0x001fca00000006ff */
[----:B-1----:R-:W-:-:S05]  /*1000*/  IMAD.WIDE.U32 R2, R5, 0x4, R2 ;  /* 0x0000000405027825 */ /* 0x002fca00078e0002 */
[----:B------:R-:W2:Y:S04]  /*1010*/  LDG.E.128.CONSTANT R4, desc[UR6][R2.64] ;  /* 0x0000000602047981 */ /* 0x000ea8000c1e9d00 */
[----:B------:R-:W3:Y:S04]  /*1020*/  LDG.E.128.CONSTANT R8, desc[UR6][R2.64+0x1000] ;  /* 0x0010000602087981 */ /* 0x000ee8000c1e9d00 */
[----:B------:R-:W4:Y:S04]  /*1030*/  LDG.E.128.CONSTANT R12, desc[UR6][R2.64+0x2000] ;  /* 0x00200006020c7981 */ /* 0x000f28000c1e9d00 */
[----:B------:R-:W5:Y:S01]  /*1040*/  LDG.E.128.CONSTANT R16, desc[UR6][R2.64+0x3000] ;  /* 0x0030000602107981 */ /* 0x000f62000c1e9d00 */
[----:B------:R-:W-:Y:S01]  /*1050*/  ISETP.GE.U32.AND P0, PT, R20, 0x2000, PT ;  /* 0x000020001400780c */ /* 0x000fe20003f06070 */
[----:B------:R-:W-:-:S02]  /*1060*/  HFMA2 R23, -RZ, RZ, 0, 0.00048828125 ;  /* 0x00001000ff177431 */ /* 0x000fc400000001ff */
[----:B--2---:R-:W-:Y:S01]  /*1070*/  FADD R4, R4, R5 ;  /* 0x0000000504047221 */ /* 0x004fe20000000000 */
[----:B------:R-:W-:Y:S01]  /*1080*/  FADD R7, R6, R7 ;  /* 0x0000000706077221 */ /* 0x000fe20000000000 */
[----:B---3--:R-:W-:Y:S01]  /*1090*/  FADD R8, R8, R9 ;  /* 0x0000000908087221 */ /* 0x008fe20000000000 */
[----:B------:R-:W-:Y:S02]  /*10a0*/  FADD R11, R10, R11 ;  /* 0x0000000b0a0b7221 */ /* 0x000fe40000000000 */
[----:B------:R-:W-:Y:S01]  /*10b0*/  FADD R4, R4, R7 ;  /* 0x0000000704047221 */ /* 0x000fe20000000000 */
[----:B----4-:R-:W-:Y:S01]  /*10c0*/  FADD R12, R12, R13 ;  /* 0x0000000d0c0c7221 */ /* 0x010fe20000000000 */
[----:B------:R-:W-:Y:S01]  /*10d0*/  FADD R15, R14, R15 ;  /* 0x0000000f0e0f7221 */ /* 0x000fe20000000000 */
[----:B------:R-:W-:Y:S01]  /*10e0*/  FADD R11, R8, R11 ;  /* 0x0000000b080b7221 */ /* 0x000fe20000000000 */
[----:B-----5:R-:W-:Y:S01]  /*10f0*/  FADD R16, R16, R17 ;  /* 0x0000001110107221 */ /* 0x020fe20000000000 */
[----:B------:R-:W-:Y:S01]  /*1100*/  FADD R19, R18, R19 ;  /* 0x0000001312137221 */ /* 0x000fe20000000000 */
[----:B------:R-:W-:Y:S01]  /*1110*/  FADD R12, R12, R15 ;  /* 0x0000000f0c0c7221 */ /* 0x000fe20000000000 */
[----:B------:R-:W-:-:S02]  /*1120*/  FADD R4, R4, R11 ;  /* 0x0000000b04047221 */ /* 0x000fc40000000000 */
[----:B------:R-:W-:-:S04]  /*1130*/  FADD R19, R16, R19 ;  /* 0x0000001310137221 */ /* 0x000fc80000000000 */
[----:B------:R-:W-:-:S04]  /*1140*/  FADD R19, R12, R19 ;  /* 0x000000130c137221 */ /* 0x000fc80000000000 */
[----:B------:R-:W-:Y:S01]  /*1150*/  FADD R21, R4, R19 ;  /* 0x0000001304157221 */ /* 0x000fe20000000000 */
[----:B------:R-:W-:Y:S06]  /*1160*/  @!P0 BRA `(.L_x_18) ;  /* 0x00000000007c8947 */ /* 0x000fec0003800000 */
[----:B------:R-:W0:Y:S01]  /*1170*/  LDC R24, c[0x0][0x390] ;  /* 0x0000e400ff187b82 */ /* 0x000e220000000800 */
[----:B------:R-:W-:Y:S02]  /*1180*/  IADD3 R22, PT, PT, R20, -0x1000, RZ ;  /* 0xfffff00014167810 */ /* 0x000fe40007ffe0ff */
[----:B------:R-:W-:-:S07]  /*1190*/  MOV R23, 0x1000 ;  /* 0x0000100000177802 */ /* 0x000fce0000000f00 */
.L_x_20:
[----:B------:R-:W-:-:S05]  /*11a0*/  IMAD.WIDE R26, R23, 0x4, R2 ;  /* 0x00000004171a7825 */ /* 0x000fca00078e0202 */
[----:B------:R-:W2:Y:S04]  /*11b0*/  LDG.E.128.CONSTANT R16, desc[UR6][R26.64+0x2000] ;  /* 0x002000061a107981 */ /* 0x000ea8000c1e9d00 */
[----:B------:R-:W3:Y:S04]  /*11c0*/  LDG.E.128.CONSTANT R4, desc[UR6][R26.64+0x3000] ;  /* 0x003000061a047981 */ /* 0x000ee8000c1e9d00 */
[----:B------:R-:W4:Y:S04]  /*11d0*/  LDG.E.128.CONSTANT R8, desc[UR6][R26.64] ;  /* 0x000000061a087981 */ /* 0x000f28000c1e9d00 */
[----:B------:R-:W5:Y:S01]  /*11e0*/  LDG.E.128.CONSTANT R12, desc[UR6][R26.64+0x1000] ;  /* 0x001000061a0c7981 */ /* 0x000f62000c1e9d00 */
[----:B0-----:R-:W-:Y:S01]  /*11f0*/  MOV R20, R24 ;  /* 0x0000001800147202 */ /* 0x001fe20000000f00 */
[----:B--2---:R-:W-:Y:S01]  /*1200*/  FADD R17, R17, R18 ;  /* 0x0000001211117221 */ /* 0x004fe20000000000 */
[----:B---3--:R-:W-:-:S02]  /*1210*/  FADD R18, R19, R4 ;  /* 0x0000000413127221 */ /* 0x008fc40000000000 */
[----:B------:R-:W-:Y:S01]  /*1220*/  IADD3 R4, PT, PT, -R23, R20, RZ ;  /* 0x0000001417047210 */ /* 0x000fe20007ffe1ff */
[----:B------:R-:W-:Y:S01]  /*1230*/  FADD R5, R5, R6 ;  /* 0x0000000605057221 */ /* 0x000fe20000000000 */
[----:B----4-:R-:W-:Y:S01]  /*1240*/  FADD R9, R9, R10 ;  /* 0x0000000a09097221 */ /* 0x010fe20000000000 */
[----:B------:R-:W-:Y:S01]  /*1250*/  FADD R8, R8, R21 ;  /* 0x0000001508087221 */ /* 0x000fe20000000000 */
[----:B------:R-:W-:Y:S01]  /*1260*/  ISETP.GE.AND P0, PT, R4, 0x1000, PT ;  /* 0x000010000400780c */ /* 0x000fe20003f06270 */
[----:B-----5:R-:W-:Y:S01]  /*1270*/  FADD R13, R13, R14 ;  /* 0x0000000e0d0d7221 */ /* 0x020fe20000000000 */
[----:B------:R-:W-:Y:S01]  /*1280*/  FADD R10, R11, R12 ;  /* 0x0000000c0b0a7221 */ /* 0x000fe20000000000 */
[----:B------:R-:W-:Y:S01]  /*1290*/  FADD R14, R15, R16 ;  /* 0x000000100f0e7221 */ /* 0x000fe20000000000 */
[----:B------:R-:W-:Y:S01]  /*12a0*/  FADD R8, R8, R9 ;  /* 0x0000000908087221 */ /* 0x000fe20000000000 */
[----:B------:R-:W-:Y:S01]  /*12b0*/  FADD R5, R18, R5 ;  /* 0x0000000512057221 */ /* 0x000fe20000000000 */
[----:B------:R-:W-:Y:S01]  /*12c0*/  FADD R13, R10, R13 ;  /* 0x0000000d0a0d7221 */ /* 0x000fe20000000000 */
[----:B------:R-:W-:-:S03]  /*12d0*/  FADD R14, R14, R17 ;  /* 0x000000110e0e7221 */ /* 0x000fc60000000000 */
[----:B------:R-:W-:Y:S01]  /*12e0*/  FADD R8, R8, R13 ;  /* 0x0000000d08087221 */ /* 0x000fe20000000000 */
[----:B------:R-:W-:-:S04]  /*12f0*/  FADD R5, R14, R5 ;  /* 0x000000050e057221 */ /* 0x000fc80000000000 */
[----:B------:R-:W-:-:S04]  /*1300*/  FADD R5, R8, R5 ;  /* 0x0000000508057221 */ /* 0x000fc80000000000 */
[----:B------:R-:W-:Y:S01]  /*1310*/  FADD R21, R7, R5 ;  /* 0x0000000507157221 */ /* 0x000fe20000000000 */
[----:B------:R-:W-:Y:S06]  /*1320*/  @!P0 BRA `(.L_x_19) ;  /* 0x0000000800308947 */ /* 0x000fec0003800000 */
[----:B------:R-:W-:-:S04]  /*1330*/  IADD3 R23, PT, PT, R23, 0x1000, RZ ;  /* 0x0000100017177810 */ /* 0x000fc80007ffe0ff */
[----:B------:R-:W-:-:S13]  /*1340*/  ISETP.GT.AND P0, PT, R23, R22, PT ;  /* 0x000000161700720c */ /* 0x000fda0003f04270 */
[----:B------:R-:W-:Y:S05]  /*1350*/  @!P0 BRA `(.L_x_20) ;  /* 0xfffffffc00908947 */ /* 0x000fea000383ffff */
.L_x_18:
[----:B------:R-:W-:-:S13]  /*1360*/  ISETP.GE.AND P0, PT, R23, R20, PT ;  /* 0x000000141700720c */ /* 0x000fda0003f06270 */
[----:B------:R-:W-:Y:S05]  /*1370*/  @P0 BRA `(.L_x_19) ;  /* 0x00000008001c0947 */ /* 0x000fea0003800000 */
[----:B------:R-:W-:Y:S01]  /*1380*/  IMAD.IADD R9, R20, 0x1, -R23 ;  /* 0x0000000114097824 */ /* 0x000fe200078e0a17 */
[----:B------:R-:W-:Y:S04]  /*1390*/  BSSY.RECONVERGENT B1, `(.L_x_19) ;  /* 0x0000085000017945 */ /* 0x000fe80003800200 */
[----:B------:R-:W-:-:S13]  /*13a0*/  ISETP.GE.AND P0, PT, R0, R9, PT ;  /* 0x000000090000720c */ /* 0x000fda0003f06270 */
[----:B------:R-:W-:Y:S05]  /*13b0*/  @P0 BRA `(.L_x_21) ;  /* 0x0000000800080947 */ /* 0x000fea0003800000 */
[-C--:B------:R-:W-:Y:S01]  /*13c0*/  LOP3.LUT R2, RZ, R0.reuse, RZ, 0x33, !PT ;  /* 0x00000000ff027212 */ /* 0x080fe200078e33ff */
[----:B------:R-:W-:Y:S01]  /*13d0*/  BSSY.RECONVERGENT B2, `(.L_x_22) ;  /* 0x0000015000027945 */ /* 0x000fe20003800200 */
[----:B------:R-:W-:Y:S02]  /*13e0*/  MOV R8, R0 ;  /* 0x0000000000087202 */ /* 0x000fe40000000f00 */
[----:B------:R-:W-:-:S04]  /*13f0*/  IADD3 R2, PT, PT, -R23, R20, R2 ;  /* 0x0000001417027210 */ /* 0x000fc80007ffe102 */
[C---:B------:R-:W-:Y:S02]  /*1400*/  LOP3.LUT R3, R2.reuse, 0x300, RZ, 0xc0, !PT ;  /* 0x0000030002037812 */ /* 0x040fe400078ec0ff */
[----:B------:R-:W-:Y:S02]  /*1410*/  ISETP.GE.U32.AND P1, PT, R2, 0x300, PT ;  /* 0x000003000200780c */ /* 0x000fe40003f26070 */
[----:B------:R-:W-:-:S13]  /*1420*/  ISETP.NE.AND P0, PT, R3, 0x300, PT ;  /* 0x000003000300780c */ /* 0x000fda0003f05270 */
[----:B------:R-:W-:Y:S05]  /*1430*/  @!P0 BRA `(.L_x_23) ;  /* 0x0000000000388947 */ /* 0x000fea0003800000 */
[----:B------:R-:W0:Y:S01]  /*1440*/  LDC.64 R4, c[0x0][0x380] ;  /* 0x0000e000ff047b82 */ /* 0x000e220000000a00 */
[----:B------:R-:W-:Y:S02]  /*1450*/  LEA.HI R2, R2, 0x1, RZ, 0x18 ;  /* 0x0000000102027811 */ /* 0x000fe400078fc0ff */
[----:B------:R-:W-:Y:S02]  /*1460*/  IADD3 R7, PT, PT, R0, R23, RZ ;  /* 0x0000001700077210 */ /* 0x000fe40007ffe0ff */
[----:B------:R-:W-:Y:S02]  /*1470*/  LOP3.LUT R2, R2, 0x3, RZ, 0xc0, !PT ;  /* 0x0000000302027812 */ /* 0x000fe400078ec0ff */
[----:B------:R-:W-:Y:S02]  /*1480*/  MOV R8, R0 ;  /* 0x0000000000087202 */ /* 0x000fe40000000f00 */
[----:B------:R-:W-:-:S07]  /*1490*/  IADD3 R6, PT, PT, -R2, RZ, RZ ;  /* 0x000000ff02067210 */ /* 0x000fce0007ffe1ff */
.L_x_24:
[----:B0-----:R-:W-:-:S06]  /*14a0*/  IMAD.WIDE.U32 R2, R7, 0x4, R4 ;  /* 0x0000000407027825 */ /* 0x001fcc00078e0004 */
[----:B------:R-:W2:Y:S01]  /*14b0*/  LDG.E.CONSTANT R2, desc[UR6][R2.64] ;  /* 0x0000000602027981 */ /* 0x000ea2000c1e9900 */
[----:B------:R-:W-:Y:S02]  /*14c0*/  IADD3 R6, PT, PT, R6, 0x1, RZ ;  /* 0x0000000106067810 */ /* 0x000fe40007ffe0ff */
[----:B------:R-:W-:Y:S02]  /*14d0*/  IADD3 R8, PT, PT, R8, 0x100, RZ ;  /* 0x0000010008087810 */ /* 0x000fe40007ffe0ff */
[----:B------:R-:W-:Y:S02]  /*14e0*/  ISETP.NE.AND P0, PT, R6, RZ, PT ;  /* 0x000000ff0600720c */ /* 0x000fe40003f05270 */
[----:B------:R-:W-:Y:S01]  /*14f0*/  IADD3 R7, PT, PT, R7, 0x100, RZ ;  /* 0x0000010007077810 */ /* 0x000fe20007ffe0ff */
[----:B--2---:R-:W-:-:S10]  /*1500*/  FADD R21, R2, R21 ;  /* 0x0000001502157221 */ /* 0x004fd40000000000 */
[----:B------:R-:W-:Y:S05]  /*1510*/  @P0 BRA `(.L_x_24) ;  /* 0xfffffffc00e00947 */ /* 0x000fea000383ffff */
.L_x_23:
[----:B------:R-:W-:Y:S05]  /*1520*/  BSYNC.RECONVERGENT B2 ;  /* 0x0000000000027941 */ /* 0x000fea0003800200 */
.L_x_22:
[----:B------:R-:W-:Y:S05]  /*1530*/  @!P1 BRA `(.L_x_21) ;  /* 0x0000000400a89947 */ /* 0x000fea0003800000 */
[----:B------:R-:W0:Y:S01]  /*1540*/  LDCU.64 UR4, c[0x0][0x380] ;  /* 0x00007000ff0477ac */ /* 0x000e220008000a00 */
[----:B------:R-:W-:Y:S01]  /*1550*/  IADD3 R5, PT, PT, R9, -R8, RZ ;  /* 0x8000000809057210 */ /* 0x000fe20007ffe0ff */
[----:B------:R-:W-:Y:S01]  /*1560*/  BSSY.RECONVERGENT B2, `(.L_x_25) ;  /* 0x000003b000027945 */ /* 0x000fe20003800200 */
[CC--:B------:R-:W-:Y:S02]  /*1570*/  IADD3 R3, P0, PT, R8.reuse, R23.reuse, RZ ;  /* 0x0000001708037210 */ /* 0x0c0fe40007f1e0ff */
[----:B------:R-:W-:Y:S02]  /*1580*/  ISETP.GT.AND P1, PT, R5, 0xc00, PT ;  /* 0x00000c000500780c */ /* 0x000fe40003f24270 */
[----:B------:R-:W-:Y:S02]  /*1590*/  IADD3.X R4, PT, PT, RZ, RZ, RZ, P0, !PT ;  /* 0x000000ffff047210 */ /* 0x000fe400007fe4ff */
[----:B------:R-:W-:Y:S02]  /*15a0*/  IADD3 R11, PT, PT, R8, R23, RZ ;  /* 0x00000017080b7210 */ /* 0x000fe40007ffe0ff */
[----:B0-----:R-:W-:-:S04]  /*15b0*/  LEA R2, P0, R3, UR4, 0x2 ;  /* 0x0000000403027c11 */ /* 0x001fc8000f8010ff */
[----:B------:R-:W-:Y:S02]  /*15c0*/  LEA.HI.X R3, R3, UR5, R4, 0x2, P0 ;  /* 0x0000000503037c11 */ /* 0x000fe400080f1404 */
[----:B------:R-:W-:-:S05]  /*15d0*/  IADD3 R2, P0, PT, R2, 0x800, RZ ;  /* 0x0000080002027810 */ /* 0x000fca0007f1e0ff */
[----:B------:R-:W-:Y:S01]  /*15e0*/  IMAD.X R3, RZ, RZ, R3, P0 ;  /* 0x000000ffff037224 */ /* 0x000fe200000e0603 */
[----:B------:R-:W-:Y:S01]  /*15f0*/  PLOP3.LUT P0, PT, PT, PT, PT, 0x80, 0x8 ;  /* 0x000000000008781c */ /* 0x000fe20003f0f070 */
[----:B------:R-:W-:-:S12]  /*1600*/  @!P1 BRA `(.L_x_26) ;  /* 0x0000000000c09947 */ /* 0x000fd80003800000 */
[----:B------:R-:W-:Y:S02]  /*1610*/  PLOP3.LUT P0, PT, PT, PT, PT, 0x8, 0x80 ;  /* 0x000000000080781c */ /* 0x000fe40003f0e170 */
[----:B------:R-:W-:-:S11]  /*1620*/  IADD3 R13, PT, PT, R9, -0xc00, RZ ;  /* 0xfffff400090d7810 */ /* 0x000fd60007ffe0ff */
.L_x_27:
[----:B------:R-:W0:Y:S01]  /*1630*/  LDC.64 R4, c[0x0][0x380] ;  /* 0x0000e000ff047b82 */ /* 0x000e220000000a00 */
[----:B------:R-:W2:Y:S01]  /*1640*/  LDG.E.CONSTANT R10, desc[UR6][R2.64+-0x400] ;  /* 0xfffc0006020a7981 */ /* 0x000ea2000c1e9900 */
[----:B------:R-:W-:-:S03]  /*1650*/  IADD3 R25, PT, PT, R11, 0x400, RZ ;  /* 0x000004000b197810 */ /* 0x000fc60007ffe0ff */
[----:B------:R-:W3:Y:S04]  /*1660*/  LDG.E.CONSTANT R19, desc[UR6][R2.64] ;  /* 0x0000000602137981 */ /* 0x000ee8000c1e9900 */
[----:B------:R-:W4:Y:S01]  /*1670*/  LDG.E.CONSTANT R18, desc[UR6][R2.64+0x400] ;  /* 0x0004000602127981 */ /* 0x000f22000c1e9900 */
[----:B------:R-:W-:-:S03]  /*1680*/  IADD3 R7, PT, PT, R11, 0x800, RZ ;  /* 0x000008000b077810 */ /* 0x000fc60007ffe0ff */
[----:B------:R-:W5:Y:S04]  /*1690*/  LDG.E.CONSTANT R16, desc[UR6][R2.64+0xc00] ;  /* 0x000c000602107981 */ /* 0x000f68000c1e9900 */
[----:B------:R-:W5:Y:S04]  /*16a0*/  LDG.E.CONSTANT R15, desc[UR6][R2.64+0x1000] ;  /* 0x00100006020f7981 */ /* 0x000f68000c1e9900 */
[----:B------:R-:W5:Y:S01]  /*16b0*/  LDG.E.CONSTANT R14, desc[UR6][R2.64+0x1400] ;  /* 0x00140006020e7981 */ /* 0x000f62000c1e9900 */
[----:B0-----:R-:W-:-:S03]  /*16c0*/  IMAD.WIDE.U32 R22, R11, 0x4, R4 ;  /* 0x000000040b167825 */ /* 0x001fc600078e0004 */
[----:B------:R-:W5:Y:S04]  /*16d0*/  LDG.E.CONSTANT R20, desc[UR6][R2.64+0x2000] ;  /* 0x0020000602147981 */ /* 0x000f68000c1e9900 */
[----:B------:R0:W2:Y:S01]  /*16e0*/  LDG.E.CONSTANT R12, desc[UR6][R22.64] ;  /* 0x00000006160c7981 */ /* 0x0000a2000c1e9900 */
[----:B------:R-:W-:-:S03]  /*16f0*/  IMAD.WIDE.U32 R24, R25, 0x4, R4 ;  /* 0x0000000419187825 */ /* 0x000fc600078e0004 */
[----:B------:R-:W5:Y:S04]  /*1700*/  LDG.E.CONSTANT R26, desc[UR6][R2.64+0x3000] ;  /* 0x00300006021a7981 */ /* 0x000f68000c1e9900 */
[----:B------:R-:W5:Y:S01]  /*1710*/  LDG.E.CONSTANT R17, desc[UR6][R24.64] ;  /* 0x0000000618117981 */ /* 0x000f62000c1e9900 */
[--C-:B------:R-:W-:Y:S01]  /*1720*/  IMAD.WIDE.U32 R6, R7, 0x4, R4.reuse ;  /* 0x0000000407067825 */ /* 0x100fe200078e0004 */
[----:B0-----:R-:W-:Y:S02]  /*1730*/  IADD3 R23, PT, PT, R11, 0xc00, RZ ;  /* 0x00000c000b177810 */ /* 0x001fe40007ffe0ff */
[----:B------:R-:W5:Y:S04]  /*1740*/  LDG.E.CONSTANT R22, desc[UR6][R2.64+0x1c00] ;  /* 0x001c000602167981 */ /* 0x000f68000c1e9900 */
[----:B------:R-:W5:Y:S01]  /*1750*/  LDG.E.CONSTANT R6, desc[UR6][R6.64] ;  /* 0x0000000606067981 */ /* 0x000f62000c1e9900 */
[----:B------:R-:W-:-:S03]  /*1760*/  IMAD.WIDE.U32 R4, R23, 0x4, R4 ;  /* 0x0000000417047825 */ /* 0x000fc600078e0004 */
[----:B------:R-:W5:Y:S04]  /*1770*/  LDG.E.CONSTANT R23, desc[UR6][R2.64+0x2400] ;  /* 0x0024000602177981 */ /* 0x000f68000c1e9900 */
[----:B------:R-:W5:Y:S04]  /*1780*/  LDG.E.CONSTANT R4, desc[UR6][R4.64] ;  /* 0x0000000604047981 */ /* 0x000f68000c1e9900 */
[----:B------:R-:W5:Y:S04]  /*1790*/  LDG.E.CONSTANT R24, desc[UR6][R2.64+0x2c00] ;  /* 0x002c000602187981 */ /* 0x000f68000c1e9900 */
[----:B------:R0:W5:Y:S01]  /*17a0*/  LDG.E.CONSTANT R25, desc[UR6][R2.64+0x3400] ;  /* 0x0034000602197981 */ /* 0x000162000c1e9900 */
[----:B------:R-:W-:-:S04]  /*17b0*/  IADD3 R8, PT, PT, R8, 0x1000, RZ ;  /* 0x0000100008087810 */ /* 0x000fc80007ffe0ff */
[----:B------:R-:W-:Y:S02]  /*17c0*/  ISETP.GE.AND P1, PT, R8, R13, PT ;  /* 0x0000000d0800720c */ /* 0x000fe40003f26270 */
[----:B0-----:R-:W-:Y:S02]  /*17d0*/  IADD3 R2, P2, PT, R2, 0x4000, RZ ;  /* 0x0000400002027810 */ /* 0x001fe40007f5e0ff */
[----:B------:R-:W-:Y:S02]  /*17e0*/  IADD3 R11, PT, PT, R11, 0x1000, RZ ;  /* 0x000010000b0b7810 */ /* 0x000fe40007ffe0ff */
[----:B------:R-:W-:Y:S01]  /*17f0*/  IADD3.X R3, PT, PT, RZ, R3, RZ, P2, !PT ;  /* 0x00000003ff037210 */ /* 0x000fe200017fe4ff */
[----:B--2---:R-:W-:-:S04]  /*1800*/  FADD R21, R12, R21 ;  /* 0x000000150c157221 */ /* 0x004fc80000000000 */
[----:B------:R-:W-:-:S04]  /*1810*/  FADD R10, R21, R10 ;  /* 0x0000000a150a7221 */ /* 0x000fc80000000000 */
[----:B---3--:R-:W-:-:S04]  /*1820*/  FADD R19, R10, R19 ;  /* 0x000000130a137221 */ /* 0x008fc80000000000 */
[----:B----4-:R-:W-:-:S04]  /*1830*/  FADD R18, R19, R18 ;  /* 0x0000001213127221 */ /* 0x010fc80000000000 */
[----:B-----5:R-:W-:-:S04]  /*1840*/  FADD R17, R18, R17 ;  /* 0x0000001112117221 */ /* 0x020fc80000000000 */
        /* <DEDUP_REMOVED lines=12> */
.L_x_26:
[----:B------:R-:W-:Y:S05]  /*1910*/  BSYNC.RECONVERGENT B2 ;  /* 0x0000000000027941 */ /* 0x000fea0003800200 */
.L_x_25:
[----:B------:R-:W-:Y:S01]  /*1920*/  IADD3 R4, PT, PT, R9, -R8, RZ ;  /* 0x8000000809047210 */ /* 0x000fe20007ffe0ff */
[----:B------:R-:W-:Y:S03]  /*1930*/  BSSY.RECONVERGENT B2, `(.L_x_28) ;  /* 0x000001e000027945 */ /* 0x000fe60003800200 */
[----:B------:R-:W-:-:S13]  /*1940*/  ISETP.GT.AND P1, PT, R4, 0x400, PT ;  /* 0x000004000400780c */ /* 0x000fda0003f24270 */
[----:B------:R-:W-:Y:S05]  /*1950*/  @!P1 BRA `(.L_x_29) ;  /* 0x00000000006c9947 */ /* 0x000fea0003800000 */
[----:B------:R-:W0:Y:S01]  /*1960*/  LDC.64 R6, c[0x0][0x380] ;  /* 0x0000e000ff067b82 */ /* 0x000e220000000a00 */
[----:B------:R-:W2:Y:S01]  /*1970*/  LDG.E.CONSTANT R10, desc[UR6][R2.64+-0x400] ;  /* 0xfffc0006020a7981 */ /* 0x000ea2000c1e9900 */
[----:B------:R-:W-:-:S03]  /*1980*/  VIADD R15, R11, 0x400 ;  /* 0x000004000b0f7836 */ /* 0x000fc60000000000 */
[----:B------:R-:W3:Y:S04]  /*1990*/  LDG.E.CONSTANT R13, desc[UR6][R2.64] ;  /* 0x00000006020d7981 */ /* 0x000ee8000c1e9900 */
[----:B------:R-:W4:Y:S04]  /*19a0*/  LDG.E.CONSTANT R17, desc[UR6][R2.64+0xc00] ;  /* 0x000c000602117981 */ /* 0x000f28000c1e9900 */
[----:B------:R-:W5:Y:S04]  /*19b0*/  LDG.E.CONSTANT R19, desc[UR6][R2.64+0x1000] ;  /* 0x0010000602137981 */ /* 0x000f68000c1e9900 */
[----:B------:R1:W5:Y:S01]  /*19c0*/  LDG.E.CONSTANT R23, desc[UR6][R2.64+0x1400] ;  /* 0x0014000602177981 */ /* 0x000362000c1e9900 */
[----:B0-----:R-:W-:-:S06]  /*19d0*/  IMAD.WIDE.U32 R4, R11, 0x4, R6 ;  /* 0x000000040b047825 */ /* 0x001fcc00078e0006 */
[----:B------:R-:W2:Y:S01]  /*19e0*/  LDG.E.CONSTANT R4, desc[UR6][R4.64] ;  /* 0x0000000604047981 */ /* 0x000ea2000c1e9900 */
[----:B------:R-:W-:-:S03]  /*19f0*/  IMAD.WIDE.U32 R6, R15, 0x4, R6 ;  /* 0x000000040f067825 */ /* 0x000fc600078e0006 */
[----:B------:R-:W4:Y:S04]  /*1a00*/  LDG.E.CONSTANT R15, desc[UR6][R2.64+0x400] ;  /* 0x00040006020f7981 */ /* 0x000f28000c1e9900 */
[----:B------:R-:W5:Y:S01]  /*1a10*/  LDG.E.CONSTANT R7, desc[UR6][R6.64] ;  /* 0x0000000606077981 */ /* 0x000f62000c1e9900 */
[----:B------:R-:W-:Y:S02]  /*1a20*/  PLOP3.LUT P0, PT, PT, PT, PT, 0x8, 0x80 ;  /* 0x000000000080781c */ /* 0x000fe40003f0e170 */
[----:B------:R-:W-:Y:S02]  /*1a30*/  IADD3 R8, PT, PT, R8, 0x800, RZ ;  /* 0x0000080008087810 */ /* 0x000fe40007ffe0ff */
[----:B------:R-:W-:Y:S01]  /*1a40*/  IADD3 R11, PT, PT, R11, 0x800, RZ ;  /* 0x000008000b0b7810 */ /* 0x000fe20007ffe0ff */
[----:B--2---:R-:W-:-:S04]  /*1a50*/  FADD R21, R21, R4 ;  /* 0x0000000415157221 */ /* 0x004fc80000000000 */
[----:B------:R-:W-:-:S04]  /*1a60*/  FADD R10, R21, R10 ;  /* 0x0000000a150a7221 */ /* 0x000fc80000000000 */
[----:B---3--:R-:W-:-:S04]  /*1a70*/  FADD R10, R10, R13 ;  /* 0x0000000d0a0a7221 */ /* 0x008fc80000000000 */
[----:B----4-:R-:W-:-:S04]  /*1a80*/  FADD R10, R10, R15 ;  /* 0x0000000f0a0a7221 */ /* 0x010fc80000000000 */
[----:B-----5:R-:W-:Y:S01]  /*1a90*/  FADD R10, R10, R7 ;  /* 0x000000070a0a7221 */ /* 0x020fe20000000000 */
[----:B------:R-:W-:-:S03]  /*1aa0*/  IADD3 R4, P1, PT, R2, 0x2000, RZ ;  /* 0x0000200002047810 */ /* 0x000fc60007f3e0ff */
[----:B------:R-:W-:Y:S01]  /*1ab0*/  FADD R10, R10, R17 ;  /* 0x000000110a0a7221 */ /* 0x000fe20000000000 */
[----:B------:R-:W-:-:S03]  /*1ac0*/  IADD3.X R5, PT, PT, RZ, R3, RZ, P1, !PT ;  /* 0x00000003ff057210 */ /* 0x000fc60000ffe4ff */
[----:B------:R-:W-:Y:S01]  /*1ad0*/  FADD R10, R10, R19 ;  /* 0x000000130a0a7221 */ /* 0x000fe20000000000 */
[----:B-1----:R-:W-:Y:S02]  /*1ae0*/  MOV R2, R4 ;  /* 0x0000000400027202 */ /* 0x002fe40000000f00 */
[----:B------:R-:W-:Y:S01]  /*1af0*/  MOV R3, R5 ;  /* 0x0000000500037202 */ /* 0x000fe20000000f00 */
[----:B------:R-:W-:-:S07]  /*1b00*/  FADD R21, R10, R23 ;  /* 0x000000170a157221 */ /* 0x000fce0000000000 */
.L_x_29:
[----:B------:R-:W-:Y:S05]  /*1b10*/  BSYNC.RECONVERGENT B2 ;  /* 0x0000000000027941 */ /* 0x000fea0003800200 */
.L_x_28:
[----:B------:R-:W-:-:S13]  /*1b20*/  ISETP.LT.OR P0, PT, R8, R9, P0 ;  /* 0x000000090800720c */ /* 0x000fda0000701670 */
[----:B------:R-:W-:Y:S05]  /*1b30*/  @!P0 BRA `(.L_x_21) ;  /* 0x0000000000288947 */ /* 0x000fea0003800000 */
[----:B------:R-:W0:Y:S01]  /*1b40*/  LDC.64 R4, c[0x0][0x380] ;  /* 0x0000e000ff047b82 */ /* 0x000e220000000a00 */
[----:B------:R-:W2:Y:S04]  /*1b50*/  LDG.E.CONSTANT R6, desc[UR6][R2.64+-0x400] ;  /* 0xfffc000602067981 */ /* 0x000ea8000c1e9900 */
[----:B------:R-:W3:Y:S04]  /*1b60*/  LDG.E.CONSTANT R7, desc[UR6][R2.64] ;  /* 0x0000000602077981 */ /* 0x000ee8000c1e9900 */
[----:B------:R-:W4:Y:S01]  /*1b70*/  LDG.E.CONSTANT R9, desc[UR6][R2.64+0x400] ;  /* 0x0004000602097981 */ /* 0x000f22000c1e9900 */
[----:B0-----:R-:W-:-:S06]  /*1b80*/  IMAD.WIDE.U32 R4, R11, 0x4, R4 ;  /* 0x000000040b047825 */ /* 0x001fcc00078e0004 */
[----:B------:R-:W5:Y:S02]  /*1b90*/  LDG.E.CONSTANT R4, desc[UR6][R4.64] ;  /* 0x0000000604047981 */ /* 0x000f64000c1e9900 */
[----:B-----5:R-:W-:-:S04]  /*1ba0*/  FADD R21, R21, R4 ;  /* 0x0000000415157221 */ /* 0x020fc80000000000 */
[----:B--2---:R-:W-:-:S04]  /*1bb0*/  FADD R6, R21, R6 ;  /* 0x0000000615067221 */ /* 0x004fc80000000000 */
[----:B---3--:R-:W-:-:S04]  /*1bc0*/  FADD R6, R6, R7 ;  /* 0x0000000706067221 */ /* 0x008fc80000000000 */
[----:B----4-:R-:W-:-:S07]  /*1bd0*/  FADD R21, R6, R9 ;  /* 0x0000000906157221 */ /* 0x010fce0000000000 */
.L_x_21:
[----:B------:R-:W-:Y:S05]  /*1be0*/  BSYNC.RECONVERGENT B1 ;  /* 0x0000000000017941 */ /* 0x000fea0003800200 */
.L_x_19:
[----:B------:R-:W0:Y:S01]  /*1bf0*/  S2R R6, SR_LANEID ;  /* 0x0000000000067919 */ /* 0x000e220000000000 */
[----:B------:R-:W1:Y:S01]  /*1c00*/  SHFL.DOWN PT, R2, R21, 0x1, 0x1f ;  /* 0x08201f0015027f89 */ /* 0x000e6200000e0000 */
[C---:B0-----:R-:W-:Y:S02]  /*1c10*/  ISETP.GT.AND P0, PT, R6.reuse, 0x1e, PT ;  /* 0x0000001e0600780c */ /* 0x041fe40003f04270 */
[----:B------:R-:W-:-:S11]  /*1c20*/  ISETP.NE.AND P1, PT, R6, RZ, PT ;  /* 0x000000ff0600720c */ /* 0x000fd60003f25270 */
[----:B-1----:R-:W-:Y:S01]  /*1c30*/  @!P0 FADD R21, R2, R21 ;  /* 0x0000001502158221 */ /* 0x002fe20000000000 */
[----:B------:R-:W-:Y:S01]  /*1c40*/  ISETP.GT.AND P0, PT, R6, 0x1d, PT ;  /* 0x0000001d0600780c */ /* 0x000fe20003f04270 */
[----:B------:R-:W0:Y:S01]  /*1c50*/  @!P1 S2R R5, SR_CgaCtaId ;  /* 0x0000000000059919 */ /* 0x000e220000008800 */
[----:B------:R-:W-:Y:S02]  /*1c60*/  @!P1 MOV R4, 0x400 ;  /* 0x0000040000049802 */ /* 0x000fe40000000f00 */
[----:B------:R-:W-:Y:S01]  /*1c70*/  @!P1 SHF.R.U32.HI R3, RZ, 0x3, R0 ;  /* 0x00000003ff039819 */ /* 0x000fe20000011600 */
[----:B------:R-:W1:Y:S03]  /*1c80*/  SHFL.DOWN PT, R2, R21, 0x2, 0x1f ;  /* 0x08401f0015027f89 */ /* 0x000e6600000e0000 */
[----:B------:R-:W-:-:S05]  /*1c90*/  @!P1 LOP3.LUT R3, R3, 0x7c, RZ, 0xc0, !PT ;  /* 0x0000007c03039812 */ /* 0x000fca00078ec0ff */
[----:B-1----:R-:W-:Y:S01]  /*1ca0*/  @!P0 FADD R21, R21, R2 ;  /* 0x0000000215158221 */ /* 0x002fe20000000000 */
[----:B------:R-:W-:Y:S02]  /*1cb0*/  ISETP.GT.AND P0, PT, R6, 0x1b, PT ;  /* 0x0000001b0600780c */ /* 0x000fe40003f04270 */
[----:B0-----:R-:W-:Y:S02]  /*1cc0*/  @!P1 LEA R4, R5, R4, 0x18 ;  /* 0x0000000405049211 */ /* 0x001fe400078ec0ff */
[----:B------:R-:W0:Y:S02]  /*1cd0*/  SHFL.DOWN PT, R2, R21, 0x4, 0x1f ;  /* 0x08801f0015027f89 */ /* 0x000e2400000e0000 */
[----:B------:R-:W-:-:S07]  /*1ce0*/  @!P1 IADD3 R3, PT, PT, R3, R4, RZ ;  /* 0x0000000403039210 */ /* 0x000fce0007ffe0ff */
        /* <DEDUP_REMOVED lines=12> */
[----:B------:R-:W0:Y:S01]  /*1db0*/  S2UR UR5, SR_CgaCtaId ;  /* 0x00000000000579c3 */ /* 0x000e220000008800 */
[----:B------:R-:W-:Y:S02]  /*1dc0*/  UMOV UR4, 0x400 ;  /* 0x0000040000047882 */ /* 0x000fe40000000000 */
[----:B0-----:R-:W-:-:S09]  /*1dd0*/  ULEA UR4, UR5, UR4, 0x18 ;  /* 0x0000000405047291 */ /* 0x001fd2000f8ec0ff */
[----:B---3--:R-:W0:Y:S04]  /*1de0*/  LDS R3, [UR4+0xc] ;  /* 0x00000c04ff037984 */ /* 0x008e280008000800 */
        /* <DEDUP_REMOVED lines=10> */
.L_x_2:
        /* <DEDUP_REMOVED lines=12> */
.L_x_32:
[----:B------:R-:W-:Y:S05]  /*1f50*/  BSYNC.RECONVERGENT B1 ;  /* 0x0000000000017941 */ /* 0x000fea0003800200 */
.L_x_31:
[----:B------:R-:W-:Y:S01]  /*1f60*/  ISETP.GE.AND P0, PT, R11, R20, PT ;  /* 0x000000140b00720c */ /* 0x000fe20003f06270 */
[----:B------:R-:W-:-:S12]  /*1f70*/  BSSY.RECONVERGENT B1, `(.L_x_33) ;  /* 0x0000074000017945 */ /* 0x000fd80003800200 */
[----:B------:R-:W-:Y:S05]  /*1f80*/  @P0 BRA `(.L_x_34) ;  /* 0x0000000400c80947 */ /* 0x000fea0003800000 */
[----:B0-----:R-:W-:Y:S01]  /*1f90*/  LOP3.LUT R3, RZ, R11, RZ, 0x33, !PT ;  /* 0x0000000bff037212 */ /* 0x001fe200078e33ff */
[----:B------:R-:W-:Y:S04]  /*1fa0*/  BSSY.RECONVERGENT B2, `(.L_x_35) ;  /* 0x0000015000027945 */ /* 0x000fe80003800200 */
[----:B------:R-:W-:-:S05]  /*1fb0*/  IMAD.IADD R4, R3, 0x1, R20 ;  /* 0x0000000103047824 */ /* 0x000fca00078e0214 */
        /* <DEDUP_REMOVED lines=10> */
.L_x_37:
[----:B------:R-:W-:-:S06]  /*2060*/  MOV R3, R5 ;  /* 0x0000000500037202 */ /* 0x000fcc0000000f00 */
[----:B------:R0:W2:Y:S01]  /*2070*/  LDG.E.CONSTANT R3, desc[UR6][R2.64] ;  /* 0x0000000602037981 */ /* 0x0000a2000c1e9900 */
[----:B------:R-:W-:Y:S02]  /*2080*/  IADD3 R4, PT, PT, R4, 0x1, RZ ;  /* 0x0000000104047810 */ /* 0x000fe40007ffe0ff */
[----:B------:R-:W-:Y:S02]  /*2090*/  IADD3 R11, PT, PT, R11, 0x100, RZ ;  /* 0x000001000b0b7810 */ /* 0x000fe40007ffe0ff */
[----:B------:R-:W-:Y:S02]  /*20a0*/  ISETP.NE.AND P0, PT, R4, RZ, PT ;  /* 0x000000ff0400720c */ /* 0x000fe40003f05270 */
[----:B0-----:R-:W-:-:S04]  /*20b0*/  IADD3 R2, P2, PT, R2, 0x400, RZ ;  /* 0x0000040002027810 */ /* 0x001fc80007f5e0ff */
[----:B------:R-:W-:Y:S01]  /*20c0*/  IADD3.X R5, PT, PT, RZ, R5, RZ, P2, !PT ;  /* 0x00000005ff057210 */ /* 0x000fe200017fe4ff */
[----:B--2--5:R-:W-:-:S06]  /*20d0*/  FADD R0, R3, R0 ;  /* 0x0000000003007221 */ /* 0x024fcc0000000000 */
[----:B------:R-:W-:Y:S05]  /*20e0*/  @P0 BRA `(.L_x_37) ;  /* 0xfffffffc00dc0947 */ /* 0x000fea000383ffff */
.L_x_36:
[----:B------:R-:W-:Y:S05]  /*20f0*/  BSYNC.RECONVERGENT B2 ;  /* 0x0000000000027941 */ /* 0x000fea0003800200 */
.L_x_35:
        /* <DEDUP_REMOVED lines=8> */
.L_x_40:
        /* <DEDUP_REMOVED lines=9> */
[----:B------:R-:W-:-:S03]  /*2210*/  VIADD R3, R11, 0x800 ;  /* 0x000008000b037836 */ /* 0x000fc60000000000 */
[----:B------:R-:W4:Y:S01]  /*2220*/  LDG.E.CONSTANT R15, desc[UR6][R4.64+0x400] ;  /* 0x00040006040f7981 */ /* 0x000f22000c1e9900 */
        /* <DEDUP_REMOVED lines=32> */
.L_x_39:
[----:B------:R-:W-:Y:S05]  /*2430*/  BSYNC.RECONVERGENT B2 ;  /* 0x0000000000027941 */ /* 0x000fea0003800200 */
.L_x_38:
[----:B------:R-:W-:Y:S01]  /*2440*/  IADD3 R2, PT, PT, -R11, R20, RZ ;  /* 0x000000140b027210 */ /* 0x000fe20007ffe1ff */
[----:B------:R-:W-:Y:S03]  /*2450*/  BSSY.RECONVERGENT B2, `(.L_x_41) ;  /* 0x0000019000027945 */ /* 0x000fe60003800200 */
[----:B------:R-:W-:-:S13]  /*2460*/  ISETP.GT.AND P1, PT, R2, 0x400, PT ;  /* 0x000004000200780c */ /* 0x000fda0003f24270 */
[----:B------:R-:W-:Y:S05]  /*2470*/  @!P1 BRA `(.L_x_42) ;  /* 0x0000000000589947 */ /* 0x000fea0003800000 */
        /* <DEDUP_REMOVED lines=22> */
.L_x_42:
[----:B------:R-:W-:Y:S05]  /*25e0*/  BSYNC.RECONVERGENT B2 ;  /* 0x0000000000027941 */ /* 0x000fea0003800200 */
.L_x_41:
        /* <DEDUP_REMOVED lines=12> */
.L_x_34:
[----:B------:R-:W-:Y:S05]  /*26b0*/  BSYNC.RECONVERGENT B1 ;  /* 0x0000000000017941 */ /* 0x000fea0003800200 */
.L_x_33:
        /* <DEDUP_REMOVED lines=35> */
[----:B--2---:R-:W0:Y:S04]  /*28f0*/  LDS R3, [UR4+0xc] ;  /* 0x00000c04ff037984 */ /* 0x004e280008000800 */
        /* <DEDUP_REMOVED lines=10> */
.L_x_43:
[----:B0-----:R-:W0:Y:S01]  /*29a0*/  S2R R2, SR_LANEID ;  /* 0x0000000000027919 */ /* 0x001e220000000000 */
[----:B------:R-:W-:-:S04]  /*29b0*/  LOP3.LUT R0, R9, 0x3e0, RZ, 0xc0, !PT ;  /* 0x000003e009007812 */ /* 0x000fc800078ec0ff */
[----:B------:R-:W-:Y:S02]  /*29c0*/  IADD3 R3, PT, PT, R0, 0x20, RZ ;  /* 0x0000002000037810 */ /* 0x000fe40007ffe0ff */
[----:B------:R-:W-:Y:S02]  /*29d0*/  LOP3.LUT R7, RZ, R0, RZ, 0x33, !PT ;  /* 0x00000000ff077212 */ /* 0x000fe400078e33ff */
[-C--:B------:R-:W-:Y:S02]  /*29e0*/  ISETP.GT.AND P0, PT, R3, R20.reuse, PT ;  /* 0x000000140300720c */ /* 0x080fe40003f04270 */
[----:B------:R-:W-:-:S04]  /*29f0*/  IADD3 R7, PT, PT, R7, R20, RZ ;  /* 0x0000001407077210 */ /* 0x000fc80007ffe0ff */
[----:B------:R-:W-:-:S05]  /*2a00*/  SEL R4, R7, 0x1f, P0 ;  /* 0x0000001f07047807 */ /* 0x000fca0000000000 */
[----:B------:R-:W1:Y:S01]  /*2a10*/  SHFL.DOWN PT, R0, R5, 0x1, R4 ;  /* 0x0820000005007989 */ /* 0x000e6200000e0004 */
[C---:B0-----:R-:W-:Y:S01]  /*2a20*/  ISETP.GE.AND P0, PT, R2.reuse, R4, PT ;  /* 0x000000040200720c */ /* 0x041fe20003f06270 */
[C---:B------:R-:W-:Y:S01]  /*2a30*/  VIADD R3, R2.reuse, 0x2 ;  /* 0x0000000202037836 */ /* 0x040fe20000000000 */
[----:B------:R-:W-:-:S11]  /*2a40*/  ISETP.NE.AND P1, PT, R2, RZ, PT ;  /* 0x000000ff0200720c */ /* 0x000fd60003f25270 */
[----:B-1----:R-:W-:Y:S01]  /*2a50*/  @!P0 FADD R5, R0, R5 ;  /* 0x0000000500058221 */ /* 0x002fe20000000000 */
[-C--:B------:R-:W-:Y:S01]  /*2a60*/  ISETP.GT.AND P0, PT, R3, R4.reuse, PT ;  /* 0x000000040300720c */ /* 0x080fe20003f04270 */
[----:B------:R-:W0:Y:S01]  /*2a70*/  @!P1 S2R R6, SR_CgaCtaId ;  /* 0x0000000000069919 */ /* 0x000e220000008800 */
[----:B------:R-:W-:Y:S02]  /*2a80*/  IADD3 R3, PT, PT, R2, 0x4, RZ ;  /* 0x0000000402037810 */ /* 0x000fe40007ffe0ff */
[----:B------:R-:W1:Y:S09]  /*2a90*/  SHFL.DOWN PT, R0, R5, 0x2, R4 ;  /* 0x0840000005007989 */ /* 0x000e7200000e0004 */
[----:B-1----:R-:W-:Y:S01]  /*2aa0*/  @!P0 FADD R5, R5, R0 ;  /* 0x0000000005058221 */ /* 0x002fe20000000000 */
[----:B------:R-:W-:-:S02]  /*2ab0*/  ISETP.GT.AND P0, PT, R3, R4, PT ;  /* 0x000000040300720c */ /* 0x000fc40003f04270 */
[----:B------:R-:W-:Y:S02]  /*2ac0*/  IADD3 R3, PT, PT, R2, 0x8, RZ ;  /* 0x0000000802037810 */ /* 0x000fe40007ffe0ff */
[----:B------:R-:W1:Y:S09]  /*2ad0*/  SHFL.DOWN PT, R0, R5, 0x4, R4 ;  /* 0x0880000005007989 */ /* 0x000e7200000e0004 */
[----:B-1----:R-:W-:Y:S01]  /*2ae0*/  @!P0 FADD R5, R5, R0 ;  /* 0x0000000005058221 */ /* 0x002fe20000000000 */
[----:B------:R-:W-:-:S02]  /*2af0*/  ISETP.GT.AND P0, PT, R3, R4, PT ;  /* 0x000000040300720c */ /* 0x000fc40003f04270 */
[----:B------:R-:W-:Y:S02]  /*2b00*/  IADD3 R3, PT, PT, R2, 0x10, RZ ;  /* 0x0000001002037810 */ /* 0x000fe40007ffe0ff */
[----:B------:R-:W1:Y:S01]  /*2b10*/  SHFL.DOWN PT, R0, R5, 0x8, R4 ;  /* 0x0900000005007989 */ /* 0x000e6200000e0004 */
[----:B------:R-:W-:-:S04]  /*2b20*/  @!P1 SHF.R.U32.HI R2, RZ, 0x3, R9 ;  /* 0x00000003ff029819 */ /* 0x000fc80000011609 */
[----:B------:R-:W-:-:S04]  /*2b30*/  @!P1 LOP3.LUT R2, R2, 0x7c, RZ, 0xc0, !PT ;  /* 0x0000007c02029812 */ /* 0x000fc800078ec0ff */
[----:B-1----:R-:W-:Y:S01]  /*2b40*/  @!P0 FADD R5, R5, R0 ;  /* 0x0000000005058221 */ /* 0x002fe20000000000 */
[----:B------:R-:W-:Y:S02]  /*2b50*/  ISETP.GT.AND P0, PT, R3, R4, PT ;  /* 0x000000040300720c */ /* 0x000fe40003f04270 */
[----:B------:R-:W-:Y:S02]  /*2b60*/  @!P1 MOV R3, 0x400 ;  /* 0x0000040000039802 */ /* 0x000fe40000000f00 */
[----:B------:R-:W1:Y:S02]  /*2b70*/  SHFL.DOWN PT, R0, R5, 0x10, R4 ;  /* 0x0a00000005007989 */ /* 0x000e6400000e0004 */
[----:B0-----:R-:W-:-:S04]  /*2b80*/  @!P1 LEA R3, R6, R3, 0x18 ;  /* 0x0000000306039211 */ /* 0x001fc800078ec0ff */
[----:B------:R-:W-:-:S03]  /*2b90*/  @!P1 IADD3 R3, PT, PT, R2, R3, RZ ;  /* 0x0000000302039210 */ /* 0x000fc60007ffe0ff */
[----:B-1----:R-:W-:Y:S01]  /*2ba0*/  @!P0 FADD R5, R5, R0 ;  /* 0x0000000005058221 */ /* 0x002fe20000000000 */
        /* <DEDUP_REMOVED lines=12> */
[----:B-1----:R-:W0:Y:S04]  /*2c70*/  LDS R3, [UR4+0xc] ;  /* 0x00000c04ff037984 */ /* 0x002e280008000800 */
        /* <DEDUP_REMOVED lines=13> */
.L_x_30:
[----:B------:R-:W0:Y:S01]  /*2d50*/  S2R R8, SR_TID.X ;  /* 0x0000000000087919 */ /* 0x000e220000002100 */
[----:B------:R-:W0:Y:S02]  /*2d60*/  LDC.64 R2, c[0x0][0x380] ;  /* 0x0000e000ff027b82 */ /* 0x000e240000000a00 */
[----:B0-----:R-:W-:-:S05]  /*2d70*/  IMAD.WIDE.U32 R2, R8, 0x4, R2 ;  /* 0x0000000408027825 */ /* 0x001fca00078e0002 */
[----:B------:R-:W2:Y:S04]  /*2d80*/  LDG.E.CONSTANT R19, desc[UR6][R2.64] ;  /* 0x0000000602137981 */ /* 0x000ea8000c1e9900 */
[----:B------:R-:W2:Y:S04]  /*2d90*/  LDG.E.CONSTANT R0, desc[UR6][R2.64+0x400] ;  /* 0x0004000602007981 */ /* 0x000ea8000c1e9900 */
[----:B------:R-:W3:Y:S04]  /*2da0*/  LDG.E.CONSTANT R4, desc[UR6][R2.64+0x800] ;  /* 0x0008000602047981 */ /* 0x000ee8000c1e9900 */
[----:B------:R-:W3:Y:S04]  /*2db0*/  LDG.E.CONSTANT R5, desc[UR6][R2.64+0xc00] ;  /* 0x000c000602057981 */ /* 0x000ee8000c1e9900 */
[----:B------:R-:W4:Y:S04]  /*2dc0*/  LDG.E.CONSTANT R6, desc[UR6][R2.64+0x1000] ;  /* 0x0010000602067981 */ /* 0x000f28000c1e9900 */
[----:B------:R-:W4:Y:S04]  /*2dd0*/  LDG.E.CONSTANT R7, desc[UR6][R2.64+0x1400] ;  /* 0x0014000602077981 */ /* 0x000f28000c1e9900 */
[----:B------:R-:W5:Y:S04]  /*2de0*/  LDG.E.CONSTANT R9, desc[UR6][R2.64+0x1800] ;  /* 0x0018000602097981 */ /* 0x000f68000c1e9900 */
        /* <DEDUP_REMOVED lines=8> */
[----:B------:R-:W5:Y:S01]  /*2e70*/  LDG.E.CONSTANT R18, desc[UR6][R2.64+0x3c00] ;  /* 0x003c000602127981 */ /* 0x000f62000c1e9900 */
[----:B------:R-:W-:Y:S01]  /*2e80*/  ISETP.GE.U32.AND P0, PT, R20, 0x2000, PT ;  /* 0x000020001400780c */ /* 0x000fe20003f06070 */
[----:B--2---:R-:W-:Y:S01]  /*2e90*/  FADD R0, R19, R0 ;  /* 0x0000000013007221 */ /* 0x004fe20000000000 */
[----:B---3--:R-:W-:-:S04]  /*2ea0*/  FADD R5, R4, R5 ;  /* 0x0000000504057221 */ /* 0x008fc80000000000 */
[----:B------:R-:W-:Y:S01]  /*2eb0*/  FADD R0, R0, R5 ;  /* 0x0000000500007221 */ /* 0x000fe20000000000 */
[----:B----4-:R-:W-:Y:S01]  /*2ec0*/  FADD R6, R6, R7 ;  /* 0x0000000706067221 */ /* 0x010fe20000000000 */
[----:B-----5:R-:W-:-:S04]  /*2ed0*/  FADD R9, R9, R10 ;  /* 0x0000000a09097221 */ /* 0x020fc80000000000 */
[----:B------:R-:W-:Y:S01]  /*2ee0*/  FADD R9, R6, R9 ;  /* 0x0000000906097221 */ /* 0x000fe20000000000 */
[----:B------:R-:W-:-:S03]  /*2ef0*/  FADD R11, R11, R12 ;  /* 0x0000000c0b0b7221 */ /* 0x000fc60000000000 */
[----:B------:R-:W-:Y:S01]  /*2f00*/  FADD R0, R0, R9 ;  /* 0x0000000900007221 */ /* 0x000fe20000000000 */
[----:B------:R-:W-:-:S04]  /*2f10*/  FADD R14, R13, R14 ;  /* 0x0000000e0d0e7221 */ /* 0x000fc80000000000 */
[----:B------:R-:W-:Y:S01]  /*2f20*/  FADD R11, R11, R14 ;  /* 0x0000000e0b0b7221 */ /* 0x000fe20000000000 */
[----:B------:R-:W-:Y:S01]  /*2f30*/  FADD R15, R15, R16 ;  /* 0x000000100f0f7221 */ /* 0x000fe20000000000 */
[----:B------:R-:W-:-:S04]  /*2f40*/  FADD R18, R17, R18 ;  /* 0x0000001211127221 */ /* 0x000fc80000000000 */
[----:B------:R-:W-:-:S04]  /*2f50*/  FADD R18, R15, R18 ;  /* 0x000000120f127221 */ /* 0x000fc80000000000 */
[----:B------:R-:W-:Y:S01]  /*2f60*/  FADD R5, R11, R18 ;  /* 0x000000120b057221 */ /* 0x000fe20000000000 */
[----:B------:R-:W-:-:S03]  /*2f70*/  HFMA2 R11, -RZ, RZ, 0, 0.00048828125 ;  /* 0x00001000ff0b7431 */ /* 0x000fc600000001ff */
[----:B------:R-:W-:Y:S01]  /*2f80*/  FADD R0, R0, R5 ;  /* 0x0000000500007221 */ /* 0x000fe20000000000 */
[----:B------:R-:W-:Y:S06]  /*2f90*/  @!P0 BRA `(.L_x_44) ;  /* 0x0000000000ac8947 */ /* 0x000fec0003800000 */
[----:B------:R-:W0:Y:S01]  /*2fa0*/  LDC R7, c[0x0][0x390] ;  /* 0x0000e400ff077b82 */ /* 0x000e220000000800 */
[----:B------:R-:W-:Y:S02]  /*2fb0*/  IADD3 R6, PT, PT, R20, -0x1000, RZ ;  /* 0xfffff00014067810 */ /* 0x000fe40007ffe0ff */
[----:B------:R-:W-:-:S07]  /*2fc0*/  MOV R11, 0x1000 ;  /* 0x00001000000b7802 */ /* 0x000fce0000000f00 */
.L_x_46:
[----:B------:R-:W-:-:S05]  /*2fd0*/  IMAD.WIDE R4, R11, 0x4, R2 ;  /* 0x000000040b047825 */ /* 0x000fca00078e0202 */
[----:B------:R-:W2:Y:S04]  /*2fe0*/  LDG.E.CONSTANT R20, desc[UR6][R4.64+0x400] ;  /* 0x0004000604147981 */ /* 0x000ea8000c1e9900 */
[----:B------:R-:W2:Y:S04]  /*2ff0*/  LDG.E.CONSTANT R21, desc[UR6][R4.64+0x800] ;  /* 0x0008000604157981 */ /* 0x000ea8000c1e9900 */
        /* <DEDUP_REMOVED lines=13> */
[----:B------:R1:W5:Y:S01]  /*30d0*/  LDG.E.CONSTANT R18, desc[UR6][R4.64+0x3c00] ;  /* 0x003c000604127981 */ /* 0x000362000c1e9900 */
[----:B--2---:R-:W-:Y:S01]  /*30e0*/  FADD R21, R20, R21 ;  /* 0x0000001514157221 */ /* 0x004fe20000000000 */
[----:B0-----:R-:W-:-:S05]  /*30f0*/  MOV R20, R7 ;  /* 0x0000000700147202 */ /* 0x001fca0000000f00 */
[----:B-1----:R-:W-:Y:S02]  /*3100*/  IMAD.IADD R4, R20, 0x1, -R11 ;  /* 0x0000000114047824 */ /* 0x002fe400078e0a0b */
[----:B---3--:R-:W-:-:S03]  /*3110*/  FADD R0, R19, R0 ;  /* 0x0000000013007221 */ /* 0x008fc60000000000 */
[----:B------:R-:W-:Y:S01]  /*3120*/  ISETP.GE.AND P0, PT, R4, 0x1000, PT ;  /* 0x000010000400780c */ /* 0x000fe20003f06270 */
[----:B----4-:R-:W-:Y:S01]  /*3130*/  FADD R22, R22, R23 ;  /* 0x0000001716167221 */ /* 0x010fe20000000000 */
[----:B------:R-:W-:Y:S01]  /*3140*/  FADD R0, R0, R21 ;  /* 0x0000001500007221 */ /* 0x000fe20000000000 */
[----:B-----5:R-:W-:-:S04]  /*3150*/  FADD R25, R24, R25 ;  /* 0x0000001918197221 */ /* 0x020fc80000000000 */
[----:B------:R-:W-:Y:S01]  /*3160*/  FADD R25, R22, R25 ;  /* 0x0000001916197221 */ /* 0x000fe20000000000 */
[----:B------:R-:W-:Y:S01]  /*3170*/  FADD R16, R16, R17 ;  /* 0x0000001110107221 */ /* 0x000fe20000000000 */
[----:B------:R-:W-:-:S04]  /*3180*/  FADD R15, R15, R10 ;  /* 0x0000000a0f0f7221 */ /* 0x000fc80000000000 */
[----:B------:R-:W-:Y:S01]  /*3190*/  FADD R15, R16, R15 ;  /* 0x0000000f100f7221 */ /* 0x000fe20000000000 */
[----:B------:R-:W-:Y:S01]  /*31a0*/  FADD R9, R14, R9 ;  /* 0x000000090e097221 */ /* 0x000fe20000000000 */
[----:B------:R-:W-:-:S04]  /*31b0*/  FADD R12, R13, R12 ;  /* 0x0000000c0d0c7221 */ /* 0x000fc80000000000 */
[----:B------:R-:W-:Y:S01]  /*31c0*/  FADD R12, R9, R12 ;  /* 0x0000000c090c7221 */ /* 0x000fe20000000000 */
[----:B------:R-:W-:-:S03]  /*31d0*/  FADD R0, R0, R25 ;  /* 0x0000001900007221 */ /* 0x000fc60000000000 */
[----:B------:R-:W-:-:S04]  /*31e0*/  FADD R15, R15, R12 ;  /* 0x0000000c0f0f7221 */ /* 0x000fc80000000000 */
[----:B------:R-:W-:-:S04]  /*31f0*/  FADD R15, R0, R15 ;  /* 0x0000000f000f7221 */ /* 0x000fc80000000000 */
[----:B------:R-:W-:Y:S01]  /*3200*/  FADD R0, R18, R15 ;  /* 0x0000000f12007221 */ /* 0x000fe20000000000 */
[----:B------:R-:W-:Y:S06]  /*3210*/  @!P0 BRA `(.L_x_45) ;  /* 0x0000000800308947 */ /* 0x000fec0003800000 */
[----:B------:R-:W-:-:S04]  /*3220*/  IADD3 R11, PT, PT, R11, 0x1000, RZ ;  /* 0x000010000b0b7810 */ /* 0x000fc80007ffe0ff */
[----:B------:R-:W-:-:S13]  /*3230*/  ISETP.GT.AND P0, PT, R11, R6, PT ;  /* 0x000000060b00720c */ /* 0x000fda0003f04270 */
[----:B------:R-:W-:Y:S05]  /*3240*/  @!P0 BRA `(.L_x_46) ;  /* 0xfffffffc00608947 */ /* 0x000fea000383ffff */
.L_x_44:
[----:B------:R-:W-:-:S13]  /*3250*/  ISETP.GE.AND P0, PT, R11, R20, PT ;  /* 0x000000140b00720c */ /* 0x000fda0003f06270 */
[----:B------:R-:W-:Y:S05]  /*3260*/  @P0 BRA `(.L_x_45) ;  /* 0x00000008001c0947 */ /* 0x000fea0003800000 */
[----:B------:R-:W-:Y:S01]  /*3270*/  IADD3 R9, PT, PT, -R11, R20, RZ ;  /* 0x000000140b097210 */ /* 0x000fe20007ffe1ff */
[----:B------:R-:W-:Y:S03]  /*3280*/  BSSY.RECONVERGENT B1, `(.L_x_45) ;  /* 0x0000085000017945 */ /* 0x000fe60003800200 */
        /* <DEDUP_REMOVED lines=16> */
.L_x_50:
        /* <DEDUP_REMOVED lines=8> */
.L_x_49:
[----:B------:R-:W-:Y:S05]  /*3410*/  BSYNC.RECONVERGENT B2 ;  /* 0x0000000000027941 */ /* 0x000fea0003800200 */
.L_x_48:
[----:B------:R-:W-:Y:S05]  /*3420*/  @!P1 BRA `(.L_x_47) ;  /* 0x0000000400a89947 */ /* 0x000fea0003800000 */
[----:B------:R-:W0:Y:S01]  /*3430*/  LDCU.64 UR4, c[0x0][0x380] ;  /* 0x00007000ff0477ac */ /* 0x000e220008000a00 */
[----:B------:R-:W-:Y:S01]  /*3440*/  IADD3 R5, PT, PT, R9, -R10, RZ ;  /* 0x8000000a09057210 */ /* 0x000fe20007ffe0ff */
[----:B------:R-:W-:Y:S01]  /*3450*/  BSSY.RECONVERGENT B2, `(.L_x_51) ;  /* 0x000003b000027945 */ /* 0x000fe20003800200 */
[CC--:B------:R-:W-:Y:S02]  /*3460*/  IADD3 R3, P0, PT, R10.reuse, R11.reuse, RZ ;  /* 0x0000000b0a037210 */ /* 0x0c0fe40007f1e0ff */
[----:B------:R-:W-:Y:S02]  /*3470*/  ISETP.GT.AND P1, PT, R5, 0xc00, PT ;  /* 0x00000c000500780c */ /* 0x000fe40003f24270 */
[----:B------:R-:W-:Y:S01]  /*3480*/  IADD3 R11, PT, PT, R10, R11, RZ ;  /* 0x0000000b0a0b7210 */ /* 0x000fe20007ffe0ff */
[----:B------:R-:W-:Y:S01]  /*3490*/  IMAD.X R4, RZ, RZ, RZ, P0 ;  /* 0x000000ffff047224 */ /* 0x000fe200000e06ff */
[----:B0-----:R-:W-:-:S04]  /*34a0*/  LEA R2, P0, R3, UR4, 0x2 ;  /* 0x0000000403027c11 */ /* 0x001fc8000f8010ff */
[----:B------:R-:W-:Y:S02]  /*34b0*/  LEA.HI.X R3, R3, UR5, R4, 0x2, P0 ;  /* 0x0000000503037c11 */ /* 0x000fe400080f1404 */
[----:B------:R-:W-:-:S04]  /*34c0*/  IADD3 R2, P0, PT, R2, 0x800, RZ ;  /* 0x0000080002027810 */ /* 0x000fc80007f1e0ff */
[----:B------:R-:W-:Y:S02]  /*34d0*/  IADD3.X R3, PT, PT, RZ, R3, RZ, P0, !PT ;  /* 0x00000003ff037210 */ /* 0x000fe400007fe4ff */
[----:B------:R-:W-:Y:S01]  /*34e0*/  PLOP3.LUT P0, PT, PT, PT, PT, 0x80, 0x8 ;  /* 0x000000000008781c */ /* 0x000fe20003f0f070 */
[----:B------:R-:W-:-:S12]  /*34f0*/  @!P1 BRA `(.L_x_52) ;  /* 0x0000000000c09947 */ /* 0x000fd80003800000 */
[----:B------:R-:W-:Y:S02]  /*3500*/  PLOP3.LUT P0, PT, PT, PT, PT, 0x8, 0x80 ;  /* 0x000000000080781c */ /* 0x000fe40003f0e170 */
[----:B------:R-:W-:-:S11]  /*3510*/  IADD3 R13, PT, PT, R9, -0xc00, RZ ;  /* 0xfffff400090d7810 */ /* 0x000fd60007ffe0ff */
.L_x_53:
[----:B------:R-:W0:Y:S01]  /*3520*/  LDC.64 R4, c[0x0][0x380] ;  /* 0x0000e000ff047b82 */ /* 0x000e220000000a00 */
[----:B------:R-:W2:Y:S01]  /*3530*/  LDG.E.CONSTANT R12, desc[UR6][R2.64+-0x400] ;  /* 0xfffc0006020c7981 */ /* 0x000ea2000c1e9900 */
[----:B------:R-:W-:-:S03]  /*3540*/  IADD3 R25, PT, PT, R11, 0x400, RZ ;  /* 0x000004000b197810 */ /* 0x000fc60007ffe0ff */
[----:B------:R-:W3:Y:S04]  /*3550*/  LDG.E.CONSTANT R20, desc[UR6][R2.64] ;  /* 0x0000000602147981 */ /* 0x000ee8000c1e9900 */
[----:B------:R-:W4:Y:S01]  /*3560*/  LDG.E.CONSTANT R19, desc[UR6][R2.64+0x400] ;  /* 0x0004000602137981 */ /* 0x000f22000c1e9900 */
[----:B------:R-:W-:-:S03]  /*3570*/  IADD3 R7, PT, PT, R11, 0x800, RZ ;  /* 0x000008000b077810 */ /* 0x000fc60007ffe0ff */
[----:B------:R-:W5:Y:S04]  /*3580*/  LDG.E.CONSTANT R17, desc[UR6][R2.64+0xc00] ;  /* 0x000c000602117981 */ /* 0x000f68000c1e9900 */
[----:B------:R-:W5:Y:S01]  /*3590*/  LDG.E.CONSTANT R16, desc[UR6][R2.64+0x1000] ;  /* 0x0010000602107981 */ /* 0x000f62000c1e9900 */
[----:B------:R-:W-:-:S03]  /*35a0*/  IADD3 R23, PT, PT, R11, 0xc00, RZ ;  /* 0x00000c000b177810 */ /* 0x000fc60007ffe0ff */
[----:B------:R-:W5:Y:S01]  /*35b0*/  LDG.E.CONSTANT R22, desc[UR6][R2.64+0x1c00] ;  /* 0x001c000602167981 */ /* 0x000f62000c1e9900 */
[----:B0-----:R-:W-:-:S03]  /*35c0*/  IMAD.WIDE.U32 R14, R11, 0x4, R4 ;  /* 0x000000040b0e7825 */ /* 0x001fc600078e0004 */
[----:B------:R-:W5:Y:S04]  /*35d0*/  LDG.E.CONSTANT R21, desc[UR6][R2.64+0x2000] ;  /* 0x0020000602157981 */ /* 0x000f68000c1e9900 */
[----:B------:R-:W5:Y:S04]  /*35e0*/  LDG.E.CONSTANT R26, desc[UR6][R2.64+0x3000] ;  /* 0x00300006021a7981 */ /* 0x000f68000c1e9900 */
[----:B------:R-:W2:Y:S01]  /*35f0*/  LDG.E.CONSTANT R15, desc[UR6][R14.64] ;  /* 0x000000060e0f7981 */ /* 0x000ea2000c1e9900 */
[----:B------:R-:W-:-:S05]  /*3600*/  IMAD.WIDE.U32 R24, R25, 0x4, R4 ;  /* 0x0000000419187825 */ /* 0x000fca00078e0004 */
[----:B------:R-:W5:Y:S01]  /*3610*/  LDG.E.CONSTANT R18, desc[UR6][R24.64] ;  /* 0x0000000618127981 */ /* 0x000f62000c1e9900 */
[----:B------:R-:W-:-:S03]  /*3620*/  IMAD.WIDE.U32 R6, R7, 0x4, R4 ;  /* 0x0000000407067825 */ /* 0x000fc600078e0004 */
        /* <DEDUP_REMOVED lines=8> */
[----:B------:R-:W-:Y:S01]  /*36b0*/  ISETP.GE.AND P1, PT, R10, R13, PT ;  /* 0x0000000d0a00720c */ /* 0x000fe20003f26270 */
[----:B------:R-:W-:Y:S01]  /*36c0*/  VIADD R11, R11, 0x1000 ;  /* 0x000010000b0b7836 */ /* 0x000fe20000000000 */
[----:B0-----:R-:W-:-:S04]  /*36d0*/  IADD3 R2, P2, PT, R2, 0x4000, RZ ;  /* 0x0000400002027810 */ /* 0x001fc80007f5e0ff */
        /* <DEDUP_REMOVED lines=18> */
.L_x_52:
[----:B------:R-:W-:Y:S05]  /*3800*/  BSYNC.RECONVERGENT B2 ;  /* 0x0000000000027941 */ /* 0x000fea0003800200 */
.L_x_51:
[----:B------:R-:W-:Y:S01]  /*3810*/  IADD3 R4, PT, PT, R9, -R10, RZ ;  /* 0x8000000a09047210 */ /* 0x000fe20007ffe0ff */
[----:B------:R-:W-:Y:S03]  /*3820*/  BSSY.RECONVERGENT B2, `(.L_x_54) ;  /* 0x000001e000027945 */ /* 0x000fe60003800200 */
[----:B------:R-:W-:-:S13]  /*3830*/  ISETP.GT.AND P1, PT, R4, 0x400, PT ;  /* 0x000004000400780c */ /* 0x000fda0003f24270 */
[----:B------:R-:W-:Y:S05]  /*3840*/  @!P1 BRA `(.L_x_55) ;  /* 0x00000000006c9947 */ /* 0x000fea0003800000 */
[----:B------:R-:W0:Y:S01]  /*3850*/  LDC.64 R6, c[0x0][0x380] ;  /* 0x0000e000ff067b82 */ /* 0x000e220000000a00 */
[----:B------:R-:W2:Y:S01]  /*3860*/  LDG.E.CONSTANT R13, desc[UR6][R2.64+-0x400] ;  /* 0xfffc0006020d7981 */ /* 0x000ea2000c1e9900 */
[----:B------:R-:W-:-:S03]  /*3870*/  IADD3 R17, PT, PT, R11, 0x400, RZ ;  /* 0x000004000b117810 */ /* 0x000fc60007ffe0ff */
[----:B------:R-:W3:Y:S04]  /*3880*/  LDG.E.CONSTANT R15, desc[UR6][R2.64] ;  /* 0x00000006020f7981 */ /* 0x000ee8000c1e9900 */
[----:B------:R-:W4:Y:S04]  /*3890*/  LDG.E.CONSTANT R19, desc[UR6][R2.64+0xc00] ;  /* 0x000c000602137981 */ /* 0x000f28000c1e9900 */
[----:B------:R-:W5:Y:S04]  /*38a0*/  LDG.E.CONSTANT R21, desc[UR6][R2.64+0x1000] ;  /* 0x0010000602157981 */ /* 0x000f68000c1e9900 */
[----:B------:R-:W5:Y:S01]  /*38b0*/  LDG.E.CONSTANT R23, desc[UR6][R2.64+0x1400] ;  /* 0x0014000602177981 */ /* 0x000f62000c1e9900 */
[----:B0-----:R-:W-:-:S06]  /*38c0*/  IMAD.WIDE.U32 R4, R11, 0x4, R6 ;  /* 0x000000040b047825 */ /* 0x001fcc00078e0006 */
[----:B------:R0:W2:Y:S01]  /*38d0*/  LDG.E.CONSTANT R5, desc[UR6][R4.64] ;  /* 0x0000000604057981 */ /* 0x0000a2000c1e9900 */
[----:B------:R-:W-:-:S03]  /*38e0*/  IMAD.WIDE.U32 R6, R17, 0x4, R6 ;  /* 0x0000000411067825 */ /* 0x000fc600078e0006 */
[----:B------:R1:W4:Y:S04]  /*38f0*/  LDG.E.CONSTANT R17, desc[UR6][R2.64+0x400] ;  /* 0x0004000602117981 */ /* 0x000328000c1e9900 */
[----:B------:R-:W5:Y:S01]  /*3900*/  LDG.E.CONSTANT R7, desc[UR6][R6.64] ;  /* 0x0000000606077981 */ /* 0x000f62000c1e9900 */
[----:B0-----:R-:W-:Y:S02]  /*3910*/  IADD3 R4, P1, PT, R2, 0x2000, RZ ;  /* 0x0000200002047810 */ /* 0x001fe40007f3e0ff */
[----:B------:R-:W-:Y:S02]  /*3920*/  PLOP3.LUT P0, PT, PT, PT, PT, 0x8, 0x80 ;  /* 0x000000000080781c */ /* 0x000fe40003f0e170 */
[----:B------:R-:W-:Y:S02]  /*3930*/  IADD3 R10, PT, PT, R10, 0x800, RZ ;  /* 0x000008000a0a7810 */ /* 0x000fe40007ffe0ff */
[----:B------:R-:W-:-:S02]  /*3940*/  IADD3 R11, PT, PT, R11, 0x800, RZ ;  /* 0x000008000b0b7810 */ /* 0x000fc40007ffe0ff */
[----:B-1----:R-:W-:Y:S01]  /*3950*/  MOV R2, R4 ;  /* 0x0000000400027202 */ /* 0x002fe20000000f00 */
[----:B--2---:R-:W-:-:S04]  /*3960*/  FADD R0, R0, R5 ;  /* 0x0000000500007221 */ /* 0x004fc80000000000 */
[----:B------:R-:W-:-:S04]  /*3970*/  FADD R0, R0, R13 ;  /* 0x0000000d00007221 */ /* 0x000fc80000000000 */
[----:B---3--:R-:W-:-:S04]  /*3980*/  FADD R0, R0, R15 ;  /* 0x0000000f00007221 */ /* 0x008fc80000000000 */
[----:B----4-:R-:W-:-:S04]  /*3990*/  FADD R0, R0, R17 ;  /* 0x0000001100007221 */ /* 0x010fc80000000000 */
[----:B-----5:R-:W-:-:S04]  /*39a0*/  FADD R0, R0, R7 ;  /* 0x0000000700007221 */ /* 0x020fc80000000000 */
[----:B------:R-:W-:Y:S01]  /*39b0*/  FADD R0, R0, R19 ;  /* 0x0000001300007221 */ /* 0x000fe20000000000 */
[----:B------:R-:W-:-:S03]  /*39c0*/  IADD3.X R5, PT, PT, RZ, R3, RZ, P1, !PT ;  /* 0x00000003ff057210 */ /* 0x000fc60000ffe4ff */
[----:B------:R-:W-:Y:S01]  /*39d0*/  FADD R0, R0, R21 ;  /* 0x0000001500007221 */ /* 0x000fe20000000000 */
[----:B------:R-:W-:-:S03]  /*39e0*/  MOV R3, R5 ;  /* 0x0000000500037202 */ /* 0x000fc60000000f00 */
[----:B------:R-:W-:-:S07]  /*39f0*/  FADD R0, R0, R23 ;  /* 0x0000001700007221 */ /* 0x000fce0000000000 */
.L_x_55:
[----:B------:R-:W-:Y:S05]  /*3a00*/  BSYNC.RECONVERGENT B2 ;  /* 0x0000000000027941 */ /* 0x000fea0003800200 */
.L_x_54:
[----:B------:R-:W-:-:S13]  /*3a10*/  ISETP.LT.OR P0, PT, R10, R9, P0 ;  /* 0x000000090a00720c */ /* 0x000fda0000701670 */
[----:B------:R-:W-:Y:S05]  /*3a20*/  @!P0 BRA `(.L_x_47) ;  /* 0x0000000000288947 */ /* 0x000fea0003800000 */
[----:B------:R-:W0:Y:S01]  /*3a30*/  LDC.64 R4, c[0x0][0x380] ;  /* 0x0000e000ff047b82 */ /* 0x000e220000000a00 */
[----:B------:R-:W2:Y:S04]  /*3a40*/  LDG.E.CONSTANT R7, desc[UR6][R2.64+-0x400] ;  /* 0xfffc000602077981 */ /* 0x000ea8000c1e9900 */
[----:B------:R-:W3:Y:S01]  /*3a50*/  LDG.E.CONSTANT R9, desc[UR6][R2.64] ;  /* 0x0000000602097981 */ /* 0x000ee2000c1e9900 */
[----:B0-----:R-:W-:-:S03]  /*3a60*/  IMAD.WIDE.U32 R4, R11, 0x4, R4 ;  /* 0x000000040b047825 */ /* 0x001fc600078e0004 */
[----:B------:R-:W4:Y:S04]  /*3a70*/  LDG.E.CONSTANT R11, desc[UR6][R2.64+0x400] ;  /* 0x00040006020b7981 */ /* 0x000f28000c1e9900 */
[----:B------:R-:W5:Y:S02]  /*3a80*/  LDG.E.CONSTANT R5, desc[UR6][R4.64] ;  /* 0x0000000604057981 */ /* 0x000f64000c1e9900 */
[----:B-----5:R-:W-:-:S04]  /*3a90*/  FADD R0, R0, R5 ;  /* 0x0000000500007221 */ /* 0x020fc80000000000 */
[----:B--2---:R-:W-:-:S04]  /*3aa0*/  FADD R0, R0, R7 ;  /* 0x0000000700007221 */ /* 0x004fc80000000000 */
[----:B---3--:R-:W-:-:S04]  /*3ab0*/  FADD R0, R0, R9 ;  /* 0x0000000900007221 */ /* 0x008fc80000000000 */
[----:B----4-:R-:W-:-:S07]  /*3ac0*/  FADD R0, R0, R11 ;  /* 0x0000000b00007221 */ /* 0x010fce0000000000 */
.L_x_47:
[----:B------:R-:W-:Y:S05]  /*3ad0*/  BSYNC.RECONVERGENT B1 ;  /* 0x0000000000017941 */ /* 0x000fea0003800200 */
.L_x_45:
[----:B------:R-:W0:Y:S01]  /*3ae0*/  S2R R6, SR_LANEID ;  /* 0x0000000000067919 */ /* 0x000e220000000000 */
[----:B------:R-:W-:-:S05]  /*3af0*/  MOV R3, R0 ;  /* 0x0000000000037202 */ /* 0x000fca0000000f00 */
        /* <DEDUP_REMOVED lines=30> */
[----:B------:R-:W1:Y:S04]  /*3ce0*/  LDS R3, [UR4+0xc] ;  /* 0x00000c04ff037984 */ /* 0x000e680008000800 */
[----:B0-----:R-:W0:Y:S04]  /*3cf0*/  LDS.128 R4, [UR4+0x10] ;  /* 0x00001004ff047984 */ /* 0x001e280008000c00 */
[----:B------:R-:W2:Y:S01]  /*3d00*/  LDS.64 R8, [UR4+0x20] ;  /* 0x00002004ff087984 */ /* 0x000ea20008000a00 */
[----:B-1----:R-:W-:-:S04]  /*3d10*/  FADD R3, R0, R3 ;  /* 0x0000000300037221 */ /* 0x002fc80000000000 */
[----:B0-----:R-:W-:-:S04]  /*3d20*/  FADD R4, R3, R4 ;  /* 0x0000000403047221 */ /* 0x001fc80000000000 */
[----:B------:R-:W-:-:S04]  /*3d30*/  FADD R5, R4, R5 ;  /* 0x0000000504057221 */ /* 0x000fc80000000000 */
[----:B------:R-:W-:-:S04]  /*3d40*/  FADD R6, R5, R6 ;  /* 0x0000000605067221 */ /* 0x000fc80000000000 */
[----:B------:R-:W-:-:S04]  /*3d50*/  FADD R7, R6, R7 ;  /* 0x0000000706077221 */ /* 0x000fc80000000000 */
[----:B--2---:R-:W-:-:S04]  /*3d60*/  FADD R8, R7, R8 ;  /* 0x0000000807087221 */ /* 0x004fc80000000000 */
[----:B------:R-:W-:-:S07]  /*3d70*/  FADD R0, R8, R9 ;  /* 0x0000000908007221 */ /* 0x000fce0000000000 */
.L_x_17:
[----:B------:R-:W-:Y:S05]  /*3d80*/  BSYNC.RECONVERGENT B0 ;  /* 0x0000000000007941 */ /* 0x000fea0003800200 */
.L_x_1:
[----:B------:R-:W-:Y:S05]  /*3d90*/  @P0 EXIT ;  /* 0x000000000000094d */ /* 0x000fea0003800000 */
[----:B01234-:R-:W0:Y:S01]  /*3da0*/  LDC.64 R2, c[0x0][0x388] ;  /* 0x0000e200ff027b82 */ /* 0x01fe220000000a00 */
[----:B------:R-:W1:Y:S02]  /*3db0*/  LDCU UR4, c[0x0][0x398] ;  /* 0x00007300ff0477ac */ /* 0x000e640008000800 */
[----:B-1----:R-:W-:-:S05]  /*3dc0*/  FADD R5, R0, UR4 ;  /* 0x0000000400057e21 */ /* 0x002fca0008000000 */
[----:B0-----:R-:W-:Y:S01]  /*3dd0*/  STG.E desc[UR6][R2.64], R5 ;  /* 0x0000000502007986 */ /* 0x001fe2000c101906 */
[----:B------:R-:W-:Y:S05]  /*3de0*/  EXIT ;  /* 0x000000000000794d */ /* 0x000fea0003800000 */
.L_x_56:
[----:B------:R-:W-:-:S00]  /*3df0*/  BRA `(.L_x_56) ;  /* 0xfffffffc00fc7947 */ /* 0x000fc0000383ffff */
[----:B------:R-:W-:-:S00]  /*3e00*/  NOP ;  /* 0x0000000000007918 */ /* 0x000fc00000000000 */
[----:B------:R-:W-:-:S00]  /*3e10*/  NOP ;  /* 0x0000000000007918 */ /* 0x000fc00000000000 */
[----:B------:R-:W-:-:S00]  /*3e20*/  NOP ;  /* 0x0000000000007918 */ /* 0x000fc00000000000 */
[----:B------:R-:W-:-:S00]  /*3e30*/  NOP ;  /* 0x0000000000007918 */ /* 0x000fc00000000000 */
[----:B------:R-:W-:-:S00]  /*3e40*/  NOP ;  /* 0x0000000000007918 */ /* 0x000fc00000000000 */
[----:B------:R-:W-:-:S00]  /*3e50*/  NOP ;  /* 0x0000000000007918 */ /* 0x000fc00000000000 */
[----:B------:R-:W-:-:S00]  /*3e60*/  NOP ;  /* 0x0000000000007918 */ /* 0x000fc00000000000 */
[----:B------:R-:W-:-:S00]  /*3e70*/  NOP ;  /* 0x0000000000007918 */ /* 0x000fc00000000000 */
.L_x_236:


//--------------------- .text._ZN3cub18CUB_300001_SM_10006detail6reduce18DeviceReduceKernelINS2_10policy_hubIfyN4cuda3std3__44plusIfEEE10Policy1000EN6thrust24THRUST_300001_SM_1000_NS6detail15normal_iteratorINSD_10device_ptrIfEEEEyS9_f6squareIfEEEvT0_PT3_T1_NS0_13GridEvenShareISO_EET2_T4_ --------------------------
	.section	.text._ZN3cub18CUB_300001_SM_10006detail6reduce18DeviceReduceKernelINS2_10policy_hubIfyN4cuda3std3__44plusIfEEE10Policy1000EN6thrust24THRUST_300001_SM_1000_NS6detail15normal_iteratorINSD_10device_ptrIfEEEEyS9_f6squareIfEEEvT0_PT3_T1_NS0_13GridEvenShareISO_EET2_T4_,"ax",@progbits
	.align	128
        .global         _ZN3cub18CUB_300001_SM_10006detail6reduce18DeviceReduceKernelINS2_10policy_hubIfyN4cuda3std3__44plusIfEEE10Policy1000EN6thrust24THRUST_300001_SM_1000_NS6detail15normal_iteratorINSD_10device_ptrIfEEEEyS9_f6squareIfEEEvT0_PT3_T1_NS0_13GridEvenShareISO_EET2_T4_
        .type           _ZN3cub18CUB_300001_SM_10006detail6reduce18DeviceReduceKernelINS2_10policy_hubIfyN4cuda3std3__44plusIfEEE10Policy1000EN6thrust24THRUST_300001_SM_1000_NS6detail15normal_iteratorINSD_10device_ptrIfEEEEyS9_f6squareIfEEEvT0_PT3_T1_NS0_13GridEvenShareISO_EET2_T4_,@function
        .size           _ZN3cub18CUB_300001_SM_10006detail6reduce18DeviceReduceKernelINS2_10policy_hubIfyN4cuda3std3__44plusIfEEE10Policy1000EN6thrust24THRUST_300001_SM_1000_NS6detail15normal_iteratorINSD_10device_ptrIfEEEEyS9_f6squareIfEEEvT0_PT3_T1_NS0_13GridEvenShareISO_EET2_T4_,(.L_x_237 - _ZN3cub18CUB_300001_SM_10006detail6reduce18DeviceReduceKernelINS2_10policy_hubIfyN4cuda3std3__44plusIfEEE10Policy1000EN6thrust24THRUST_300001_SM_1000_NS6detail15normal_iteratorINSD_10device_ptrIfEEEEyS9_f6squareIfEEEvT0_PT3_T1_NS0_13GridEvenShareISO_EET2_T4_)
        .other          _ZN3cub18CUB_300001_SM_10006detail6reduce18DeviceReduceKernelINS2_10policy_hubIfyN4cuda3std3__44plusIfEEE10Policy1000EN6thrust24THRUST_300001_SM_1000_NS6detail15normal_iteratorINSD_10device_ptrIfEEEEyS9_f6squareIfEEEvT0_PT3_T1_NS0_13GridEvenShareISO_EET2_T4_,@"STO_CUDA_ENTRY STV_DEFAULT"
_ZN3cub18CUB_300001_SM_10006detail6reduce18DeviceReduceKernelINS2_10policy_hubIfyN4cuda3std3__44plusIfEEE10Policy1000EN6thrust24THRUST_300001_SM_1000_NS6detail15normal_iteratorINSD_10device_ptrIfEEEEyS9_f6squareIfEEEvT0_PT3_T1_NS0_13GridEvenShareISO_EET2_T4_:
.text._ZN3cub18CUB_300001_SM_10006detail6reduce18DeviceReduceKernelINS2_10policy_hubIfyN4cuda3std3__44plusIfEEE10Policy1000EN6thrust24THRUST_300001_SM_1000_NS6detail15normal_iteratorINSD_10device_ptrIfEEEEyS9_f6squareIfEEEvT0_PT3_T1_NS0_13GridEvenShareISO_EET2_T4_:
[----:B------:R-:W-:Y:S08]  /*0000*/  LDC R1, c[0x0][0x37c] ;  /* 0x0000df00ff017b82 */ /* 0x000ff00000000800 */
[----:B------:R-:W0:Y:S01]  /*0010*/  S2UR UR16, SR_CTAID.X ;  /* 0x00000000001079c3 */ /* 0x000e220000002500 */
[----:B------:R-:W1:Y:S01]  /*0020*/  LDCU.64 UR8, c[0x0][0x3b8] ;  /* 0x00007700ff0877ac */ /* 0x000e620008000a00 */
[----:B------:R-:W-:Y:S01]  /*0030*/  BSSY.RECONVERGENT B0, `(.L_x_57) ;  /* 0x0000234000007945 */ /* 0x000fe20003800200 */
[----:B------:R-:W2:Y:S01]  /*0040*/  LDCU UR5, c[0x0][0x3c0] ;  /* 0x00007800ff0577ac */ /* 0x000ea20008000800 */
[----:B------:R-:W3:Y:S01]  /*0050*/  LDCU.64 UR14, c[0x0][0x358] ;  /* 0x00006b00ff0e77ac */ /* 0x000ee20008000a00 */
[----:B-1----:R-:W-:Y:S01]  /*0060*/  MOV R0, UR8 ;  /* 0x0000000800007c02 */ /* 0x002fe20008000f00 */
[----:B------:R-:W-:Y:S01]  /*0070*/  IMAD.U32 R3, RZ, RZ, UR9 ;  /* 0x00000009ff037e24 */ /* 0x000fe2000f8e00ff */
[----:B--2---:R-:W-:-:S02]  /*0080*/  USHF.L.U32 UR5, UR5, 0xc, URZ ;  /* 0x0000000c05057899 */ /* 0x004fc400080006ff */
[----:B0-----:R-:W-:Y:S02]  /*0090*/  USHF.L.U32 UR6, UR16, 0xc, URZ ;  /* 0x0000000c10067899 */ /* 0x001fe400080006ff */
[----:B------:R-:W-:-:S04]  /*00a0*/  USHF.R.S32.HI UR4, URZ, 0x1f, UR5 ;  /* 0x0000001fff047899 */ /* 0x000fc80008011405 */
[----:B------:R-:W-:-:S04]  /*00b0*/  IADD3 R17, P1, PT, R0, -UR6, RZ ;  /* 0x8000000600117c10 */ /* 0x000fc8000ff3e0ff */
[----:B------:R-:W-:Y:S02]  /*00c0*/  ISETP.GT.U32.AND P0, PT, R17, 0xfff, PT ;  /* 0x00000fff1100780c */ /* 0x000fe40003f04070 */
[----:B------:R-:W-:-:S04]  /*00d0*/  IADD3.X R23, PT, PT, R3, -0x1, RZ, P1, !PT ;  /* 0xffffffff03177810 */ /* 0x000fc80000ffe4ff */
[----:B------:R-:W-:-:S13]  /*00e0*/  ISETP.GT.U32.AND.EX P0, PT, R23, RZ, PT, P0 ;  /* 0x000000ff1700720c */ /* 0x000fda0003f04100 */
[----:B---3--:R-:W-:Y:S05]  /*00f0*/  @P0 BRA `(.L_x_58) ;  /* 0x0000000c00c40947 */ /* 0x008fea0003800000 */
[----:B------:R-:W0:Y:S01]  /*0100*/  S2R R4, SR_TID.X ;  /* 0x0000000000047919 */ /* 0x000e220000002100 */
[----:B------:R-:W-:Y:S01]  /*0110*/  IADD3 R5, PT, PT, R0, -UR6, RZ ;  /* 0x8000000600057c10 */ /* 0x000fe2000fffe0ff */
[----:B------:R-:W-:Y:S01]  /*0120*/  BSSY.RECONVERGENT B1, `(.L_x_59) ;  /* 0x000000b000017945 */ /* 0x000fe20003800200 */
[----:B------:R-:W-:Y:S02]  /*0130*/  IMAD.MOV.U32 R7, RZ, RZ, RZ ;  /* 0x000000ffff077224 */ /* 0x000fe400078e00ff */
[----:B0-----:R-:W-:Y:S02]  /*0140*/  ISETP.GE.AND P0, PT, R4, R5, PT ;  /* 0x000000050400720c */ /* 0x001fe40003f06270 */
[----:B------:R-:W-:-:S11]  /*0150*/  MOV R6, R4 ;  /* 0x0000000400067202 */ /* 0x000fd60000000f00 */
[----:B------:R-:W-:Y:S05]  /*0160*/  @P0 BRA `(.L_x_60) ;  /* 0x0000000000180947 */ /* 0x000fea0003800000 */
[----:B------:R-:W0:Y:S01]  /*0170*/  LDC.64 R2, c[0x0][0x380] ;  /* 0x0000e000ff027b82 */ /* 0x000e220000000a00 */
[----:B------:R-:W-:-:S04]  /*0180*/  VIADD R7, R4, UR6 ;  /* 0x0000000604077c36 */ /* 0x000fc80008000000 */
[----:B0-----:R-:W-:-:S06]  /*0190*/  IMAD.WIDE.U32 R2, R7, 0x4, R2 ;  /* 0x0000000407027825 */ /* 0x001fcc00078e0002 */
[----:B------:R-:W2:Y:S01]  /*01a0*/  LDG.E R2, desc[UR14][R2.64] ;  /* 0x0000000e02027981 */ /* 0x000ea2000c1e1900 */
[----:B------:R-:W-:Y:S01]  /*01b0*/  IADD3 R6, PT, PT, R4, 0x100, RZ ;  /* 0x0000010004067810 */ /* 0x000fe20007ffe0ff */
[----:B--2---:R-:W-:-:S07]  /*01c0*/  FMUL R7, R2, R2 ;  /* 0x0000000202077220 */ /* 0x004fce0000400000 */
.L_x_60:
[----:B------:R-:W-:Y:S05]  /*01d0*/  BSYNC.RECONVERGENT B1 ;  /* 0x0000000000017941 */ /* 0x000fea0003800200 */
.L_x_59:
[----:B------:R-:W-:Y:S01]  /*01e0*/  ISETP.GE.AND P0, PT, R6, R5, PT ;  /* 0x000000050600720c */ /* 0x000fe20003f06270 */
[----:B------:R-:W-:-:S12]  /*01f0*/  BSSY.RECONVERGENT B1, `(.L_x_61) ;  /* 0x0000079000017945 */ /* 0x000fd80003800200 */
[----:B------:R-:W-:Y:S05]  /*0200*/  @P0 BRA `(.L_x_62) ;  /* 0x0000000400dc0947 */ /* 0x000fea0003800000 */
[----:B------:R-:W-:Y:S01]  /*0210*/  LOP3.LUT R3, RZ, R6, RZ, 0x33, !PT ;  /* 0x00000006ff037212 */ /* 0x000fe200078e33ff */
[----:B------:R-:W-:Y:S03]  /*0220*/  BSSY.RECONVERGENT B2, `(.L_x_63) ;  /* 0x0000037000027945 */ /* 0x000fe60003800200 */
[----:B------:R-:W-:-:S04]  /*0230*/  IADD3 R3, PT, PT, R0, -UR6, R3 ;  /* 0x8000000600037c10 */ /* 0x000fc8000fffe003 */
[C---:B------:R-:W-:Y:S02]  /*0240*/  ISETP.GE.U32.AND P1, PT, R3.reuse, 0xf00, PT ;  /* 0x00000f000300780c */ /* 0x040fe40003f26070 */
[----:B------:R-:W-:-:S04]  /*0250*/  LEA.HI R0, R3, 0x1, RZ, 0x18 ;  /* 0x0000000103007811 */ /* 0x000fc800078fc0ff */
[----:B------:R-:W-:-:S04]  /*0260*/  LOP3.LUT R21, R0, 0xf, RZ, 0xc0, !PT ;  /* 0x0000000f00157812 */ /* 0x000fc800078ec0ff */
[----:B------:R-:W-:-:S03]  /*0270*/  ISETP.NE.AND P0, PT, R21, RZ, PT ;  /* 0x000000ff1500720c */ /* 0x000fc60003f05270 */
[----:B------:R-:W-:Y:S10]  /*0280*/  @!P1 BRA `(.L_x_64) ;  /* 0x0000000000c09947 */ /* 0x000ff40003800000 */
[----:B------:R-:W0:Y:S01]  /*0290*/  LDCU.64 UR8, c[0x0][0x380] ;  /* 0x00007000ff0877ac */ /* 0x000e220008000a00 */
[----:B------:R-:W-:Y:S01]  /*02a0*/  IMAD.WIDE.U32 R2, R6, 0x4, RZ ;  /* 0x0000000406027825 */ /* 0x000fe200078e00ff */
[----:B------:R-:W-:Y:S01]  /*02b0*/  LOP3.LUT R9, R0, 0x1fffff0, RZ, 0xc0, !PT ;  /* 0x01fffff000097812 */ /* 0x000fe200078ec0ff */
[----:B------:R-:W-:-:S04]  /*02c0*/  UIMAD.WIDE.U32 UR4, UR16, 0x4000, URZ ;  /* 0x00004000100478a5 */ /* 0x000fc8000f8e00ff */
[----:B------:R-:W-:Y:S02]  /*02d0*/  IMAD.MOV R9, RZ, RZ, -R9 ;  /* 0x000000ffff097224 */ /* 0x000fe400078e0a09 */
[----:B------:R-:W-:Y:S02]  /*02e0*/  LOP3.LUT R2, R2, UR4, RZ, 0xfc, !PT ;  /* 0x0000000402027c12 */ /* 0x000fe4000f8efcff */
[----:B------:R-:W-:Y:S02]  /*02f0*/  LOP3.LUT R3, R3, UR5, RZ, 0xfc, !PT ;  /* 0x0000000503037c12 */ /* 0x000fe4000f8efcff */
[----:B0-----:R-:W-:-:S04]  /*0300*/  IADD3 R2, P1, PT, R2, UR8, RZ ;  /* 0x0000000802027c10 */ /* 0x001fc8000ff3e0ff */
[----:B------:R-:W-:-:S04]  /*0310*/  IADD3 R2, P2, PT, R2, 0x2000, RZ ;  /* 0x0000200002027810 */ /* 0x000fc80007f5e0ff */
[----:B------:R-:W-:-:S09]  /*0320*/  IADD3.X R3, PT, PT, RZ, UR9, R3, P2, P1 ;  /* 0x00000009ff037c10 */ /* 0x000fd200097e2403 */
.L_x_65:
[----:B------:R-:W2:Y:S04]  /*0330*/  LDG.E R20, desc[UR14][R2.64+-0x2000] ;  /* 0xffe0000e02147981 */ /* 0x000ea8000c1e1900 */
[----:B------:R-:W3:Y:S04]  /*0340*/  LDG.E R22, desc[UR14][R2.64+-0x1c00] ;  /* 0xffe4000e02167981 */ /* 0x000ee8000c1e1900 */
[----:B------:R-:W4:Y:S04]  /*0350*/  LDG.E R24, desc[UR14][R2.64+-0x1800] ;  /* 0xffe8000e02187981 */ /* 0x000f28000c1e1900 */
[----:B------:R-:W5:Y:S04]  /*0360*/  LDG.E R26, desc[UR14][R2.64+-0x1400] ;  /* 0xffec000e021a7981 */ /* 0x000f68000c1e1900 */
        /* <DEDUP_REMOVED lines=11> */
[----:B------:R0:W5:Y:S01]  /*0420*/  LDG.E R10, desc[UR14][R2.64+0x1c00] ;  /* 0x001c000e020a7981 */ /* 0x000162000c1e1900 */
[----:B------:R-:W-:-:S02]  /*0430*/  IADD3 R9, PT, PT, R9, 0x10, RZ ;  /* 0x0000001009097810 */ /* 0x000fc40007ffe0ff */
[----:B------:R-:W-:Y:S02]  /*0440*/  IADD3 R6, PT, PT, R6, 0x1000, RZ ;  /* 0x0000100006067810 */ /* 0x000fe40007ffe0ff */
[----:B------:R-:W-:Y:S02]  /*0450*/  ISETP.NE.AND P1, PT, R9, RZ, PT ;  /* 0x000000ff0900720c */ /* 0x000fe40003f25270 */
[----:B0-----:R-:W-:-:S05]  /*0460*/  IADD3 R2, P2, PT, R2, 0x4000, RZ ;  /* 0x0000400002027810 */ /* 0x001fca0007f5e0ff */
[----:B------:R-:W-:Y:S02]  /*0470*/  IMAD.X R3, RZ, RZ, R3, P2 ;  /* 0x000000ffff037224 */ /* 0x000fe400010e0603 */
[----:B--2---:R-:W-:-:S04]  /*0480*/  FFMA R7, R20, R20, R7 ;  /* 0x0000001414077223 */ /* 0x004fc80000000007 */
[----:B---3--:R-:W-:-:S04]  /*0490*/  FFMA R7, R22, R22, R7 ;  /* 0x0000001616077223 */ /* 0x008fc80000000007 */
[----:B----4-:R-:W-:-:S04]  /*04a0*/  FFMA R7, R24, R24, R7 ;  /* 0x0000001818077223 */ /* 0x010fc80000000007 */
[----:B-----5:R-:W-:-:S04]  /*04b0*/  FFMA R7, R26, R26, R7 ;  /* 0x0000001a1a077223 */ /* 0x020fc80000000007 */
[----:B------:R-:W-:-:S04]  /*04c0*/  FFMA R28, R28, R28, R7 ;  /* 0x0000001c1c1c7223 */ /* 0x000fc80000000007 */
        /* <DEDUP_REMOVED lines=10> */
[----:B------:R-:W-:Y:S01]  /*0570*/  FFMA R7, R10, R10, R11 ;  /* 0x0000000a0a077223 */ /* 0x000fe2000000000b */
[----:B------:R-:W-:Y:S06]  /*0580*/  @P1 BRA `(.L_x_65) ;  /* 0xfffffffc00681947 */ /* 0x000fec000383ffff */
.L_x_64:
[----:B------:R-:W-:Y:S05]  /*0590*/  BSYNC.RECONVERGENT B2 ;  /* 0x0000000000027941 */ /* 0x000fea0003800200 */
.L_x_63:
[----:B------:R-:W-:Y:S05]  /*05a0*/  @!P0 BRA `(.L_x_62) ;  /* 0x0000000000f48947 */ /* 0x000fea0003800000 */
[----:B------:R-:W-:Y:S01]  /*05b0*/  ISETP.GE.U32.AND P0, PT, R21, 0x8, PT ;  /* 0x000000081500780c */ /* 0x000fe20003f06070 */
[----:B------:R-:W-:Y:S01]  /*05c0*/  BSSY.RECONVERGENT B2, `(.L_x_66) ;  /* 0x000001a000027945 */ /* 0x000fe20003800200 */
[----:B------:R-:W-:-:S04]  /*05d0*/  LOP3.LUT R9, R0, 0x7, RZ, 0xc0, !PT ;  /* 0x0000000700097812 */ /* 0x000fc800078ec0ff */
[----:B------:R-:W-:-:S07]  /*05e0*/  ISETP.NE.AND P1, PT, R9, RZ, PT ;  /* 0x000000ff0900720c */ /* 0x000fce0003f25270 */
[----:B------:R-:W-:Y:S06]  /*05f0*/  @!P0 BRA `(.L_x_67) ;  /* 0x0000000000588947 */ /* 0x000fec0003800000 */
[----:B------:R-:W0:Y:S01]  /*0600*/  LDCU.64 UR4, c[0x0][0x380] ;  /* 0x00007000ff0477ac */ /* 0x000e220008000a00 */
[----:B------:R-:W-:-:S04]  /*0610*/  IADD3 R3, P0, PT, R6, UR6, RZ ;  /* 0x0000000606037c10 */ /* 0x000fc8000ff1e0ff */
[----:B------:R-:W-:Y:S02]  /*0620*/  LEA.HI.X.SX32 R8, R6, RZ, 0x1, P0 ;  /* 0x000000ff06087211 */ /* 0x000fe400000f0eff */
[----:B0-----:R-:W-:-:S04]  /*0630*/  LEA R2, P0, R3, UR4, 0x2 ;  /* 0x0000000403027c11 */ /* 0x001fc8000f8010ff */
[----:B------:R-:W-:-:S05]  /*0640*/  LEA.HI.X R3, R3, UR5, R8, 0x2, P0 ;  /* 0x0000000503037c11 */ /* 0x000fca00080f1408 */
[----:B------:R-:W2:Y:S04]  /*0650*/  LDG.E R8, desc[UR14][R2.64] ;  /* 0x0000000e02087981 */ /* 0x000ea8000c1e1900 */
[----:B------:R-:W3:Y:S04]  /*0660*/  LDG.E R10, desc[UR14][R2.64+0x400] ;  /* 0x0004000e020a7981 */ /* 0x000ee8000c1e1900 */
[----:B------:R-:W4:Y:S04]  /*0670*/  LDG.E R12, desc[UR14][R2.64+0x800] ;  /* 0x0008000e020c7981 */ /* 0x000f28000c1e1900 */
[----:B------:R-:W5:Y:S04]  /*0680*/  LDG.E R14, desc[UR14][R2.64+0xc00] ;  /* 0x000c000e020e7981 */ /* 0x000f68000c1e1900 */
[----:B------:R-:W5:Y:S04]  /*0690*/  LDG.E R16, desc[UR14][R2.64+0x1000] ;  /* 0x0010000e02107981 */ /* 0x000f68000c1e1900 */
[----:B------:R-:W5:Y:S04]  /*06a0*/  LDG.E R18, desc[UR14][R2.64+0x1400] ;  /* 0x0014000e02127981 */ /* 0x000f68000c1e1900 */
[----:B------:R-:W5:Y:S04]  /*06b0*/  LDG.E R20, desc[UR14][R2.64+0x1800] ;  /* 0x0018000e02147981 */ /* 0x000f68000c1e1900 */
[----:B------:R-:W5:Y:S01]  /*06c0*/  LDG.E R22, desc[UR14][R2.64+0x1c00] ;  /* 0x001c000e02167981 */ /* 0x000f62000c1e1900 */
[----:B------:R-:W-:-:S02]  /*06d0*/  VIADD R6, R6, 0x800 ;  /* 0x0000080006067836 */ /* 0x000fc40000000000 */
[----:B--2---:R-:W-:-:S04]  /*06e0*/  FFMA R7, R8, R8, R7 ;  /* 0x0000000808077223 */ /* 0x004fc80000000007 */
[----:B---3--:R-:W-:-:S04]  /*06f0*/  FFMA R7, R10, R10, R7 ;  /* 0x0000000a0a077223 */ /* 0x008fc80000000007 */
[----:B----4-:R-:W-:-:S04]  /*0700*/  FFMA R7, R12, R12, R7 ;  /* 0x0000000c0c077223 */ /* 0x010fc80000000007 */
[----:B-----5:R-:W-:-:S04]  /*0710*/  FFMA R7, R14, R14, R7 ;  /* 0x0000000e0e077223 */ /* 0x020fc80000000007 */
[----:B------:R-:W-:-:S04]  /*0720*/  FFMA R7, R16, R16, R7 ;  /* 0x0000001010077223 */ /* 0x000fc80000000007 */
[----:B------:R-:W-:-:S04]  /*0730*/  FFMA R7, R18, R18, R7 ;  /* 0x0000001212077223 */ /* 0x000fc80000000007 */
[----:B------:R-:W-:-:S04]  /*0740*/  FFMA R7, R20, R20, R7 ;  /* 0x0000001414077223 */ /* 0x000fc80000000007 */
[----:B------:R-:W-:-:S07]  /*0750*/  FFMA R7, R22, R22, R7 ;  /* 0x0000001616077223 */ /* 0x000fce0000000007 */
.L_x_67:
[----:B------:R-:W-:Y:S05]  /*0760*/  BSYNC.RECONVERGENT B2 ;  /* 0x0000000000027941 */ /* 0x000fea0003800200 */
.L_x_66:
        /* <DEDUP_REMOVED lines=14> */
[----:B------:R-:W5:Y:S01]  /*0850*/  LDG.E R14, desc[UR14][R2.64+0xc00] ;  /* 0x000c000e020e7981 */ /* 0x000f62000c1e1900 */
[----:B------:R-:W-:Y:S01]  /*0860*/  IADD3 R6, PT, PT, R6, 0x400, RZ ;  /* 0x0000040006067810 */ /* 0x000fe20007ffe0ff */
[----:B--2---:R-:W-:-:S04]  /*0870*/  FFMA R7, R8, R8, R7 ;  /* 0x0000000808077223 */ /* 0x004fc80000000007 */
[----:B---3--:R-:W-:-:S04]  /*0880*/  FFMA R7, R10, R10, R7 ;  /* 0x0000000a0a077223 */ /* 0x008fc80000000007 */
[----:B----4-:R-:W-:-:S04]  /*0890*/  FFMA R7, R12, R12, R7 ;  /* 0x0000000c0c077223 */ /* 0x010fc80000000007 */
[----:B-----5:R-:W-:-:S07]  /*08a0*/  FFMA R7, R14, R14, R7 ;  /* 0x0000000e0e077223 */ /* 0x020fce0000000007 */
.L_x_69:
[----:B------:R-:W-:Y:S05]  /*08b0*/  BSYNC.RECONVERGENT B2 ;  /* 0x0000000000027941 */ /* 0x000fea0003800200 */
.L_x_68:
[----:B------:R-:W-:Y:S05]  /*08c0*/  @!P1 BRA `(.L_x_62) ;  /* 0x00000000002c9947 */ /* 0x000fea0003800000 */
[----:B------:R-:W0:Y:S01]  /*08d0*/  LDC.64 R2, c[0x0][0x380] ;  /* 0x0000e000ff027b82 */ /* 0x000e220000000a00 */
[----:B------:R-:W-:Y:S01]  /*08e0*/  IMAD.U32 R9, RZ, RZ, UR16 ;  /* 0x00000010ff097e24 */ /* 0x000fe2000f8e00ff */
[----:B------:R-:W-:-:S03]  /*08f0*/  IADD3 R0, PT, PT, -R0, RZ, RZ ;  /* 0x000000ff00007210 */ /* 0x000fc60007ffe1ff */
[----:B0-----:R-:W-:-:S07]  /*0900*/  IMAD.WIDE.U32 R2, R9, 0x4000, R2 ;  /* 0x0000400009027825 */ /* 0x001fce00078e0002 */
.L_x_70:
[----:B------:R-:W-:-:S06]  /*0910*/  IMAD.WIDE R8, R6, 0x4, R2 ;  /* 0x0000000406087825 */ /* 0x000fcc00078e0202 */
[----:B------:R-:W2:Y:S01]  /*0920*/  LDG.E R8, desc[UR14][R8.64] ;  /* 0x0000000e08087981 */ /* 0x000ea2000c1e1900 */
[----:B------:R-:W-:Y:S01]  /*0930*/  VIADD R0, R0, 0x1 ;  /* 0x0000000100007836 */ /* 0x000fe20000000000 */
[----:B------:R-:W-:-:S04]  /*0940*/  IADD3 R6, PT, PT, R6, 0x100, RZ ;  /* 0x0000010006067810 */ /* 0x000fc80007ffe0ff */
[----:B------:R-:W-:Y:S01]  /*0950*/  ISETP.NE.AND P0, PT, R0, RZ, PT ;  /* 0x000000ff0000720c */ /* 0x000fe20003f05270 */
[----:B--2---:R-:W-:-:S12]  /*0960*/  FFMA R7, R8, R8, R7 ;  /* 0x0000000808077223 */ /* 0x004fd80000000007 */
[----:B------:R-:W-:Y:S05]  /*0970*/  @P0 BRA `(.L_x_70) ;  /* 0xfffffffc00e40947 */ /* 0x000fea000383ffff */
.L_x_62:
[----:B------:R-:W-:Y:S05]  /*0980*/  BSYNC.RECONVERGENT B1 ;  /* 0x0000000000017941 */ /* 0x000fea0003800200 */
.L_x_61:
[----:B------:R-:W-:-:S13]  /*0990*/  ISETP.GE.AND P0, PT, R5, 0x100, PT ;  /* 0x000001000500780c */ /* 0x000fda0003f06270 */
[----:B------:R-:W-:Y:S05]  /*09a0*/  @!P0 BRA `(.L_x_71) ;  /* 0x0000000000ac8947 */ /* 0x000fea0003800000 */
[----:B------:R-:W0:Y:S01]  /*09b0*/  S2R R8, SR_LANEID ;  /* 0x0000000000087919 */ /* 0x000e220000000000 */
[----:B------:R-:W1:Y:S02]  /*09c0*/  SHFL.DOWN PT, R0, R7, 0x1, 0x1f ;  /* 0x08201f0007007f89 */ /* 0x000e6400000e0000 */
[----:B-1----:R-:W-:Y:S01]  /*09d0*/  FADD R0, R0, R7 ;  /* 0x0000000700007221 */ /* 0x002fe20000000000 */
[C---:B0-----:R-:W-:Y:S02]  /*09e0*/  ISETP.GT.AND P0, PT, R8.reuse, 0x1e, PT ;  /* 0x0000001e0800780c */ /* 0x041fe40003f04270 */
[C---:B------:R-:W-:Y:S02]  /*09f0*/  ISETP.NE.AND P1, PT, R8.reuse, RZ, PT ;  /* 0x000000ff0800720c */ /* 0x040fe40003f25270 */
[----:B------:R-:W-:Y:S02]  /*0a00*/  FSEL R0, R7, R0, P0 ;  /* 0x0000000007007208 */ /* 0x000fe40000000000 */
[----:B------:R-:W-:-:S03]  /*0a10*/  ISETP.GT.AND P0, PT, R8, 0x1d, PT ;  /* 0x0000001d0800780c */ /* 0x000fc60003f04270 */
[----:B------:R-:W0:Y:S06]  /*0a20*/  SHFL.DOWN PT, R3, R0, 0x2, 0x1f ;  /* 0x08401f0000037f89 */ /* 0x000e2c00000e0000 */
[----:B------:R-:W1:Y:S01]  /*0a30*/  @!P1 S2R R6, SR_CgaCtaId ;  /* 0x0000000000069919 */ /* 0x000e620000008800 */
[----:B------:R-:W-:Y:S02]  /*0a40*/  @!P1 MOV R5, 0x400 ;  /* 0x0000040000059802 */ /* 0x000fe40000000f00 */
[----:B------:R-:W-:-:S04]  /*0a50*/  @!P1 SHF.R.U32.HI R2, RZ, 0x3, R4 ;  /* 0x00000003ff029819 */ /* 0x000fc80000011604 */
[----:B------:R-:W-:Y:S01]  /*0a60*/  @!P1 LOP3.LUT R2, R2, 0x7c, RZ, 0xc0, !PT ;  /* 0x0000007c02029812 */ /* 0x000fe200078ec0ff */
[----:B0-----:R-:W-:Y:S01]  /*0a70*/  @!P0 FADD R0, R0, R3 ;  /* 0x0000000300008221 */ /* 0x001fe20000000000 */
[----:B------:R-:W-:-:S04]  /*0a80*/  ISETP.GT.AND P0, PT, R8, 0x1b, PT ;  /* 0x0000001b0800780c */ /* 0x000fc80003f04270 */
[----:B------:R-:W0:Y:S01]  /*0a90*/  SHFL.DOWN PT, R3, R0, 0x4, 0x1f ;  /* 0x08801f0000037f89 */ /* 0x000e2200000e0000 */
[----:B-1----:R-:W-:-:S05]  /*0aa0*/  @!P1 LEA R5, R6, R5, 0x18 ;  /* 0x0000000506059211 */ /* 0x002fca00078ec0ff */
[----:B------:R-:W-:-:S03]  /*0ab0*/  @!P1 IMAD.IADD R2, R2, 0x1, R5 ;  /* 0x0000000102029824 */ /* 0x000fc600078e0205 */
        /* <DEDUP_REMOVED lines=15> */
[----:B------:R-:W0:Y:S04]  /*0bb0*/  LDS R0, [UR4+0xc] ;  /* 0x00000c04ff007984 */ /* 0x000e280008000800 */
[----:B------:R-:W1:Y:S04]  /*0bc0*/  LDS.128 R4, [UR4+0x10] ;  /* 0x00001004ff047984 */ /* 0x000e680008000c00 */
[----:B--2---:R-:W2:Y:S01]  /*0bd0*/  LDS.64 R2, [UR4+0x20] ;  /* 0x00002004ff027984 */ /* 0x004ea20008000a00 */
        /* <DEDUP_REMOVED lines=8> */
.L_x_71:
[----:B------:R-:W0:Y:S01]  /*0c60*/  S2R R9, SR_LANEID ;  /* 0x0000000000097919 */ /* 0x000e220000000000 */
[----:B------:R-:W-:-:S04]  /*0c70*/  LOP3.LUT R0, R4, 0x3e0, RZ, 0xc0, !PT ;  /* 0x000003e004007812 */ /* 0x000fc800078ec0ff */
[----:B------:R-:W-:Y:S02]  /*0c80*/  IADD3 R2, PT, PT, R0, 0x20, RZ ;  /* 0x0000002000027810 */ /* 0x000fe40007ffe0ff */
[----:B------:R-:W-:Y:S02]  /*0c90*/  LOP3.LUT R0, RZ, R0, RZ, 0x33, !PT ;  /* 0x00000000ff007212 */ /* 0x000fe400078e33ff */
[----:B------:R-:W-:-:S03]  /*0ca0*/  ISETP.GT.AND P0, PT, R2, R5, PT ;  /* 0x000000050200720c */ /* 0x000fc60003f04270 */
[----:B------:R-:W-:-:S05]  /*0cb0*/  IMAD.IADD R0, R5, 0x1, R0 ;  /* 0x0000000105007824 */ /* 0x000fca00078e0200 */
[----:B------:R-:W-:-:S05]  /*0cc0*/  SEL R0, R0, 0x1f, P0 ;  /* 0x0000001f00007807 */ /* 0x000fca0000000000 */
[----:B------:R-:W1:Y:S01]  /*0cd0*/  SHFL.DOWN PT, R2, R7, 0x1, R0 ;  /* 0x0820000007027989 */ /* 0x000e6200000e0000 */
[C---:B0-----:R-:W-:Y:S02]  /*0ce0*/  ISETP.GE.AND P0, PT, R9.reuse, R0, PT ;  /* 0x000000000900720c */ /* 0x041fe40003f06270 */
[C---:B------:R-:W-:Y:S02]  /*0cf0*/  IADD3 R3, PT, PT, R9.reuse, 0x2, RZ ;  /* 0x0000000209037810 */ /* 0x040fe40007ffe0ff */
[----:B------:R-:W-:-:S09]  /*0d00*/  ISETP.NE.AND P1, PT, R9, RZ, PT ;  /* 0x000000ff0900720c */ /* 0x000fd20003f25270 */
[----:B-1----:R-:W-:Y:S01]  /*0d10*/  @!P0 FADD R7, R2, R7 ;  /* 0x0000000702078221 */ /* 0x002fe20000000000 */
[-C--:B------:R-:W-:Y:S01]  /*0d20*/  ISETP.GT.AND P0, PT, R3, R0.reuse, PT ;  /* 0x000000000300720c */ /* 0x080fe20003f04270 */
[----:B------:R-:W-:Y:S02]  /*0d30*/  VIADD R3, R9, 0x4 ;  /* 0x0000000409037836 */ /* 0x000fe40000000000 */
        /* <DEDUP_REMOVED lines=19> */
[----:B------:R-:W-:-:S03]  /*0e70*/  ISETP.NE.AND P0, PT, R4, RZ, PT ;  /* 0x000000ff0400720c */ /* 0x000fc60003f05270 */
[----:B------:R-:W-:-:S05]  /*0e80*/  IMAD.MOV.U32 R9, RZ, RZ, R7 ;  /* 0x000000ffff097224 */ /* 0x000fca00078e0007 */
        /* <DEDUP_REMOVED lines=10> */
[----:B------:R-:W1:Y:S04]  /*0f30*/  LDS R0, [UR4+0xc] ;  /* 0x00000c04ff007984 */ /* 0x000e680008000800 */
[----:B------:R-:W0:Y:S04]  /*0f40*/  LDS.128 R12, [UR4+0x10] ;  /* 0x00001004ff0c7984 */ /* 0x000e280008000c00 */
[----:B------:R-:W2:Y:S01]  /*0f50*/  LDS.64 R2, [UR4+0x20] ;  /* 0x00002004ff027984 */ /* 0x000ea20008000a00 */
[----:B-1----:R-:W-:Y:S01]  /*0f60*/  @P2 FADD R9, R9, R0 ;  /* 0x0000000009092221 */ /* 0x002fe20000000000 */
[----:B------:R-:W-:-:S03]  /*0f70*/  ISETP.GT.AND P2, PT, R5, 0xa0, PT ;  /* 0x000000a00500780c */ /* 0x000fc60003f44270 */
[----:B0-----:R-:W-:Y:S01]  /*0f80*/  @P4 FADD R9, R9, R12 ;  /* 0x0000000c09094221 */ /* 0x001fe20000000000 */
        /* <DEDUP_REMOVED lines=8> */
.L_x_58:
[----:B------:R-:W0:Y:S01]  /*1010*/  S2R R2, SR_TID.X ;  /* 0x0000000000027919 */ /* 0x000e220000002100 */
[----:B------:R-:W1:Y:S01]  /*1020*/  LDC.64 R4, c[0x0][0x380] ;  /* 0x0000e000ff047b82 */ /* 0x000e620000000a00 */
[----:B0-----:R-:W-:-:S05]  /*1030*/  IADD3 R7, PT, PT, R2, UR6, RZ ;  /* 0x0000000602077c10 */ /* 0x001fca000fffe0ff */
[----:B-1----:R-:W-:-:S05]  /*1040*/  IMAD.WIDE.U32 R4, R7, 0x4, R4 ;  /* 0x0000000407047825 */ /* 0x002fca00078e0004 */
        /* <DEDUP_REMOVED lines=16> */
[----:B------:R-:W-:-:S04]  /*1150*/  ISETP.GE.U32.AND P0, PT, R17, UR5, PT ;  /* 0x0000000511007c0c */ /* 0x000fc8000bf06070 */
[----:B------:R-:W-:Y:S01]  /*1160*/  ISETP.GE.U32.AND.EX P0, PT, R23, UR4, PT, P0 ;  /* 0x0000000417007c0c */ /* 0x000fe2000bf06100 */
[----:B--2---:R-:W-:Y:S01]  /*1170*/  FMUL R17, R16, R16 ;  /* 0x0000001010117220 */ /* 0x004fe20000400000 */
[----:B---3--:R-:W-:Y:S01]  /*1180*/  FMUL R19, R19, R19 ;  /* 0x0000001313137220 */ /* 0x008fe20000400000 */
[----:B----4-:R-:W-:Y:S01]  /*1190*/  FMUL R21, R21, R21 ;  /* 0x0000001515157220 */ /* 0x010fe20000400000 */
[----:B-----5:R-:W-:Y:S01]  /*11a0*/  FMUL R22, R22, R22 ;  /* 0x0000001616167220 */ /* 0x020fe20000400000 */
[----:B------:R-:W-:Y:S01]  /*11b0*/  FMUL R13, R13, R13 ;  /* 0x0000000d0d0d7220 */ /* 0x000fe20000400000 */
[----:B------:R-:W-:Y:S01]  /*11c0*/  FMUL R12, R12, R12 ;  /* 0x0000000c0c0c7220 */ /* 0x000fe20000400000 */
[----:B0-----:R-:W-:Y:S01]  /*11d0*/  FMUL R5, R10, R10 ;  /* 0x0000000a0a057220 */ /* 0x001fe20000400000 */
[----:B------:R-:W-:Y:S01]  /*11e0*/  FMUL R4, R9, R9 ;  /* 0x0000000909047220 */ /* 0x000fe20000400000 */
[----:B------:R-:W-:Y:S01]  /*11f0*/  FFMA R14, R14, R14, R17 ;  /* 0x0000000e0e0e7223 */ /* 0x000fe20000000011 */
[----:B------:R-:W-:Y:S01]  /*1200*/  FFMA R19, R18, R18, R19 ;  /* 0x0000001212137223 */ /* 0x000fe20000000013 */
[----:B------:R-:W-:Y:S01]  /*1210*/  FFMA R21, R20, R20, R21 ;  /* 0x0000001414157223 */ /* 0x000fe20000000015 */
[----:B------:R-:W-:Y:S01]  /*1220*/  FFMA R22, R15, R15, R22 ;  /* 0x0000000f0f167223 */ /* 0x000fe20000000016 */
[----:B------:R-:W-:Y:S01]  /*1230*/  FFMA R13, R8, R8, R13 ;  /* 0x00000008080d7223 */ /* 0x000fe2000000000d */
[----:B------:R-:W-:Y:S01]  /*1240*/  FFMA R12, R7, R7, R12 ;  /* 0x00000007070c7223 */ /* 0x000fe2000000000c */
[----:B------:R-:W-:Y:S01]  /*1250*/  FFMA R5, R6, R6, R5 ;  /* 0x0000000606057223 */ /* 0x000fe20000000005 */
[----:B------:R-:W-:Y:S01]  /*1260*/  FFMA R4, R11, R11, R4 ;  /* 0x0000000b0b047223 */ /* 0x000fe20000000004 */
[----:B------:R-:W-:Y:S01]  /*1270*/  FADD R14, R14, R19 ;  /* 0x000000130e0e7221 */ /* 0x000fe20000000000 */
[----:B------:R-:W-:Y:S01]  /*1280*/  FADD R21, R21, R22 ;  /* 0x0000001615157221 */ /* 0x000fe20000000000 */
[----:B------:R-:W-:Y:S01]  /*1290*/  FADD R12, R13, R12 ;  /* 0x0000000c0d0c7221 */ /* 0x000fe20000000000 */
[----:B------:R-:W-:-:S02]  /*12a0*/  FADD R5, R5, R4 ;  /* 0x0000000405057221 */ /* 0x000fc40000000000 */
[----:B------:R-:W-:Y:S02]  /*12b0*/  FADD R14, R14, R21 ;  /* 0x000000150e0e7221 */ /* 0x000fe40000000000 */
[----:B------:R-:W-:-:S04]  /*12c0*/  FADD R5, R12, R5 ;  /* 0x000000050c057221 */ /* 0x000fc80000000000 */
[----:B------:R-:W-:Y:S01]  /*12d0*/  FADD R7, R14, R5 ;  /* 0x000000050e077221 */ /* 0x000fe20000000000 */
[----:B------:R-:W-:Y:S06]  /*12e0*/  @!P0 BRA `(.L_x_73) ;  /* 0x0000000c00788947 */ /* 0x000fec0003800000 */
[----:B------:R-:W-:Y:S01]  /*12f0*/  UIADD3 UR8, UP0, UPT, UR5, UR6, URZ ;  /* 0x0000000605087290 */ /* 0x000fe2000ff1e0ff */
[----:B------:R-:W-:Y:S01]  /*1300*/  IADD3 R24, P2, PT, R0, -0x1000, RZ ;  /* 0xfffff00000187810 */ /* 0x000fe20007f5e0ff */
[----:B------:R-:W0:Y:S01]  /*1310*/  LDCU.64 UR12, c[0x0][0x380] ;  /* 0x00007000ff0c77ac */ /* 0x000e220008000a00 */
[----:B------:R-:W-:Y:S02]  /*1320*/  LOP3.LUT R5, RZ, R2, RZ, 0x33, !PT ;  /* 0x00000002ff057212 */ /* 0x000fe400078e33ff */
[----:B------:R-:W-:Y:S01]  /*1330*/  IADD3.X R10, PT, PT, R3, -0x1, RZ, P2, !PT ;  /* 0xffffffff030a7810 */ /* 0x000fe200017fe4ff */
[----:B------:R-:W-:Y:S01]  /*1340*/  UIADD3.X UR9, UPT, UPT, URZ, UR4, URZ, UP0, !UPT ;  /* 0x00000004ff097290 */ /* 0x000fe200087fe4ff */
[----:B------:R-:W-:Y:S01]  /*1350*/  ISETP.LT.U32.AND P0, PT, R24, UR8, PT ;  /* 0x0000000818007c0c */ /* 0x000fe2000bf01070 */
[----:B------:R-:W-:Y:S01]  /*1360*/  UMOV UR10, UR8 ;  /* 0x00000008000a7c82 */ /* 0x000fe20008000000 */
[----:B------:R-:W-:Y:S01]  /*1370*/  IADD3 R9, P1, PT, R2, UR8, RZ ;  /* 0x0000000802097c10 */ /* 0x000fe2000ff3e0ff */
[----:B------:R-:W-:Y:S01]  /*1380*/  UMOV UR4, URZ ;  /* 0x000000ff00047c82 */ /* 0x000fe20008000000 */
[----:B------:R-:W-:Y:S01]  /*1390*/  IADD3 R5, PT, PT, R0, -UR5, R5 ;  /* 0x8000000500057c10 */ /* 0x000fe2000fffe005 */
[----:B------:R-:W-:Y:S01]  /*13a0*/  IMAD.U32 R11, RZ, RZ, UR9 ;  /* 0x00000009ff0b7e24 */ /* 0x000fe2000f8e00ff */
[----:B------:R-:W-:Y:S01]  /*13b0*/  IADD3.X R2, PT, PT, RZ, UR9, RZ, P1, !PT ;  /* 0x00000009ff027c10 */ /* 0x000fe20008ffe4ff */
[----:B------:R-:W-:-:S02]  /*13c0*/  UMOV UR7, UR9 ;  /* 0x0000000900077c82 */ /* 0x000fc40008000000 */
[----:B------:R-:W-:Y:S01]  /*13d0*/  VIADD R6, R5, -UR6 ;  /* 0x8000000605067c36 */ /* 0x000fe20008000000 */
[----:B------:R-:W-:Y:S02]  /*13e0*/  ISETP.GT.U32.AND.EX P0, PT, R11, R10, PT, P0 ;  /* 0x0000000a0b00720c */ /* 0x000fe40003f04100 */
[----:B0-----:R-:W-:-:S04]  /*13f0*/  LEA R8, P2, R9, UR12, 0x2 ;  /* 0x0000000c09087c11 */ /* 0x001fc8000f8410ff */
[----:B------:R-:W-:Y:S02]  /*1400*/  IADD3 R8, P1, PT, R8, 0x2000, RZ ;  /* 0x0000200008087810 */ /* 0x000fe40007f3e0ff */
[----:B------:R-:W-:-:S04]  /*1410*/  LEA.HI.X R9, R9, UR13, R2, 0x2, P2 ;  /* 0x0000000d09097c11 */ /* 0x000fc800090f1402 */
[----:B------:R-:W-:Y:S01]  /*1420*/  IADD3.X R9, PT, PT, RZ, R9, RZ, P1, !PT ;  /* 0x00000009ff097210 */ /* 0x000fe20000ffe4ff */
[----:B------:R-:W-:Y:S06]  /*1430*/  @P0 BRA `(.L_x_74) ;  /* 0x0000000400180947 */ /* 0x000fec0003800000 */
[----:B------:R-:W0:Y:S01]  /*1440*/  LDC.64 R2, c[0x0][0x3b8] ;  /* 0x0000ee00ff027b82 */ /* 0x000e220000000a00 */
[----:B------:R-:W1:Y:S01]  /*1450*/  LDCU.64 UR12, c[0x0][0x380] ;  /* 0x00007000ff0c77ac */ /* 0x000e620008000a00 */
[----:B------:R-:W-:Y:S01]  /*1460*/  NOP ;  /* 0x0000000000007918 */ /* 0x000fe20000000000 */
.L_x_75:
[----:B------:R-:W2:Y:S02]  /*1470*/  S2R R0, SR_TID.X ;  /* 0x0000000000007919 */ /* 0x000ea40000002100 */
[----:B--2---:R-:W-:-:S04]  /*1480*/  IADD3 R0, P0, PT, R0, UR8, RZ ;  /* 0x0000000800007c10 */ /* 0x004fc8000ff1e0ff */
[----:B------:R-:W-:Y:S02]  /*1490*/  IADD3.X R5, PT, PT, RZ, UR9, RZ, P0, !PT ;  /* 0x00000009ff057c10 */ /* 0x000fe400087fe4ff */
[----:B-1----:R-:W-:-:S04]  /*14a0*/  LEA R4, P0, R0, UR12, 0x2 ;  /* 0x0000000c00047c11 */ /* 0x002fc8000f8010ff */
        /* <DEDUP_REMOVED lines=17> */
[----:B------:R-:W-:-:S02]  /*15c0*/  USHF.R.S32.HI UR11, URZ, 0x1f, UR5 ;  /* 0x0000001fff0b7899 */ /* 0x000fc40008011405 */
[----:B------:R-:W-:Y:S01]  /*15d0*/  MOV R27, UR5 ;  /* 0x00000005001b7c02 */ /* 0x000fe20008000f00 */
[----:B------:R-:W-:-:S03]  /*15e0*/  UIADD3 UR6, UP0, UPT, UR5, UR10, URZ ;  /* 0x0000000a05067290 */ /* 0x000fc6000ff1e0ff */
[----:B------:R-:W-:Y:S01]  /*15f0*/  LEA R8, P2, R27, R8, 0x2 ;  /* 0x000000081b087211 */ /* 0x000fe200078410ff */
[----:B------:R-:W-:Y:S01]  /*1600*/  UIADD3.X UR7, UPT, UPT, UR11, UR7, URZ, UP0, !UPT ;  /* 0x000000070b077290 */ /* 0x000fe200087fe4ff */
[----:B--2---:R-:W-:Y:S01]  /*1610*/  FMUL R26, R26, R26 ;  /* 0x0000001a1a1a7220 */ /* 0x004fe20000400000 */
[----:B---3--:R-:W-:Y:S01]  /*1620*/  FFMA R7, R0, R0, R7 ;  /* 0x0000000000077223 */ /* 0x008fe20000000007 */
[----:B0-----:R-:W-:Y:S02]  /*1630*/  IMAD.MOV.U32 R0, RZ, RZ, R2 ;  /* 0x000000ffff007224 */ /* 0x001fe400078e0002 */
[----:B----4-:R-:W-:-:S03]  /*1640*/  FFMA R26, R25, R25, R26 ;  /* 0x00000019191a7223 */ /* 0x010fc6000000001a */
[----:B------:R-:W-:Y:S01]  /*1650*/  IADD3 R25, P1, PT, R0, -UR8, RZ ;  /* 0x8000000800197c10 */ /* 0x000fe2000ff3e0ff */
[----:B-----5:R-:W-:Y:S01]  /*1660*/  FMUL R16, R16, R16 ;  /* 0x0000001010107220 */ /* 0x020fe20000400000 */
[----:B------:R-:W-:Y:S02]  /*1670*/  FADD R7, R7, R26 ;  /* 0x0000001a07077221 */ /* 0x000fe40000000000 */
[----:B------:R-:W-:Y:S01]  /*1680*/  ISETP.GE.U32.AND P0, PT, R25, UR5, PT ;  /* 0x0000000519007c0c */ /* 0x000fe2000bf06070 */
[----:B------:R-:W-:Y:S01]  /*1690*/  FMUL R23, R23, R23 ;  /* 0x0000001717177220 */ /* 0x000fe20000400000 */
[----:B------:R-:W-:Y:S01]  /*16a0*/  FMUL R21, R21, R21 ;  /* 0x0000001515157220 */ /* 0x000fe20000400000 */
[----:B-1----:R-:W-:Y:S01]  /*16b0*/  FMUL R4, R19, R19 ;  /* 0x0000001313047220 */ /* 0x002fe20000400000 */
[----:B------:R-:W-:Y:S01]  /*16c0*/  FMUL R26, R13, R13 ;  /* 0x0000000d0d1a7220 */ /* 0x000fe20000400000 */
[----:B------:R-:W-:Y:S01]  /*16d0*/  FMUL R5, R18, R18 ;  /* 0x0000001212057220 */ /* 0x000fe20000400000 */
[----:B------:R-:W-:Y:S01]  /*16e0*/  FFMA R16, R11, R11, R16 ;  /* 0x0000000b0b107223 */ /* 0x000fe20000000010 */
[----:B------:R-:W-:Y:S01]  /*16f0*/  IADD3.X R11, PT, PT, R3, ~UR9, RZ, P1, !PT ;  /* 0x80000009030b7c10 */ /* 0x000fe20008ffe4ff */
[----:B------:R-:W-:-:S03]  /*1700*/  FFMA R22, R22, R22, R23 ;  /* 0x0000001616167223 */ /* 0x000fc60000000017 */
[----:B------:R-:W-:Y:S01]  /*1710*/  ISETP.GE.U32.AND.EX P0, PT, R11, UR11, PT, P0 ;  /* 0x0000000b0b007c0c */ /* 0x000fe2000bf06100 */
[----:B------:R-:W-:Y:S01]  /*1720*/  FFMA R21, R14, R14, R21 ;  /* 0x0000000e0e157223 */ /* 0x000fe20000000015 */
[----:B------:R-:W-:Y:S01]  /*1730*/  FFMA R4, R15, R15, R4 ;  /* 0x0000000f0f047223 */ /* 0x000fe20000000004 */
[----:B------:R-:W-:Y:S01]  /*1740*/  FFMA R17, R17, R17, R26 ;  /* 0x0000001111117223 */ /* 0x000fe2000000001a */
[----:B------:R-:W-:Y:S01]  /*1750*/  FFMA R5, R12, R12, R5 ;  /* 0x0000000c0c057223 */ /* 0x000fe20000000005 */
[----:B------:R-:W-:Y:S02]  /*1760*/  FADD R22, R22, R21 ;  /* 0x0000001516167221 */ /* 0x000fe40000000000 */
[----:B------:R-:W-:Y:S01]  /*1770*/  FADD R4, R4, R17 ;  /* 0x0000001104047221 */ /* 0x000fe20000000000 */
[----:B------:R-:W-:Y:S01]  /*1780*/  FADD R5, R16, R5 ;  /* 0x0000000510057221 */ /* 0x000fe20000000000 */
[----:B------:R-:W-:-:S03]  /*1790*/  FADD R7, R7, R22 ;  /* 0x0000001607077221 */ /* 0x000fc60000000000 */
[----:B------:R-:W-:Y:S01]  /*17a0*/  FADD R4, R4, R5 ;  /* 0x0000000504047221 */ /* 0x000fe20000000000 */
[----:B------:R-:W-:Y:S01]  /*17b0*/  IMAD.U32 R12, RZ, RZ, UR11 ;  /* 0x0000000bff0c7e24 */ /* 0x000fe2000f8e00ff */
[----:B------:R-:W-:Y:S02]  /*17c0*/  MOV R5, UR5 ;  /* 0x0000000500057c02 */ /* 0x000fe40008000f00 */
[----:B------:R-:W-:Y:S02]  /*17d0*/  FADD R7, R7, R4 ;  /* 0x0000000407077221 */ /* 0x000fe40000000000 */
[----:B------:R-:W-:Y:S02]  /*17e0*/  LEA.HI.X R9, R5, R9, R12, 0x2, P2 ;  /* 0x0000000905097211 */ /* 0x000fe400010f140c */
[----:B------:R-:W-:Y:S01]  /*17f0*/  FFMA R7, R20, R20, R7 ;  /* 0x0000001414077223 */ /* 0x000fe20000000007 */
[----:B------:R-:W-:Y:S06]  /*1800*/  @!P0 BRA `(.L_x_73) ;  /* 0x0000000800308947 */ /* 0x000fec0003800000 */
[----:B------:R-:W-:Y:S02]  /*1810*/  UIADD3 UR8, UP0, UPT, UR5, UR8, URZ ;  /* 0x0000000805087290 */ /* 0x000fe4000ff1e0ff */
[----:B------:R-:W-:Y:S01]  /*1820*/  IADD3 R6, PT, PT, R6, -UR5, RZ ;  /* 0x8000000506067c10 */ /* 0x000fe2000fffe0ff */
[----:B------:R-:W-:Y:S02]  /*1830*/  UIADD3 UR4, UPT, UPT, UR4, 0x1, URZ ;  /* 0x0000000104047890 */ /* 0x000fe4000fffe0ff */
[----:B------:R-:W-:Y:S01]  /*1840*/  UIADD3.X UR9, UPT, UPT, UR11, UR9, URZ, UP0, !UPT ;  /* 0x000000090b097290 */ /* 0x000fe200087fe4ff */
[----:B------:R-:W-:Y:S01]  /*1850*/  ISETP.LT.U32.AND P0, PT, R24, UR8, PT ;  /* 0x0000000818007c0c */ /* 0x000fe2000bf01070 */
[----:B------:R-:W-:-:S04]  /*1860*/  UMOV UR10, UR6 ;  /* 0x00000006000a7c82 */ /* 0x000fc80008000000 */
[----:B------:R-:W-:-:S04]  /*1870*/  MOV R5, UR9 ;  /* 0x0000000900057c02 */ /* 0x000fc80008000f00 */
[----:B------:R-:W-:-:S13]  /*1880*/  ISETP.GT.U32.AND.EX P0, PT, R5, R10, PT, P0 ;  /* 0x0000000a0500720c */ /* 0x000fda0003f04100 */
[----:B------:R-:W-:Y:S05]  /*1890*/  @!P0 BRA `(.L_x_75) ;  /* 0xfffffff800f48947 */ /* 0x000fea000383ffff */
.L_x_74:
[----:B------:R-:W0:Y:S01]  /*18a0*/  S2R R5, SR_TID.X ;  /* 0x0000000000057919 */ /* 0x000e220000002100 */
[C---:B------:R-:W-:Y:S01]  /*18b0*/  VIADD R2, R0.reuse, -UR8 ;  /* 0x8000000800027c36 */ /* 0x040fe20008000000 */
[----:B------:R-:W-:Y:S01]  /*18c0*/  ISETP.LE.U32.AND P1, PT, R0, UR8, PT ;  /* 0x0000000800007c0c */ /* 0x000fe2000bf23070 */
[----:B------:R-:W-:Y:S01]  /*18d0*/  BSSY.RECONVERGENT B1, `(.L_x_73) ;  /* 0x000007f000017945 */ /* 0x000fe20003800200 */
[----:B------:R-:W-:Y:S02]  /*18e0*/  MOV R4, UR9 ;  /* 0x0000000900047c02 */ /* 0x000fe40008000f00 */
[----:B0-----:R-:W-:-:S04]  /*18f0*/  ISETP.GE.AND P0, PT, R5, R2, PT ;  /* 0x000000020500720c */ /* 0x001fc80003f06270 */
[----:B------:R-:W-:-:S13]  /*1900*/  ISETP.GE.U32.OR.EX P0, PT, R4, R3, P0, P1 ;  /* 0x000000030400720c */ /* 0x000fda0000706510 */
[----:B------:R-:W-:Y:S05]  /*1910*/  @P0 BRA `(.L_x_76) ;  /* 0x0000000400e80947 */ /* 0x000fea0003800000 */
[----:B------:R-:W0:Y:S01]  /*1920*/  LDC R2, c[0x0][0x3c0] ;  /* 0x0000f000ff027b82 */ /* 0x000e220000000800 */
[----:B------:R-:W-:Y:S01]  /*1930*/  USHF.L.U32 UR6, UR16, 0xc, URZ ;  /* 0x0000000c10067899 */ /* 0x000fe200080006ff */
[----:B------:R-:W-:Y:S01]  /*1940*/  LOP3.LUT R3, RZ, R5, RZ, 0x33, !PT ;  /* 0x00000005ff037212 */ /* 0x000fe200078e33ff */
[----:B------:R-:W-:Y:S02]  /*1950*/  BSSY.RECONVERGENT B2, `(.L_x_77) ;  /* 0x0000035000027945 */ /* 0x000fe40003800200 */
[----:B------:R-:W-:-:S06]  /*1960*/  UIADD3 UR6, UPT, UPT, UR5, UR6, URZ ;  /* 0x0000000605067290 */ /* 0x000fcc000fffe0ff */
[----:B------:R-:W-:Y:S01]  /*1970*/  IADD3 R0, PT, PT, R0, -UR6, R3 ;  /* 0x8000000600007c10 */ /* 0x000fe2000fffe003 */
[----:B0-----:R-:W-:-:S04]  /*1980*/  IMAD R3, R2, UR4, RZ ;  /* 0x0000000402037c24 */ /* 0x001fc8000f8e02ff */
[----:B------:R-:W-:-:S05]  /*1990*/  IMAD R0, R3, -0x1000, R0 ;  /* 0xfffff00003007824 */ /* 0x000fca00078e0200 */
[C---:B------:R-:W-:Y:S02]  /*19a0*/  ISETP.GE.U32.AND P0, PT, R0.reuse, 0xf00, PT ;  /* 0x00000f000000780c */ /* 0x040fe40003f06070 */
[----:B------:R-:W-:Y:S02]  /*19b0*/  LEA.HI R17, R0, 0x1, RZ, 0x18 ;  /* 0x0000000100117811 */ /* 0x000fe400078fc0ff */
[----:B------:R-:W-:Y:S02]  /*19c0*/  MOV R0, R5 ;  /* 0x0000000500007202 */ /* 0x000fe40000000f00 */
[----:B------:R-:W-:-:S04]  /*19d0*/  LOP3.LUT R19, R17, 0xf, RZ, 0xc0, !PT ;  /* 0x0000000f11137812 */ /* 0x000fc800078ec0ff */
[----:B------:R-:W-:-:S03]  /*19e0*/  ISETP.NE.AND P1, PT, R19, RZ, PT ;  /* 0x000000ff1300720c */ /* 0x000fc60003f25270 */
[----:B------:R-:W-:Y:S10]  /*19f0*/  @!P0 BRA `(.L_x_78) ;  /* 0x0000000000a88947 */ /* 0x000ff40003800000 */
[----:B------:R-:W-:-:S04]  /*1a00*/  LEA.HI R0, R6, 0x1, RZ, 0x18 ;  /* 0x0000000106007811 */ /* 0x000fc800078fc0ff */
[----:B------:R-:W-:Y:S01]  /*1a10*/  LOP3.LUT R2, R0, 0x1fffff0, RZ, 0xc0, !PT ;  /* 0x01fffff000027812 */ /* 0x000fe200078ec0ff */
[----:B------:R-:W-:-:S03]  /*1a20*/  IMAD.MOV.U32 R0, RZ, RZ, R5 ;  /* 0x000000ffff007224 */ /* 0x000fc600078e0005 */
[----:B------:R-:W-:-:S07]  /*1a30*/  IADD3 R2, PT, PT, -R2, RZ, RZ ;  /* 0x000000ff02027210 */ /* 0x000fce0007ffe1ff */
.L_x_79:
        /* <DEDUP_REMOVED lines=38> */
.L_x_78:
[----:B------:R-:W-:Y:S05]  /*1ca0*/  BSYNC.RECONVERGENT B2 ;  /* 0x0000000000027941 */ /* 0x000fea0003800200 */
.L_x_77:
[----:B------:R-:W-:Y:S05]  /*1cb0*/  @!P1 BRA `(.L_x_76) ;  /* 0x0000000400009947 */ /* 0x000fea0003800000 */
[----:B------:R-:W-:Y:S01]  /*1cc0*/  ISETP.GE.U32.AND P0, PT, R19, 0x8, PT ;  /* 0x000000081300780c */ /* 0x000fe20003f06070 */
[----:B------:R-:W-:Y:S01]  /*1cd0*/  BSSY.RECONVERGENT B2, `(.L_x_80) ;  /* 0x0000019000027945 */ /* 0x000fe20003800200 */
[----:B------:R-:W-:-:S04]  /*1ce0*/  LOP3.LUT R8, R17, 0x7, RZ, 0xc0, !PT ;  /* 0x0000000711087812 */ /* 0x000fc800078ec0ff */
[----:B------:R-:W-:-:S07]  /*1cf0*/  ISETP.NE.AND P1, PT, R8, RZ, PT ;  /* 0x000000ff0800720c */ /* 0x000fce0003f25270 */
[----:B------:R-:W-:Y:S06]  /*1d00*/  @!P0 BRA `(.L_x_81) ;  /* 0x0000000000548947 */ /* 0x000fec0003800000 */
[----:B------:R-:W-:-:S04]  /*1d10*/  IADD3 R3, P0, PT, R0, UR8, RZ ;  /* 0x0000000800037c10 */ /* 0x000fc8000ff1e0ff */
[----:B------:R-:W-:Y:S02]  /*1d20*/  IADD3.X R4, PT, PT, RZ, UR9, RZ, P0, !PT ;  /* 0x00000009ff047c10 */ /* 0x000fe400087fe4ff */
[----:B------:R-:W-:-:S04]  /*1d30*/  LEA R2, P0, R3, UR12, 0x2 ;  /* 0x0000000c03027c11 */ /* 0x000fc8000f8010ff */
        /* <DEDUP_REMOVED lines=18> */
.L_x_81:
[----:B------:R-:W-:Y:S05]  /*1e60*/  BSYNC.RECONVERGENT B2 ;  /* 0x0000000000027941 */ /* 0x000fea0003800200 */
.L_x_80:
[----:B------:R-:W-:Y:S05]  /*1e70*/  @!P1 BRA `(.L_x_76) ;  /* 0x0000000000909947 */ /* 0x000fea0003800000 */
[----:B------:R-:W-:Y:S01]  /*1e80*/  ISETP.GE.U32.AND P0, PT, R8, 0x4, PT ;  /* 0x000000040800780c */ /* 0x000fe20003f06070 */
[----:B------:R-:W-:Y:S01]  /*1e90*/  BSSY.RECONVERGENT B2, `(.L_x_82) ;  /* 0x0000010000027945 */ /* 0x000fe20003800200 */
[----:B------:R-:W-:-:S11]  /*1ea0*/  LOP3.LUT P1, RZ, R17, 0x3, RZ, 0xc0, !PT ;  /* 0x0000000311ff7812 */ /* 0x000fd6000782c0ff */
[----:B------:R-:W-:Y:S05]  /*1eb0*/  @!P0 BRA `(.L_x_83) ;  /* 0x0000000000348947 */ /* 0x000fea0003800000 */
[----:B------:R-:W-:-:S04]  /*1ec0*/  IADD3 R3, P0, PT, R0, UR8, RZ ;  /* 0x0000000800037c10 */ /* 0x000fc8000ff1e0ff */
[----:B------:R-:W-:Y:S02]  /*1ed0*/  IADD3.X R4, PT, PT, RZ, UR9, RZ, P0, !PT ;  /* 0x00000009ff047c10 */ /* 0x000fe400087fe4ff */
[----:B------:R-:W-:-:S04]  /*1ee0*/  LEA R2, P0, R3, UR12, 0x2 ;  /* 0x0000000c03027c11 */ /* 0x000fc8000f8010ff */
        /* <DEDUP_REMOVED lines=10> */
.L_x_83:
[----:B------:R-:W-:Y:S05]  /*1f90*/  BSYNC.RECONVERGENT B2 ;  /* 0x0000000000027941 */ /* 0x000fea0003800200 */
.L_x_82:
[----:B------:R-:W-:Y:S05]  /*1fa0*/  @!P1 BRA `(.L_x_76) ;  /* 0x0000000000449947 */ /* 0x000fea0003800000 */
[----:B------:R-:W-:Y:S02]  /*1fb0*/  LOP3.LUT R6, R6, 0xffff, RZ, 0xc0, !PT ;  /* 0x0000ffff06067812 */ /* 0x000fe400078ec0ff */
[----:B------:R-:W-:Y:S02]  /*1fc0*/  IADD3 R5, P0, PT, R0, UR10, RZ ;  /* 0x0000000a00057c10 */ /* 0x000fe4000ff1e0ff */
[----:B------:R-:W-:Y:S02]  /*1fd0*/  LEA.HI R0, R6, 0x1, RZ, 0x18 ;  /* 0x0000000106007811 */ /* 0x000fe400078fc0ff */
[----:B------:R-:W-:Y:S01]  /*1fe0*/  LEA R4, P1, R5, UR12, 0x2 ;  /* 0x0000000c05047c11 */ /* 0x000fe2000f8210ff */
[----:B------:R-:W-:Y:S01]  /*1ff0*/  IMAD.X R2, RZ, RZ, UR7, P0 ;  /* 0x00000007ff027e24 */ /* 0x000fe200080e06ff */
[----:B------:R-:W-:-:S04]  /*2000*/  LOP3.LUT R0, R0, 0x3, RZ, 0xc0, !PT ;  /* 0x0000000300007812 */ /* 0x000fc800078ec0ff */
[----:B------:R-:W-:Y:S02]  /*2010*/  LEA.HI.X R5, R5, UR13, R2, 0x2, P1 ;  /* 0x0000000d05057c11 */ /* 0x000fe400088f1402 */
[----:B------:R-:W-:-:S07]  /*2020*/  IADD3 R0, PT, PT, -R0, RZ, RZ ;  /* 0x000000ff00007210 */ /* 0x000fce0007ffe1ff */
.L_x_84:
[----:B------:R-:W-:Y:S01]  /*2030*/  MOV R2, R4 ;  /* 0x0000000400027202 */ /* 0x000fe20000000f00 */
[----:B------:R-:W-:-:S05]  /*2040*/  IMAD.MOV.U32 R3, RZ, RZ, R5 ;  /* 0x000000ffff037224 */ /* 0x000fca00078e0005 */
[----:B------:R-:W2:Y:S01]  /*2050*/  LDG.E R2, desc[UR14][R2.64] ;  /* 0x0000000e02027981 */ /* 0x000ea2000c1e1900 */
[----:B------:R-:W-:Y:S02]  /*2060*/  IADD3 R0, PT, PT, R0, 0x1, RZ ;  /* 0x0000000100007810 */ /* 0x000fe40007ffe0ff */
[----:B------:R-:W-:Y:S02]  /*2070*/  IADD3 R4, P1, PT, R4, 0x400, RZ ;  /* 0x0000040004047810 */ /* 0x000fe40007f3e0ff */
[----:B------:R-:W-:Y:S02]  /*2080*/  ISETP.NE.AND P0, PT, R0, RZ, PT ;  /* 0x000000ff0000720c */ /* 0x000fe40003f05270 */
[----:B------:R-:W-:Y:S01]  /*2090*/  IADD3.X R5, PT, PT, RZ, R5, RZ, P1, !PT ;  /* 0x00000005ff057210 */ /* 0x000fe20000ffe4ff */
[----:B--2---:R-:W-:-:S10]  /*20a0*/  FFMA R7, R2, R2, R7 ;  /* 0x0000000202077223 */ /* 0x004fd40000000007 */
[----:B------:R-:W-:Y:S05]  /*20b0*/  @P0 BRA `(.L_x_84) ;  /* 0xfffffffc00dc0947 */ /* 0x000fea000383ffff */
.L_x_76:
[----:B------:R-:W-:Y:S05]  /*20c0*/  BSYNC.RECONVERGENT B1 ;  /* 0x0000000000017941 */ /* 0x000fea0003800200 */
.L_x_73:
[----:B------:R-:W0:Y:S01]  /*20d0*/  S2R R6, SR_LANEID ;  /* 0x0000000000067919 */ /* 0x000e220000000000 */
[----:B------:R-:W1:Y:S01]  /*20e0*/  SHFL.DOWN PT, R0, R7, 0x1, 0x1f ;  /* 0x08201f0007007f89 */ /* 0x000e6200000e0000 */
[----:B------:R-:W2:Y:S01]  /*20f0*/  S2R R5, SR_TID.X ;  /* 0x0000000000057919 */ /* 0x000ea20000002100 */
[C---:B0-----:R-:W-:Y:S02]  /*2100*/  ISETP.GT.AND P0, PT, R6.reuse, 0x1e, PT ;  /* 0x0000001e0600780c */ /* 0x041fe40003f04270 */
[----:B------:R-:W-:-:S11]  /*2110*/  ISETP.NE.AND P1, PT, R6, RZ, PT ;  /* 0x000000ff0600720c */ /* 0x000fd60003f25270 */
[----:B-1----:R-:W-:Y:S01]  /*2120*/  @!P0 FADD R7, R0, R7 ;  /* 0x0000000700078221 */ /* 0x002fe20000000000 */
[----:B------:R-:W-:Y:S01]  /*2130*/  ISETP.GT.AND P0, PT, R6, 0x1d, PT ;  /* 0x0000001d0600780c */ /* 0x000fe20003f04270 */
[----:B------:R-:W0:Y:S01]  /*2140*/  @!P1 S2R R4, SR_CgaCtaId ;  /* 0x0000000000049919 */ /* 0x000e220000008800 */
[----:B------:R-:W-:Y:S02]  /*2150*/  @!P1 MOV R3, 0x400 ;  /* 0x0000040000039802 */ /* 0x000fe40000000f00 */
[----:B--2---:R-:W-:Y:S01]  /*2160*/  @!P1 SHF.R.U32.HI R2, RZ, 0x3, R5 ;  /* 0x00000003ff029819 */ /* 0x004fe20000011605 */
[----:B------:R-:W1:Y:S03]  /*2170*/  SHFL.DOWN PT, R0, R7, 0x2, 0x1f ;  /* 0x08401f0007007f89 */ /* 0x000e6600000e0000 */
[----:B------:R-:W-:-:S05]  /*2180*/  @!P1 LOP3.LUT R2, R2, 0x7c, RZ, 0xc0, !PT ;  /* 0x0000007c02029812 */ /* 0x000fca00078ec0ff */
[----:B-1----:R-:W-:Y:S01]  /*2190*/  @!P0 FADD R7, R7, R0 ;  /* 0x0000000007078221 */ /* 0x002fe20000000000 */
[----:B------:R-:W-:Y:S02]  /*21a0*/  ISETP.GT.AND P0, PT, R6, 0x1b, PT ;  /* 0x0000001b0600780c */ /* 0x000fe40003f04270 */
[----:B0-----:R-:W-:Y:S02]  /*21b0*/  @!P1 LEA R3, R4, R3, 0x18 ;  /* 0x0000000304039211 */ /* 0x001fe400078ec0ff */
[----:B------:R-:W0:Y:S03]  /*21c0*/  SHFL.DOWN PT, R0, R7, 0x4, 0x1f ;  /* 0x08801f0007007f89 */ /* 0x000e2600000e0000 */
[----:B------:R-:W-:-:S06]  /*21d0*/  @!P1 IMAD.IADD R3, R2, 0x1, R3 ;  /* 0x0000000102039824 */ /* 0x000fcc00078e0203 */
        /* <DEDUP_REMOVED lines=24> */
[----:B------:R-:W-:-:S07]  /*2360*/  FADD R9, R2, R3 ;  /* 0x0000000302097221 */ /* 0x000fce0000000000 */
.L_x_72:
[----:B------:R-:W-:Y:S05]  /*2370*/  BSYNC.RECONVERGENT B0 ;  /* 0x0000000000007941 */ /* 0x000fea0003800200 */
.L_x_57:
[----:B------:R-:W-:Y:S05]  /*2380*/  @P0 EXIT ;  /* 0x000000000000094d */ /* 0x000fea0003800000 */
[----:B------:R-:W3:Y:S02]  /*2390*/  LDCU.64 UR4, c[0x0][0x388] ;  /* 0x00007100ff0477ac */ /* 0x000ee40008000a00 */
[----:B---3--:R-:W-:-:S06]  /*23a0*/  UIMAD.WIDE.U32 UR4, UR16, 0x4, UR4 ;  /* 0x00000004100478a5 */ /* 0x008fcc000f8e0004 */
[----:B--2---:R-:W-:Y:S02]  /*23b0*/  MOV R2, UR4 ;  /* 0x0000000400027c02 */ /* 0x004fe40008000f00 */
[----:B0-----:R-:W-:-:S05]  /*23c0*/  MOV R3, UR5 ;  /* 0x0000000500037c02 */ /* 0x001fca0008000f00 */
[----:B------:R-:W-:Y:S01]  /*23d0*/  STG.E desc[UR14][R2.64], R9 ;  /* 0x0000000902007986 */ /* 0x000fe2000c10190e */
[----:B------:R-:W-:Y:S05]  /*23e0*/  EXIT ;  /* 0x000000000000794d */ /* 0x000fea0003800000 */
.L_x_85:
        /* <DEDUP_REMOVED lines=9> */
.L_x_237:


//--------------------- .text._ZN3cub18CUB_300001_SM_10006detail6reduce28DeviceReduceSingleTileKernelINS2_10policy_hubIfyN4cuda3std3__44plusIfEEE10Policy1000EN6thrust24THRUST_300001_SM_1000_NS6detail15normal_iteratorINSD_10device_ptrIfEEEEPfyS9_ff6squareIfEEEvT0_T1_T2_T3_T4_T6_ --------------------------
	.section	.text._ZN3cub18CUB_300001_SM_10006detail6reduce28DeviceReduceSingleTileKernelINS2_10policy_hubIfyN4cuda3std3__44plusIfEEE10Policy1000EN6thrust24THRUST_300001_SM_1000_NS6detail15normal_iteratorINSD_10device_ptrIfEEEEPfyS9_ff6squareIfEEEvT0_T1_T2_T3_T4_T6_,"ax",@progbits
	.align	128
        .global         _ZN3cub18CUB_300001_SM_10006detail6reduce28DeviceReduceSingleTileKernelINS2_10policy_hubIfyN4cuda3std3__44plusIfEEE10Policy1000EN6thrust24THRUST_300001_SM_1000_NS6detail15normal_iteratorINSD_10device_ptrIfEEEEPfyS9_ff6squareIfEEEvT0_T1_T2_T3_T4_T6_
        .type           _ZN3cub18CUB_300001_SM_10006detail6reduce28DeviceReduceSingleTileKernelINS2_10policy_hubIfyN4cuda3std3__44plusIfEEE10Policy1000EN6thrust24THRUST_300001_SM_1000_NS6detail15normal_iteratorINSD_10device_ptrIfEEEEPfyS9_ff6squareIfEEEvT0_T1_T2_T3_T4_T6_,@function
        .size           _ZN3cub18CUB_300001_SM_10006detail6reduce28DeviceReduceSingleTileKernelINS2_10policy_hubIfyN4cuda3std3__44plusIfEEE10Policy1000EN6thrust24THRUST_300001_SM_1000_NS6detail15normal_iteratorINSD_10device_ptrIfEEEEPfyS9_ff6squareIfEEEvT0_T1_T2_T3_T4_T6_,(.L_x_238 - _ZN3cub18CUB_300001_SM_10006detail6reduce28DeviceReduceSingleTileKernelINS2_10policy_hubIfyN4cuda3std3__44plusIfEEE10Policy1000EN6thrust24THRUST_300001_SM_1000_NS6detail15normal_iteratorINSD_10device_ptrIfEEEEPfyS9_ff6squareIfEEEvT0_T1_T2_T3_T4_T6_)
        .other          _ZN3cub18CUB_300001_SM_10006detail6reduce28DeviceReduceSingleTileKernelINS2_10policy_hubIfyN4cuda3std3__44plusIfEEE10Policy1000EN6thrust24THRUST_300001_SM_1000_NS6detail15normal_iteratorINSD_10device_ptrIfEEEEPfyS9_ff6squareIfEEEvT0_T1_T2_T3_T4_T6_,@"STO_CUDA_ENTRY STV_DEFAULT"
_ZN3cub18CUB_300001_SM_10006detail6reduce28DeviceReduceSingleTileKernelINS2_10policy_hubIfyN4cuda3std3__44plusIfEEE10Policy1000EN6thrust24THRUST_300001_SM_1000_NS6detail15normal_iteratorINSD_10device_ptrIfEEEEPfyS9_ff6squareIfEEEvT0_T1_T2_T3_T4_T6_:
.text._ZN3cub18CUB_300001_SM_10006detail6reduce28DeviceReduceSingleTileKernelINS2_10policy_hubIfyN4cuda3std3__44plusIfEEE10Policy1000EN6thrust24THRUST_300001_SM_1000_NS6detail15normal_iteratorINSD_10device_ptrIfEEEEPfyS9_ff6squareIfEEEvT0_T1_T2_T3_T4_T6_:
[----:B------:R-:W-:Y:S01]  /*0000*/  LDC R1, c[0x0][0x37c] ;  /* 0x0000df00ff017b82 */ /* 0x000fe20000000800 */
[----:B------:R-:W0:Y:S01]  /*0010*/  LDCU.64 UR4, c[0x0][0x390] ;  /* 0x00007200ff0477ac */ /* 0x000e220008000a00 */
[----:B------:R-:W1:Y:S01]  /*0020*/  LDCU.64 UR6, c[0x0][0x358] ;  /* 0x00006b00ff0677ac */ /* 0x000e620008000a00 */
[----:B0-----:R-:W-:Y:S02]  /*0030*/  MOV R0, UR4 ;  /* 0x0000000400007c02 */ /* 0x001fe40008000f00 */
[----:B------:R-:W-:Y:S02]  /*0040*/  MOV R4, UR5 ;  /* 0x0000000500047c02 */ /* 0x000fe40008000f00 */
[----:B------:R-:W-:-:S04]  /*0050*/  ISETP.NE.U32.AND P0, PT, R0, RZ, PT ;  /* 0x000000ff0000720c */ /* 0x000fc80003f05070 */
[----:B------:R-:W-:-:S13]  /*0060*/  ISETP.NE.AND.EX P0, PT, R4, RZ, PT, P0 ;  /* 0x000000ff0400720c */ /* 0x000fda0003f05300 */
        /* <DEDUP_REMOVED lines=8> */
.L_x_86:
[----:B------:R-:W-:Y:S01]  /*00f0*/  ISETP.GT.U32.AND P0, PT, R0, 0xfff, PT ;  /* 0x00000fff0000780c */ /* 0x000fe20003f04070 */
[----:B------:R-:W-:Y:S03]  /*0100*/  BSSY.RECONVERGENT B0, `(.L_x_87) ;  /* 0x0000204000007945 */ /* 0x000fe60003800200 */
[----:B------:R-:W-:-:S13]  /*0110*/  ISETP.GT.U32.AND.EX P0, PT, R4, RZ, PT, P0 ;  /* 0x000000ff0400720c */ /* 0x000fda0003f04100 */
[----:B------:R-:W-:Y:S05]  /*0120*/  @P0 BRA `(.L_x_88) ;  /* 0x0000000c00b00947 */ /* 0x000fea0003800000 */
[----:B------:R-:W0:Y:S01]  /*0130*/  S2R R5, SR_TID.X ;  /* 0x0000000000057919 */ /* 0x000e220000002100 */
[----:B------:R-:W-:Y:S01]  /*0140*/  BSSY.RECONVERGENT B1, `(.L_x_89) ;  /* 0x000000a000017945 */ /* 0x000fe20003800200 */
[----:B------:R-:W-:Y:S01]  /*0150*/  IMAD.MOV.U32 R6, RZ, RZ, RZ ;  /* 0x000000ffff067224 */ /* 0x000fe200078e00ff */
[----:B0-----:R-:W-:Y:S02]  /*0160*/  ISETP.GE.U32.AND P0, PT, R5, R0, PT ;  /* 0x000000000500720c */ /* 0x001fe40003f06070 */
[----:B------:R-:W-:-:S11]  /*0170*/  MOV R7, R5 ;  /* 0x0000000500077202 */ /* 0x000fd60000000f00 */
[----:B------:R-:W-:Y:S05]  /*0180*/  @P0 BRA `(.L_x_90) ;  /* 0x0000000000140947 */ /* 0x000fea0003800000 */
[----:B------:R-:W0:Y:S02]  /*0190*/  LDC.64 R2, c[0x0][0x380] ;  /* 0x0000e000ff027b82 */ /* 0x000e240000000a00 */
[----:B0-----:R-:W-:-:S06]  /*01a0*/  IMAD.WIDE.U32 R2, R5, 0x4, R2 ;  /* 0x0000000405027825 */ /* 0x001fcc00078e0002 */
[----:B------:R-:W2:Y:S01]  /*01b0*/  LDG.E R2, desc[UR6][R2.64] ;  /* 0x0000000602027981 */ /* 0x000ea2000c1e1900 */
[----:B------:R-:W-:Y:S01]  /*01c0*/  IADD3 R7, PT, PT, R5, 0x100, RZ ;  /* 0x0000010005077810 */ /* 0x000fe20007ffe0ff */
[----:B--2---:R-:W-:-:S07]  /*01d0*/  FMUL R6, R2, R2 ;  /* 0x0000000202067220 */ /* 0x004fce0000400000 */
.L_x_90:
[----:B------:R-:W-:Y:S05]  /*01e0*/  BSYNC.RECONVERGENT B1 ;  /* 0x0000000000017941 */ /* 0x000fea0003800200 */
.L_x_89:
[----:B------:R-:W-:Y:S01]  /*01f0*/  ISETP.GE.U32.AND P0, PT, R7, R0, PT ;  /* 0x000000000700720c */ /* 0x000fe20003f06070 */
[----:B------:R-:W-:-:S12]  /*0200*/  BSSY.RECONVERGENT B1, `(.L_x_91) ;  /* 0x000006d000017945 */ /* 0x000fd80003800200 */
[----:B------:R-:W-:Y:S05]  /*0210*/  @P0 BRA `(.L_x_92) ;  /* 0x0000000400ac0947 */ /* 0x000fea0003800000 */
[----:B------:R-:W-:Y:S01]  /*0220*/  LOP3.LUT R3, RZ, R7, RZ, 0x33, !PT ;  /* 0x00000007ff037212 */ /* 0x000fe200078e33ff */
[----:B------:R-:W-:Y:S04]  /*0230*/  BSSY.RECONVERGENT B2, `(.L_x_93) ;  /* 0x0000033000027945 */ /* 0x000fe80003800200 */
[----:B------:R-:W-:-:S05]  /*0240*/  IMAD.IADD R3, R3, 0x1, R0 ;  /* 0x0000000103037824 */ /* 0x000fca00078e0200 */
[C---:B------:R-:W-:Y:S02]  /*0250*/  ISETP.GE.U32.AND P0, PT, R3.reuse, 0xf00, PT ;  /* 0x00000f000300780c */ /* 0x040fe40003f06070 */
[----:B------:R-:W-:-:S04]  /*0260*/  LEA.HI R8, R3, 0x1, RZ, 0x18 ;  /* 0x0000000103087811 */ /* 0x000fc800078fc0ff */
[----:B------:R-:W-:-:S04]  /*0270*/  LOP3.LUT R22, R8, 0xf, RZ, 0xc0, !PT ;  /* 0x0000000f08167812 */ /* 0x000fc800078ec0ff */
[----:B------:R-:W-:-:S03]  /*0280*/  ISETP.NE.AND P1, PT, R22, RZ, PT ;  /* 0x000000ff1600720c */ /* 0x000fc60003f25270 */
[----:B------:R-:W-:Y:S10]  /*0290*/  @!P0 BRA `(.L_x_94) ;  /* 0x0000000000b08947 */ /* 0x000ff40003800000 */
[----:B------:R-:W0:Y:S01]  /*02a0*/  LDC.64 R2, c[0x0][0x380] ;  /* 0x0000e000ff027b82 */ /* 0x000e220000000a00 */
[----:B------:R-:W-:-:S04]  /*02b0*/  LOP3.LUT R9, R8, 0x1fffff0, RZ, 0xc0, !PT ;  /* 0x01fffff008097812 */ /* 0x000fc800078ec0ff */
[----:B------:R-:W-:Y:S01]  /*02c0*/  IADD3 R9, PT, PT, -R9, RZ, RZ ;  /* 0x000000ff09097210 */ /* 0x000fe20007ffe1ff */
[----:B0-----:R-:W-:-:S03]  /*02d0*/  IMAD.WIDE.U32 R2, R7, 0x4, R2 ;  /* 0x0000000407027825 */ /* 0x001fc600078e0002 */
[----:B------:R-:W-:-:S04]  /*02e0*/  IADD3 R2, P0, PT, R2, 0x2000, RZ ;  /* 0x0000200002027810 */ /* 0x000fc80007f1e0ff */
[----:B------:R-:W-:-:S09]  /*02f0*/  IADD3.X R3, PT, PT, RZ, R3, RZ, P0, !PT ;  /* 0x00000003ff037210 */ /* 0x000fd200007fe4ff */
.L_x_95:
        /* <DEDUP_REMOVED lines=16> */
[----:B------:R-:W-:Y:S01]  /*0400*/  VIADD R9, R9, 0x10 ;  /* 0x0000001009097836 */ /* 0x000fe20000000000 */
[----:B------:R-:W-:-:S04]  /*0410*/  IADD3 R7, PT, PT, R7, 0x1000, RZ ;  /* 0x0000100007077810 */ /* 0x000fc80007ffe0ff */
[----:B------:R-:W-:Y:S02]  /*0420*/  ISETP.NE.AND P0, PT, R9, RZ, PT ;  /* 0x000000ff0900720c */ /* 0x000fe40003f05270 */
[----:B0-----:R-:W-:-:S04]  /*0430*/  IADD3 R2, P2, PT, R2, 0x4000, RZ ;  /* 0x0000400002027810 */ /* 0x001fc80007f5e0ff */
[----:B------:R-:W-:Y:S01]  /*0440*/  IADD3.X R3, PT, PT, RZ, R3, RZ, P2, !PT ;  /* 0x00000003ff037210 */ /* 0x000fe200017fe4ff */
        /* <DEDUP_REMOVED lines=17> */
.L_x_94:
[----:B------:R-:W-:Y:S05]  /*0560*/  BSYNC.RECONVERGENT B2 ;  /* 0x0000000000027941 */ /* 0x000fea0003800200 */
.L_x_93:
[----:B------:R-:W-:Y:S05]  /*0570*/  @!P1 BRA `(.L_x_92) ;  /* 0x0000000000d49947 */ /* 0x000fea0003800000 */
[----:B------:R-:W-:Y:S01]  /*0580*/  ISETP.GE.U32.AND P0, PT, R22, 0x8, PT ;  /* 0x000000081600780c */ /* 0x000fe20003f06070 */
[----:B------:R-:W-:Y:S01]  /*0590*/  BSSY.RECONVERGENT B2, `(.L_x_96) ;  /* 0x0000017000027945 */ /* 0x000fe20003800200 */
[----:B------:R-:W-:-:S04]  /*05a0*/  LOP3.LUT R12, R8, 0x7, RZ, 0xc0, !PT ;  /* 0x00000007080c7812 */ /* 0x000fc800078ec0ff */
[----:B------:R-:W-:-:S07]  /*05b0*/  ISETP.NE.AND P1, PT, R12, RZ, PT ;  /* 0x000000ff0c00720c */ /* 0x000fce0003f25270 */
[----:B------:R-:W-:Y:S06]  /*05c0*/  @!P0 BRA `(.L_x_97) ;  /* 0x00000000004c8947 */ /* 0x000fec0003800000 */
[----:B------:R-:W0:Y:S02]  /*05d0*/  LDC.64 R2, c[0x0][0x380] ;  /* 0x0000e000ff027b82 */ /* 0x000e240000000a00 */
[----:B0-----:R-:W-:-:S05]  /*05e0*/  IMAD.WIDE R2, R7, 0x4, R2 ;  /* 0x0000000407027825 */ /* 0x001fca00078e0202 */
        /* <DEDUP_REMOVED lines=17> */
.L_x_97:
[----:B------:R-:W-:Y:S05]  /*0700*/  BSYNC.RECONVERGENT B2 ;  /* 0x0000000000027941 */ /* 0x000fea0003800200 */
.L_x_96:
        /* <DEDUP_REMOVED lines=17> */
.L_x_99:
[----:B------:R-:W-:Y:S05]  /*0820*/  BSYNC.RECONVERGENT B2 ;  /* 0x0000000000027941 */ /* 0x000fea0003800200 */
.L_x_98:
[----:B------:R-:W-:Y:S05]  /*0830*/  @!P1 BRA `(.L_x_92) ;  /* 0x0000000000249947 */ /* 0x000fea0003800000 */
[----:B------:R-:W0:Y:S01]  /*0840*/  LDC.64 R8, c[0x0][0x380] ;  /* 0x0000e000ff087b82 */ /* 0x000e220000000a00 */
[----:B------:R-:W-:-:S07]  /*0850*/  IADD3 R10, PT, PT, -R10, RZ, RZ ;  /* 0x000000ff0a0a7210 */ /* 0x000fce0007ffe1ff */
.L_x_100:
[----:B0-----:R-:W-:-:S06]  /*0860*/  IMAD.WIDE R2, R7, 0x4, R8 ;  /* 0x0000000407027825 */ /* 0x001fcc00078e0208 */
[----:B------:R-:W2:Y:S01]  /*0870*/  LDG.E R3, desc[UR6][R2.64] ;  /* 0x0000000602037981 */ /* 0x000ea2000c1e1900 */
[----:B------:R-:W-:Y:S01]  /*0880*/  VIADD R10, R10, 0x1 ;  /* 0x000000010a0a7836 */ /* 0x000fe20000000000 */
[----:B------:R-:W-:-:S04]  /*0890*/  IADD3 R7, PT, PT, R7, 0x100, RZ ;  /* 0x0000010007077810 */ /* 0x000fc80007ffe0ff */
[----:B------:R-:W-:Y:S01]  /*08a0*/  ISETP.NE.AND P0, PT, R10, RZ, PT ;  /* 0x000000ff0a00720c */ /* 0x000fe20003f05270 */
[----:B--2---:R-:W-:-:S12]  /*08b0*/  FFMA R6, R3, R3, R6 ;  /* 0x0000000303067223 */ /* 0x004fd80000000006 */
[----:B------:R-:W-:Y:S05]  /*08c0*/  @P0 BRA `(.L_x_100) ;  /* 0xfffffffc00e40947 */ /* 0x000fea000383ffff */
.L_x_92:
[----:B------:R-:W-:Y:S05]  /*08d0*/  BSYNC.RECONVERGENT B1 ;  /* 0x0000000000017941 */ /* 0x000fea0003800200 */
.L_x_91:
[----:B------:R-:W-:Y:S02]  /*08e0*/  ISETP.GE.U32.AND P0, PT, R0, 0x100, PT ;  /* 0x000001000000780c */ /* 0x000fe40003f06070 */
[----:B------:R-:W-:Y:S02]  /*08f0*/  MOV R9, R6 ;  /* 0x0000000600097202 */ /* 0x000fe40000000f00 */
[----:B------:R-:W-:-:S13]  /*0900*/  ISETP.GE.U32.AND.EX P0, PT, R4, RZ, PT, P0 ;  /* 0x000000ff0400720c */ /* 0x000fda0003f06100 */
[----:B------:R-:W-:Y:S05]  /*0910*/  @!P0 BRA `(.L_x_101) ;  /* 0x0000000000ac8947 */ /* 0x000fea0003800000 */
[----:B------:R-:W0:Y:S01]  /*0920*/  S2R R6, SR_LANEID ;  /* 0x0000000000067919 */ /* 0x000e220000000000 */
[----:B------:R-:W-:Y:S01]  /*0930*/  ISETP.NE.AND P5, PT, R5, RZ, PT ;  /* 0x000000ff0500720c */ /* 0x000fe20003fa5270 */
        /* <DEDUP_REMOVED lines=20> */
[----:B------:R-:W-:-:S04]  /*0a80*/  ISETP.GT.AND P0, PT, R6, 0xf, PT ;  /* 0x0000000f0600780c */ /* 0x000fc80003f04270 */
[----:B------:R-:W0:Y:S02]  /*0a90*/  SHFL.DOWN PT, R3, R0, 0x10, 0x1f ;  /* 0x0a001f0000037f89 */ /* 0x000e2400000e0000 */
[----:B0-----:R-:W-:-:S05]  /*0aa0*/  FADD R3, R0, R3 ;  /* 0x0000000300037221 */ /* 0x001fca0000000000 */
[----:B------:R1:W-:Y:S01]  /*0ab0*/  @!P1 STS [R2+0x8], R3 ;  /* 0x0000080302009388 */ /* 0x0003e20000000800 */
[----:B------:R-:W-:Y:S01]  /*0ac0*/  FSEL R8, R0, R3, P0 ;  /* 0x0000000300087208 */ /* 0x000fe20000000000 */
[----:B------:R-:W-:Y:S06]  /*0ad0*/  BAR.SYNC.DEFER_BLOCKING 0x0 ;  /* 0x0000000000007b1d */ /* 0x000fec0000010000 */
[----:B------:R-:W-:Y:S05]  /*0ae0*/  @P5 BRA `(.L_x_102) ;  /* 0x0000001400945947 */ /* 0x000fea0003800000 */
[----:B------:R-:W0:Y:S01]  /*0af0*/  S2UR UR5, SR_CgaCtaId ;  /* 0x00000000000579c3 */ /* 0x000e220000008800 */
[----:B------:R-:W-:Y:S02]  /*0b00*/  UMOV UR4, 0x400 ;  /* 0x0000040000047882 */ /* 0x000fe40000000000 */
[----:B0-----:R-:W-:-:S09]  /*0b10*/  ULEA UR4, UR5, UR4, 0x18 ;  /* 0x0000000405047291 */ /* 0x001fd2000f8ec0ff */
[----:B-1----:R-:W0:Y:S04]  /*0b20*/  LDS R3, [UR4+0xc] ;  /* 0x00000c04ff037984 */ /* 0x002e280008000800 */
        /* <DEDUP_REMOVED lines=10> */
.L_x_101:
[----:B------:R-:W0:Y:S01]  /*0bd0*/  S2R R8, SR_LANEID ;  /* 0x0000000000087919 */ /* 0x000e220000000000 */
[C---:B------:R-:W-:Y:S02]  /*0be0*/  LOP3.LUT R2, R5.reuse, 0x3e0, RZ, 0xc0, !PT ;  /* 0x000003e005027812 */ /* 0x040fe400078ec0ff */
[----:B------:R-:W-:Y:S02]  /*0bf0*/  ISETP.NE.AND P5, PT, R5, RZ, PT ;  /* 0x000000ff0500720c */ /* 0x000fe40003fa5270 */
[----:B------:R-:W-:Y:S02]  /*0c00*/  IADD3 R3, PT, PT, R2, 0x20, RZ ;  /* 0x0000002002037810 */ /* 0x000fe40007ffe0ff */
[----:B------:R-:W-:Y:S02]  /*0c10*/  LOP3.LUT R7, RZ, R2, RZ, 0x33, !PT ;  /* 0x00000002ff077212 */ /* 0x000fe400078e33ff */
[-C--:B------:R-:W-:Y:S02]  /*0c20*/  ISETP.GT.U32.AND P0, PT, R3, R0.reuse, PT ;  /* 0x000000000300720c */ /* 0x080fe40003f04070 */
[----:B------:R-:W-:-:S04]  /*0c30*/  IADD3 R7, PT, PT, R7, R0, RZ ;  /* 0x0000000007077210 */ /* 0x000fc80007ffe0ff */
[----:B------:R-:W-:-:S05]  /*0c40*/  SEL R7, R7, 0x1f, P0 ;  /* 0x0000001f07077807 */ /* 0x000fca0000000000 */
[----:B------:R-:W1:Y:S01]  /*0c50*/  SHFL.DOWN PT, R2, R9, 0x1, R7 ;  /* 0x0820000009027989 */ /* 0x000e6200000e0007 */
[C---:B0-----:R-:W-:Y:S01]  /*0c60*/  ISETP.GE.AND P0, PT, R8.reuse, R7, PT ;  /* 0x000000070800720c */ /* 0x041fe20003f06270 */
[C---:B------:R-:W-:Y:S01]  /*0c70*/  VIADD R6, R8.reuse, 0x2 ;  /* 0x0000000208067836 */ /* 0x040fe20000000000 */
[----:B------:R-:W-:-:S11]  /*0c80*/  ISETP.NE.AND P1, PT, R8, RZ, PT ;  /* 0x000000ff0800720c */ /* 0x000fd60003f25270 */
[----:B-1----:R-:W-:Y:S01]  /*0c90*/  @!P0 FADD R9, R2, R9 ;  /* 0x0000000902098221 */ /* 0x002fe20000000000 */
[----:B------:R-:W-:Y:S01]  /*0ca0*/  ISETP.GT.AND P0, PT, R6, R7, PT ;  /* 0x000000070600720c */ /* 0x000fe20003f04270 */
[----:B------:R-:W0:Y:S01]  /*0cb0*/  @!P1 S2R R11, SR_CgaCtaId ;  /* 0x00000000000b9919 */ /* 0x000e220000008800 */
[----:B------:R-:W-:Y:S02]  /*0cc0*/  IADD3 R6, PT, PT, R8, 0x4, RZ ;  /* 0x0000000408067810 */ /* 0x000fe40007ffe0ff */
[----:B------:R-:W-:Y:S01]  /*0cd0*/  @!P1 SHF.R.U32.HI R3, RZ, 0x3, R5 ;  /* 0x00000003ff039819 */ /* 0x000fe20000011605 */
[----:B------:R-:W1:Y:S03]  /*0ce0*/  SHFL.DOWN PT, R2, R9, 0x2, R7 ;  /* 0x0840000009027989 */ /* 0x000e6600000e0007 */
[----:B------:R-:W-:-:S05]  /*0cf0*/  @!P1 LOP3.LUT R3, R3, 0x7c, RZ, 0xc0, !PT ;  /* 0x0000007c03039812 */ /* 0x000fca00078ec0ff */
[----:B-1----:R-:W-:Y:S01]  /*0d00*/  @!P0 FADD R9, R9, R2 ;  /* 0x0000000209098221 */ /* 0x002fe20000000000 */
[-C--:B------:R-:W-:Y:S02]  /*0d10*/  ISETP.GT.AND P0, PT, R6, R7.reuse, PT ;  /* 0x000000070600720c */ /* 0x080fe40003f04270 */
[----:B------:R-:W-:Y:S02]  /*0d20*/  IADD3 R6, PT, PT, R8, 0x8, RZ ;  /* 0x0000000808067810 */ /* 0x000fe40007ffe0ff */
[----:B------:R-:W1:Y:S09]  /*0d30*/  SHFL.DOWN PT, R2, R9, 0x4, R7 ;  /* 0x0880000009027989 */ /* 0x000e7200000e0007 */
[----:B-1----:R-:W-:Y:S01]  /*0d40*/  @!P0 FADD R9, R9, R2 ;  /* 0x0000000209098221 */ /* 0x002fe20000000000 */
[----:B------:R-:W-:Y:S01]  /*0d50*/  ISETP.GT.AND P0, PT, R6, R7, PT ;  /* 0x000000070600720c */ /* 0x000fe20003f04270 */
[----:B------:R-:W-:-:S03]  /*0d60*/  VIADD R6, R8, 0x10 ;  /* 0x0000001008067836 */ /* 0x000fc60000000000 */
[----:B------:R-:W1:Y:S09]  /*0d70*/  SHFL.DOWN PT, R2, R9, 0x8, R7 ;  /* 0x0900000009027989 */ /* 0x000e7200000e0007 */
[----:B-1----:R-:W-:Y:S01]  /*0d80*/  @!P0 FADD R9, R9, R2 ;  /* 0x0000000209098221 */ /* 0x002fe20000000000 */
[----:B------:R-:W-:-:S02]  /*0d90*/  ISETP.GT.AND P0, PT, R6, R7, PT ;  /* 0x000000070600720c */ /* 0x000fc40003f04270 */
[----:B------:R-:W-:Y:S02]  /*0da0*/  @!P1 MOV R6, 0x400 ;  /* 0x0000040000069802 */ /* 0x000fe40000000f00 */
[----:B------:R-:W1:Y:S02]  /*0db0*/  SHFL.DOWN PT, R2, R9, 0x10, R7 ;  /* 0x0a00000009027989 */ /* 0x000e6400000e0007 */
[----:B0-----:R-:W-:-:S04]  /*0dc0*/  @!P1 LEA R6, R11, R6, 0x18 ;  /* 0x000000060b069211 */ /* 0x001fc800078ec0ff */
[----:B------:R-:W-:-:S03]  /*0dd0*/  @!P1 IADD3 R3, PT, PT, R3, R6, RZ ;  /* 0x0000000603039210 */ /* 0x000fc60007ffe0ff */
[----:B-1----:R-:W-:-:S05]  /*0de0*/  @!P0 FADD R9, R9, R2 ;  /* 0x0000000209098221 */ /* 0x002fca0000000000 */
[----:B------:R-:W-:-:S05]  /*0df0*/  MOV R8, R9 ;  /* 0x0000000900087202 */ /* 0x000fca0000000f00 */
[----:B------:R0:W-:Y:S01]  /*0e00*/  @!P1 STS [R3+0x8], R8 ;  /* 0x0000080803009388 */ /* 0x0001e20000000800 */
[----:B------:R-:W-:Y:S06]  /*0e10*/  BAR.SYNC.DEFER_BLOCKING 0x0 ;  /* 0x0000000000007b1d */ /* 0x000fec0000010000 */
[----:B------:R-:W-:Y:S05]  /*0e20*/  @P5 BRA `(.L_x_102) ;  /* 0x0000001000c45947 */ /* 0x000fea0003800000 */
[----:B------:R-:W1:Y:S01]  /*0e30*/  S2UR UR5, SR_CgaCtaId ;  /* 0x00000000000579c3 */ /* 0x000e620000008800 */
[----:B------:R-:W-:Y:S01]  /*0e40*/  UMOV UR4, 0x400 ;  /* 0x0000040000047882 */ /* 0x000fe20000000000 */
[C---:B------:R-:W-:Y:S02]  /*0e50*/  ISETP.GT.U32.AND P3, PT, R0.reuse, 0x20, PT ;  /* 0x000000200000780c */ /* 0x040fe40003f64070 */
[----:B------:R-:W-:Y:S02]  /*0e60*/  ISETP.GT.U32.AND P1, PT, R0, 0x40, PT ;  /* 0x000000400000780c */ /* 0x000fe40003f24070 */
[----:B------:R-:W-:Y:S02]  /*0e70*/  ISETP.GT.U32.AND.EX P3, PT, R4, RZ, PT, P3 ;  /* 0x000000ff0400720c */ /* 0x000fe40003f64130 */
[----:B------:R-:W-:Y:S02]  /*0e80*/  ISETP.GT.U32.AND P0, PT, R0, 0x60, PT ;  /* 0x000000600000780c */ /* 0x000fe40003f04070 */
[----:B------:R-:W-:-:S02]  /*0e90*/  ISETP.GT.U32.AND.EX P1, PT, R4, RZ, PT, P1 ;  /* 0x000000ff0400720c */ /* 0x000fc40003f24110 */
[----:B------:R-:W-:Y:S02]  /*0ea0*/  ISETP.GT.U32.AND P2, PT, R0, 0x80, PT ;  /* 0x000000800000780c */ /* 0x000fe40003f44070 */
[----:B------:R-:W-:Y:S02]  /*0eb0*/  ISETP.GT.U32.AND.EX P0, PT, R4, RZ, PT, P0 ;  /* 0x000000ff0400720c */ /* 0x000fe40003f04100 */
[----:B------:R-:W-:Y:S02]  /*0ec0*/  ISETP.GT.U32.AND P4, PT, R0, 0xa0, PT ;  /* 0x000000a00000780c */ /* 0x000fe40003f84070 */
[C---:B------:R-:W-:Y:S02]  /*0ed0*/  ISETP.GT.U32.AND.EX P2, PT, R4.reuse, RZ, PT, P2 ;  /* 0x000000ff0400720c */ /* 0x040fe40003f44120 */
[----:B------:R-:W-:Y:S01]  /*0ee0*/  ISETP.GT.U32.AND.EX P4, PT, R4, RZ, PT, P4 ;  /* 0x000000ff0400720c */ /* 0x000fe20003f84140 */
[----:B-1----:R-:W-:-:S09]  /*0ef0*/  ULEA UR4, UR5, UR4, 0x18 ;  /* 0x0000000405047291 */ /* 0x002fd2000f8ec0ff */
[----:B0-----:R-:W0:Y:S04]  /*0f00*/  LDS R3, [UR4+0xc] ;  /* 0x00000c04ff037984 */ /* 0x001e280008000800 */
[----:B------:R-:W1:Y:S04]  /*0f10*/  LDS.128 R12, [UR4+0x10] ;  /* 0x00001004ff0c7984 */ /* 0x000e680008000c00 */
[----:B------:R-:W2:Y:S01]  /*0f20*/  LDS.64 R6, [UR4+0x20] ;  /* 0x00002004ff067984 */ /* 0x000ea20008000a00 */
[----:B0-----:R-:W-:Y:S01]  /*0f30*/  @P3 FADD R8, R8, R3 ;  /* 0x0000000308083221 */ /* 0x001fe20000000000 */
[----:B------:R-:W-:-:S03]  /*0f40*/  ISETP.GT.U32.AND P3, PT, R0, 0xc0, PT ;  /* 0x000000c00000780c */ /* 0x000fc60003f64070 */
[----:B-1----:R-:W-:Y:S01]  /*0f50*/  @P1 FADD R8, R8, R12 ;  /* 0x0000000c08081221 */ /* 0x002fe20000000000 */
[----:B------:R-:W-:Y:S02]  /*0f60*/  ISETP.GT.U32.AND P1, PT, R0, 0xe0, PT ;  /* 0x000000e00000780c */ /* 0x000fe40003f24070 */
[----:B------:R-:W-:Y:S01]  /*0f70*/  ISETP.GT.U32.AND.EX P3, PT, R4, RZ, PT, P3 ;  /* 0x000000ff0400720c */ /* 0x000fe20003f64130 */
[----:B------:R-:W-:Y:S01]  /*0f80*/  @P0 FADD R8, R8, R13 ;  /* 0x0000000d08080221 */ /* 0x000fe20000000000 */
[----:B------:R-:W-:-:S03]  /*0f90*/  ISETP.GT.U32.AND.EX P1, PT, R4, RZ, PT, P1 ;  /* 0x000000ff0400720c */ /* 0x000fc60003f24110 */
[----:B------:R-:W-:-:S04]  /*0fa0*/  @P2 FADD R8, R8, R14 ;  /* 0x0000000e08082221 */ /* 0x000fc80000000000 */
[----:B------:R-:W-:-:S04]  /*0fb0*/  @P4 FADD R8, R8, R15 ;  /* 0x0000000f08084221 */ /* 0x000fc80000000000 */
[----:B--2---:R-:W-:-:S04]  /*0fc0*/  @P3 FADD R8, R8, R6 ;  /* 0x0000000608083221 */ /* 0x004fc80000000000 */
[----:B------:R-:W-:Y:S01]  /*0fd0*/  @P1 FADD R8, R8, R7 ;  /* 0x0000000708081221 */ /* 0x000fe20000000000 */
[----:B------:R-:W-:Y:S06]  /*0fe0*/  BRA `(.L_x_102) ;  /* 0x0000001000547947 */ /* 0x000fec0003800000 */
.L_x_88:
[----:B------:R-:W0:Y:S01]  /*0ff0*/  S2R R5, SR_TID.X ;  /* 0x0000000000057919 */ /* 0x000e220000002100 */
[----:B------:R-:W0:Y:S02]  /*1000*/  LDC.64 R2, c[0x0][0x380] ;  /* 0x0000e000ff027b82 */ /* 0x000e240000000a00 */
[----:B0-----:R-:W-:-:S05]  /*1010*/  IMAD.WIDE.U32 R2, R5, 0x4, R2 ;  /* 0x0000000405027825 */ /* 0x001fca00078e0002 */
        /* <DEDUP_REMOVED lines=15> */
[----:B------:R-:W5:Y:S01]  /*1110*/  LDG.E R7, desc[UR6][R2.64+0x3800] ;  /* 0x0038000602077981 */ /* 0x000f62000c1e1900 */
[----:B--2---:R-:W-:Y:S01]  /*1120*/  FMUL R14, R14, R14 ;  /* 0x0000000e0e0e7220 */ /* 0x004fe20000400000 */
[----:B---3--:R-:W-:-:S03]  /*1130*/  FMUL R16, R16, R16 ;  /* 0x0000001010107220 */ /* 0x008fc60000400000 */
[----:B----4-:R-:W-:Y:S01]  /*1140*/  FFMA R13, R13, R13, R14 ;  /* 0x0000000d0d0d7223 */ /* 0x010fe2000000000e */
[----:B-----5:R-:W-:Y:S01]  /*1150*/  FMUL R14, R21, R21 ;  /* 0x00000015150e7220 */ /* 0x020fe20000400000 */
[----:B------:R-:W-:-:S03]  /*1160*/  FFMA R16, R15, R15, R16 ;  /* 0x0000000f0f107223 */ /* 0x000fc60000000010 */
[----:B------:R-:W-:Y:S01]  /*1170*/  FFMA R14, R11, R11, R14 ;  /* 0x0000000b0b0e7223 */ /* 0x000fe2000000000e */
[----:B------:R-:W-:Y:S01]  /*1180*/  IADD3 R11, P1, PT, R0, -0x1000, RZ ;  /* 0xfffff000000b7810 */ /* 0x000fe20007f3e0ff */
[----:B------:R-:W-:Y:S01]  /*1190*/  FADD R16, R13, R16 ;  /* 0x000000100d107221 */ /* 0x000fe20000000000 */
[----:B------:R-:W-:Y:S02]  /*11a0*/  FMUL R13, R12, R12 ;  /* 0x0000000c0c0d7220 */ /* 0x000fe40000400000 */
[----:B------:R-:W-:Y:S02]  /*11b0*/  ISETP.GE.U32.AND P0, PT, R11, 0x1000, PT ;  /* 0x000010000b00780c */ /* 0x000fe40003f06070 */
[----:B------:R-:W-:Y:S01]  /*11c0*/  IADD3.X R12, PT, PT, R4, -0x1, RZ, P1, !PT ;  /* 0xffffffff040c7810 */ /* 0x000fe20000ffe4ff */
[----:B------:R-:W-:-:S03]  /*11d0*/  FMUL R15, R10, R10 ;  /* 0x0000000a0a0f7220 */ /* 0x000fc60000400000 */
[----:B------:R-:W-:Y:S01]  /*11e0*/  ISETP.GE.U32.AND.EX P0, PT, R12, RZ, PT, P0 ;  /* 0x000000ff0c00720c */ /* 0x000fe20003f06100 */
[----:B------:R-:W-:Y:S01]  /*11f0*/  FMUL R18, R18, R18 ;  /* 0x0000001212127220 */ /* 0x000fe20000400000 */
[----:B------:R-:W-:Y:S01]  /*1200*/  FMUL R20, R20, R20 ;  /* 0x0000001414147220 */ /* 0x000fe20000400000 */
[----:B------:R-:W-:Y:S02]  /*1210*/  FMUL R10, R9, R9 ;  /* 0x00000009090a7220 */ /* 0x000fe40000400000 */
[----:B------:R-:W-:Y:S01]  /*1220*/  FFMA R18, R17, R17, R18 ;  /* 0x0000001111127223 */ /* 0x000fe20000000012 */
[----:B------:R-:W-:Y:S01]  /*1230*/  FFMA R19, R19, R19, R20 ;  /* 0x0000001313137223 */ /* 0x000fe20000000014 */
[----:B------:R-:W-:Y:S01]  /*1240*/  FFMA R13, R8, R8, R13 ;  /* 0x00000008080d7223 */ /* 0x000fe2000000000d */
[----:B------:R-:W-:Y:S01]  /*1250*/  FFMA R15, R6, R6, R15 ;  /* 0x00000006060f7223 */ /* 0x000fe2000000000f */
[----:B------:R-:W-:Y:S01]  /*1260*/  FFMA R10, R7, R7, R10 ;  /* 0x00000007070a7223 */ /* 0x000fe2000000000a */
[----:B------:R-:W-:Y:S01]  /*1270*/  FADD R19, R18, R19 ;  /* 0x0000001312137221 */ /* 0x000fe20000000000 */
[----:B------:R-:W-:-:S02]  /*1280*/  FADD R13, R14, R13 ;  /* 0x0000000d0e0d7221 */ /* 0x000fc40000000000 */
[----:B------:R-:W-:Y:S01]  /*1290*/  FADD R10, R15, R10 ;  /* 0x0000000a0f0a7221 */ /* 0x000fe20000000000 */
[----:B------:R-:W-:Y:S01]  /*12a0*/  FADD R16, R16, R19 ;  /* 0x0000001310107221 */ /* 0x000fe20000000000 */
[----:B------:R-:W-:Y:S02]  /*12b0*/  HFMA2 R15, -RZ, RZ, 0, 0 ;  /* 0x00000000ff0f7431 */ /* 0x000fe400000001ff */
[----:B------:R-:W-:Y:S01]  /*12c0*/  FADD R7, R13, R10 ;  /* 0x0000000a0d077221 */ /* 0x000fe20000000000 */
[----:B------:R-:W-:-:S03]  /*12d0*/  IMAD.MOV.U32 R13, RZ, RZ, 0x1000 ;  /* 0x00001000ff0d7424 */ /* 0x000fc600078e00ff */
[----:B------:R-:W-:Y:S01]  /*12e0*/  FADD R10, R16, R7 ;  /* 0x00000007100a7221 */ /* 0x000fe20000000000 */
[----:B------:R-:W-:Y:S06]  /*12f0*/  @!P0 BRA `(.L_x_103) ;  /* 0x0000000000e08947 */ /* 0x000fec0003800000 */
[----:B------:R-:W0:Y:S01]  /*1300*/  LDC.64 R6, c[0x0][0x390] ;  /* 0x0000e400ff067b82 */ /* 0x000e220000000a00 */
[----:B------:R-:W-:Y:S02]  /*1310*/  MOV R13, 0x1000 ;  /* 0x00001000000d7802 */ /* 0x000fe40000000f00 */
[----:B------:R-:W-:-:S07]  /*1320*/  MOV R15, RZ ;  /* 0x000000ff000f7202 */ /* 0x000fce0000000f00 */
.L_x_105:
[----:B------:R-:W-:-:S04]  /*1330*/  LEA R8, P0, R13, R2, 0x2 ;  /* 0x000000020d087211 */ /* 0x000fc800078010ff */
[----:B------:R-:W-:-:S05]  /*1340*/  LEA.HI.X R9, R13, R3, R15, 0x2, P0 ;  /* 0x000000030d097211 */ /* 0x000fca00000f140f */
        /* <DEDUP_REMOVED lines=15> */
[----:B------:R2:W5:Y:S02]  /*1440*/  LDG.E R18, desc[UR6][R8.64+0x3c00] ;  /* 0x003c000608127981 */ /* 0x000564000c1e1900 */
[----:B--2---:R-:W-:Y:S01]  /*1450*/  FMUL R9, R0, R0 ;  /* 0x0000000000097220 */ /* 0x004fe20000400000 */
[----:B0-----:R-:W-:-:S02]  /*1460*/  IMAD.MOV.U32 R0, RZ, RZ, R6 ;  /* 0x000000ffff007224 */ /* 0x001fc400078e0006 */
[----:B---3--:R-:W-:Y:S01]  /*1470*/  FMUL R19, R19, R19 ;  /* 0x0000001313137220 */ /* 0x008fe20000400000 */
[----:B----4-:R-:W-:Y:S01]  /*1480*/  FMUL R28, R28, R28 ;  /* 0x0000001c1c1c7220 */ /* 0x010fe20000400000 */
[----:B-----5:R-:W-:Y:S01]  /*1490*/  FFMA R9, R14, R14, R9 ;  /* 0x0000000e0e097223 */ /* 0x020fe20000000009 */
[----:B------:R-:W-:Y:S01]  /*14a0*/  IADD3 R14, P1, PT, -R13, R0, RZ ;  /* 0x000000000d0e7210 */ /* 0x000fe20007f3e1ff */
[----:B------:R-:W-:Y:S01]  /*14b0*/  FFMA R8, R4, R4, R19 ;  /* 0x0000000404087223 */ /* 0x000fe20000000013 */
[----:B------:R-:W-:Y:S02]  /*14c0*/  MOV R4, R7 ;  /* 0x0000000700047202 */ /* 0x000fe40000000f00 */
[----:B------:R-:W-:Y:S01]  /*14d0*/  ISETP.GE.U32.AND P0, PT, R14, 0x1000, PT ;  /* 0x000010000e00780c */ /* 0x000fe20003f06070 */
[----:B------:R-:W-:Y:S01]  /*14e0*/  FFMA R28, R23, R23, R28 ;  /* 0x00000017171c7223 */ /* 0x000fe2000000001c */
[----:B------:R-:W-:Y:S01]  /*14f0*/  IADD3.X R14, PT, PT, ~R15, R4, RZ, P1, !PT ;  /* 0x000000040f0e7210 */ /* 0x000fe20000ffe5ff */
[----:B------:R-:W-:Y:S01]  /*1500*/  FMUL R27, R27, R27 ;  /* 0x0000001b1b1b7220 */ /* 0x000fe20000400000 */
[----:B------:R-:W-:Y:S01]  /*1510*/  FMUL R29, R26, R26 ;  /* 0x0000001a1a1d7220 */ /* 0x000fe20000400000 */
[----:B------:R-:W-:Y:S01]  /*1520*/  FMUL R23, R21, R21 ;  /* 0x0000001515177220 */ /* 0x000fe20000400000 */
[----:B------:R-:W-:Y:S01]  /*1530*/  FMUL R17, R17, R17 ;  /* 0x0000001111117220 */ /* 0x000fe20000400000 */
[----:B------:R-:W-:Y:S01]  /*1540*/  ISETP.GE.U32.AND.EX P0, PT, R14, RZ, PT, P0 ;  /* 0x000000ff0e00720c */ /* 0x000fe20003f06100 */
        /* <DEDUP_REMOVED lines=11> */
[----:B------:R-:W-:-:S04]  /*1600*/  FADD R9, R10, R9 ;  /* 0x000000090a097221 */ /* 0x000fc80000000000 */
[----:B------:R-:W-:Y:S01]  /*1610*/  FFMA R10, R18, R18, R9 ;  /* 0x00000012120a7223 */ /* 0x000fe20000000009 */
[----:B------:R-:W-:Y:S06]  /*1620*/  @!P0 BRA `(.L_x_104) ;  /* 0x00000008001c8947 */ /* 0x000fec0003800000 */
[----:B------:R-:W-:-:S04]  /*1630*/  IADD3 R13, P0, PT, R13, 0x1000, RZ ;  /* 0x000010000d0d7810 */ /* 0x000fc80007f1e0ff */
[----:B------:R-:W-:Y:S02]  /*1640*/  IADD3.X R15, PT, PT, RZ, R15, RZ, P0, !PT ;  /* 0x0000000fff0f7210 */ /* 0x000fe400007fe4ff */
[----:B------:R-:W-:-:S04]  /*1650*/  ISETP.GT.U32.AND P0, PT, R13, R11, PT ;  /* 0x0000000b0d00720c */ /* 0x000fc80003f04070 */
[----:B------:R-:W-:-:S13]  /*1660*/  ISETP.GT.U32.AND.EX P0, PT, R15, R12, PT, P0 ;  /* 0x0000000c0f00720c */ /* 0x000fda0003f04100 */
[----:B------:R-:W-:Y:S05]  /*1670*/  @!P0 BRA `(.L_x_105) ;  /* 0xfffffffc002c8947 */ /* 0x000fea000383ffff */
.L_x_103:
[----:B------:R-:W-:Y:S01]  /*1680*/  IMAD.IADD R2, R0, 0x1, -R13 ;  /* 0x0000000100027824 */ /* 0x000fe200078e0a0d */
[----:B------:R-:W-:Y:S01]  /*1690*/  ISETP.GE.U32.AND P1, PT, R13, R0, PT ;  /* 0x000000000d00720c */ /* 0x000fe20003f26070 */
[----:B------:R-:W-:Y:S03]  /*16a0*/  BSSY.RECONVERGENT B1, `(.L_x_104) ;  /* 0x000007f000017945 */ /* 0x000fe60003800200 */
[----:B------:R-:W-:-:S04]  /*16b0*/  ISETP.GE.AND P0, PT, R5, R2, PT ;  /* 0x000000020500720c */ /* 0x000fc80003f06270 */
[----:B------:R-:W-:-:S13]  /*16c0*/  ISETP.GE.U32.OR.EX P0, PT, R15, R4, P0, P1 ;  /* 0x000000040f00720c */ /* 0x000fda0000706510 */
[----:B------:R-:W-:Y:S05]  /*16d0*/  @P0 BRA `(.L_x_106) ;  /* 0x0000000400ec0947 */ /* 0x000fea0003800000 */
[-C--:B------:R-:W-:Y:S01]  /*16e0*/  LOP3.LUT R2, RZ, R5.reuse, RZ, 0x33, !PT ;  /* 0x00000005ff027212 */ /* 0x080fe200078e33ff */
[----:B------:R-:W-:Y:S03]  /*16f0*/  BSSY.RECONVERGENT B2, `(.L_x_107) ;  /* 0x0000038000027945 */ /* 0x000fe60003800200 */
[----:B------:R-:W-:Y:S02]  /*1700*/  IADD3 R2, PT, PT, -R13, R0, R2 ;  /* 0x000000000d027210 */ /* 0x000fe40007ffe102 */
[----:B------:R-:W-:Y:S02]  /*1710*/  MOV R0, R5 ;  /* 0x0000000500007202 */ /* 0x000fe40000000f00 */
[C---:B------:R-:W-:Y:S02]  /*1720*/  ISETP.GE.U32.AND P1, PT, R2.reuse, 0xf00, PT ;  /* 0x00000f000200780c */ /* 0x040fe40003f26070 */
[----:B------:R-:W-:-:S04]  /*1730*/  LEA.HI R4, R2, 0x1, RZ, 0x18 ;  /* 0x0000000102047811 */ /* 0x000fc800078fc0ff */
[----:B------:R-:W-:-:S04]  /*1740*/  LOP3.LUT R22, R4, 0xf, RZ, 0xc0, !PT ;  /* 0x0000000f04167812 */ /* 0x000fc800078ec0ff */
[----:B------:R-:W-:-:S03]  /*1750*/  ISETP.NE.AND P0, PT, R22, RZ, PT ;  /* 0x000000ff1600720c */ /* 0x000fc60003f05270 */
[----:B------:R-:W-:Y:S10]  /*1760*/  @!P1 BRA `(.L_x_108) ;  /* 0x0000000000c09947 */ /* 0x000ff40003800000 */
[----:B------:R-:W0:Y:S01]  /*1770*/  LDCU.64 UR4, c[0x0][0x380] ;  /* 0x00007000ff0477ac */ /* 0x000e220008000a00 */
[----:B------:R-:W-:Y:S02]  /*1780*/  IADD3 R3, P1, PT, R5, R13, RZ ;  /* 0x0000000d05037210 */ /* 0x000fe40007f3e0ff */
[----:B------:R-:W-:Y:S02]  /*1790*/  LOP3.LUT R7, R4, 0x1fffff0, RZ, 0xc0, !PT ;  /* 0x01fffff004077812 */ /* 0x000fe400078ec0ff */
[----:B------:R-:W-:-:S03]  /*17a0*/  IADD3.X R0, PT, PT, RZ, R15, RZ, P1, !PT ;  /* 0x0000000fff007210 */ /* 0x000fc60000ffe4ff */
[----:B------:R-:W-:Y:S01]  /*17b0*/  IMAD.MOV R7, RZ, RZ, -R7 ;  /* 0x000000ffff077224 */ /* 0x000fe200078e0a07 */
[----:B0-----:R-:W-:-:S04]  /*17c0*/  LEA R2, P2, R3, UR4, 0x2 ;  /* 0x0000000403027c11 */ /* 0x001fc8000f8410ff */
[----:B------:R-:W-:Y:S02]  /*17d0*/  IADD3 R2, P1, PT, R2, 0x2000, RZ ;  /* 0x0000200002027810 */ /* 0x000fe40007f3e0ff */
[----:B------:R-:W-:Y:S02]  /*17e0*/  LEA.HI.X R3, R3, UR5, R0, 0x2, P2 ;  /* 0x0000000503037c11 */ /* 0x000fe400090f1400 */
[----:B------:R-:W-:Y:S02]  /*17f0*/  MOV R0, R5 ;  /* 0x0000000500007202 */ /* 0x000fe40000000f00 */
[----:B------:R-:W-:-:S07]  /*1800*/  IADD3.X R3, PT, PT, RZ, R3, RZ, P1, !PT ;  /* 0x00000003ff037210 */ /* 0x000fce0000ffe4ff */
.L_x_109:
        /* <DEDUP_REMOVED lines=16> */
[----:B------:R-:W-:Y:S01]  /*1910*/  IADD3 R7, PT, PT, R7, 0x10, RZ ;  /* 0x0000001007077810 */ /* 0x000fe20007ffe0ff */
[----:B------:R-:W-:-:S03]  /*1920*/  VIADD R0, R0, 0x1000 ;  /* 0x0000100000007836 */ /* 0x000fc60000000000 */
        /* <DEDUP_REMOVED lines=20> */
.L_x_108:
[----:B------:R-:W-:Y:S05]  /*1a70*/  BSYNC.RECONVERGENT B2 ;  /* 0x0000000000027941 */ /* 0x000fea0003800200 */
.L_x_107:
[----:B------:R-:W-:Y:S05]  /*1a80*/  @!P0 BRA `(.L_x_106) ;  /* 0x0000000400008947 */ /* 0x000fea0003800000 */
[----:B------:R-:W-:Y:S01]  /*1a90*/  ISETP.GE.U32.AND P0, PT, R22, 0x8, PT ;  /* 0x000000081600780c */ /* 0x000fe20003f06070 */
[----:B------:R-:W-:Y:S01]  /*1aa0*/  BSSY.RECONVERGENT B2, `(.L_x_110) ;  /* 0x000001a000027945 */ /* 0x000fe20003800200 */
[----:B------:R-:W-:-:S04]  /*1ab0*/  LOP3.LUT R9, R4, 0x7, RZ, 0xc0, !PT ;  /* 0x0000000704097812 */ /* 0x000fc800078ec0ff */
[----:B------:R-:W-:-:S07]  /*1ac0*/  ISETP.NE.AND P1, PT, R9, RZ, PT ;  /* 0x000000ff0900720c */ /* 0x000fce0003f25270 */
[----:B------:R-:W-:Y:S06]  /*1ad0*/  @!P0 BRA `(.L_x_111) ;  /* 0x0000000000588947 */ /* 0x000fec0003800000 */
[----:B------:R-:W0:Y:S01]  /*1ae0*/  LDCU.64 UR4, c[0x0][0x380] ;  /* 0x00007000ff0477ac */ /* 0x000e220008000a00 */
[----:B------:R-:W-:-:S04]  /*1af0*/  IADD3 R3, P0, PT, R0, R13, RZ ;  /* 0x0000000d00037210 */ /* 0x000fc80007f1e0ff */
[----:B------:R-:W-:Y:S02]  /*1b00*/  IADD3.X R6, PT, PT, RZ, R15, RZ, P0, !PT ;  /* 0x0000000fff067210 */ /* 0x000fe400007fe4ff */
        /* <DEDUP_REMOVED lines=10> */
[----:B------:R-:W-:Y:S01]  /*1bb0*/  IADD3 R0, PT, PT, R0, 0x800, RZ ;  /* 0x0000080000007810 */ /* 0x000fe20007ffe0ff */
        /* <DEDUP_REMOVED lines=8> */
.L_x_111:
[----:B------:R-:W-:Y:S05]  /*1c40*/  BSYNC.RECONVERGENT B2 ;  /* 0x0000000000027941 */ /* 0x000fea0003800200 */
.L_x_110:
        /* <DEDUP_REMOVED lines=14> */
[----:B------:R-:W5:Y:S01]  /*1d30*/  LDG.E R12, desc[UR6][R2.64+0xc00] ;  /* 0x000c0006020c7981 */ /* 0x000f62000c1e1900 */
[----:B------:R-:W-:-:S02]  /*1d40*/  VIADD R0, R0, 0x400 ;  /* 0x0000040000007836 */ /* 0x000fc40000000000 */
[----:B--2---:R-:W-:-:S04]  /*1d50*/  FFMA R7, R7, R7, R10 ;  /* 0x0000000707077223 */ /* 0x004fc8000000000a */
[----:B---3--:R-:W-:-:S04]  /*1d60*/  FFMA R7, R4, R4, R7 ;  /* 0x0000000404077223 */ /* 0x008fc80000000007 */
[----:B----4-:R-:W-:-:S04]  /*1d70*/  FFMA R7, R8, R8, R7 ;  /* 0x0000000808077223 */ /* 0x010fc80000000007 */
[----:B-----5:R-:W-:-:S07]  /*1d80*/  FFMA R10, R12, R12, R7 ;  /* 0x0000000c0c0a7223 */ /* 0x020fce0000000007 */
.L_x_113:
[----:B------:R-:W-:Y:S05]  /*1d90*/  BSYNC.RECONVERGENT B2 ;  /* 0x0000000000027941 */ /* 0x000fea0003800200 */
.L_x_112:
[----:B------:R-:W-:Y:S05]  /*1da0*/  @!P1 BRA `(.L_x_106) ;  /* 0x0000000000389947 */ /* 0x000fea0003800000 */
[----:B------:R-:W0:Y:S01]  /*1db0*/  LDCU.64 UR4, c[0x0][0x380] ;  /* 0x00007000ff0477ac */ /* 0x000e220008000a00 */
[----:B------:R-:W-:Y:S02]  /*1dc0*/  IADD3 R7, P0, PT, R0, R13, RZ ;  /* 0x0000000d00077210 */ /* 0x000fe40007f1e0ff */
[----:B------:R-:W-:Y:S02]  /*1dd0*/  IADD3 R0, PT, PT, -R6, RZ, RZ ;  /* 0x000000ff06007210 */ /* 0x000fe40007ffe1ff */
[----:B------:R-:W-:Y:S02]  /*1de0*/  IADD3.X R4, PT, PT, RZ, R15, RZ, P0, !PT ;  /* 0x0000000fff047210 */ /* 0x000fe400007fe4ff */
[----:B0-----:R-:W-:-:S04]  /*1df0*/  LEA R2, P1, R7, UR4, 0x2 ;  /* 0x0000000407027c11 */ /* 0x001fc8000f8210ff */
[----:B------:R-:W-:-:S09]  /*1e00*/  LEA.HI.X R7, R7, UR5, R4, 0x2, P1 ;  /* 0x0000000507077c11 */ /* 0x000fd200088f1404 */
.L_x_114:
[----:B------:R-:W-:-:S06]  /*1e10*/  MOV R3, R7 ;  /* 0x0000000700037202 */ /* 0x000fcc0000000f00 */
[----:B------:R0:W2:Y:S01]  /*1e20*/  LDG.E R3, desc[UR6][R2.64] ;  /* 0x0000000602037981 */ /* 0x0000a2000c1e1900 */
[----:B------:R-:W-:-:S05]  /*1e30*/  VIADD R0, R0, 0x1 ;  /* 0x0000000100007836 */ /* 0x000fca0000000000 */
[----:B------:R-:W-:Y:S02]  /*1e40*/  ISETP.NE.AND P0, PT, R0, RZ, PT ;  /* 0x000000ff0000720c */ /* 0x000fe40003f05270 */
[----:B0-----:R-:W-:-:S04]  /*1e50*/  IADD3 R2, P1, PT, R2, 0x400, RZ ;  /* 0x0000040002027810 */ /* 0x001fc80007f3e0ff */
[----:B------:R-:W-:Y:S01]  /*1e60*/  IADD3.X R7, PT, PT, RZ, R7, RZ, P1, !PT ;  /* 0x00000007ff077210 */ /* 0x000fe20000ffe4ff */
[----:B--2---:R-:W-:-:S06]  /*1e70*/  FFMA R10, R3, R3, R10 ;  /* 0x00000003030a7223 */ /* 0x004fcc000000000a */
[----:B------:R-:W-:Y:S05]  /*1e80*/  @P0 BRA `(.L_x_114) ;  /* 0xfffffffc00e00947 */ /* 0x000fea000383ffff */
.L_x_106:
[----:B------:R-:W-:Y:S05]  /*1e90*/  BSYNC.RECONVERGENT B1 ;  /* 0x0000000000017941 */ /* 0x000fea0003800200 */
.L_x_104:
[----:B------:R-:W0:Y:S01]  /*1ea0*/  S2R R6, SR_LANEID ;  /* 0x0000000000067919 */ /* 0x000e220000000000 */
[----:B------:R-:W-:Y:S02]  /*1eb0*/  MOV R3, R10 ;  /* 0x0000000a00037202 */ /* 0x000fe40000000f00 */
[----:B------:R-:W-:-:S03]  /*1ec0*/  ISETP.NE.AND P5, PT, R5, RZ, PT ;  /* 0x000000ff0500720c */ /* 0x000fc60003fa5270 */
        /* <DEDUP_REMOVED lines=29> */
[----:B------:R-:W0:Y:S04]  /*20a0*/  LDS R3, [UR4+0xc] ;  /* 0x00000c04ff037984 */ /* 0x000e280008000800 */
[----:B--2---:R-:W1:Y:S04]  /*20b0*/  LDS.128 R4, [UR4+0x10] ;  /* 0x00001004ff047984 */ /* 0x004e680008000c00 */
        /* <DEDUP_REMOVED lines=8> */
.L_x_102:
[----:B------:R-:W-:Y:S05]  /*2140*/  BSYNC.RECONVERGENT B0 ;  /* 0x0000000000007941 */ /* 0x000fea0003800200 */
.L_x_87:
[----:B------:R-:W-:Y:S05]  /*2150*/  @P5 EXIT ;  /* 0x000000000000594d */ /* 0x000fea0003800000 */
[----:B01----:R-:W0:Y:S01]  /*2160*/  LDC.64 R2, c[0x0][0x388] ;  /* 0x0000e200ff027b82 */ /* 0x003e220000000a00 */
[----:B------:R-:W1:Y:S02]  /*2170*/  LDCU UR4, c[0x0][0x39c] ;  /* 0x00007380ff0477ac */ /* 0x000e640008000800 */
[----:B-1----:R-:W-:-:S05]  /*2180*/  FADD R5, R8, UR4 ;  /* 0x0000000408057e21 */ /* 0x002fca0008000000 */
[----:B0-----:R-:W-:Y:S01]  /*2190*/  STG.E desc[UR6][R2.64], R5 ;  /* 0x0000000502007986 */ /* 0x001fe2000c101906 */
[----:B------:R-:W-:Y:S05]  /*21a0*/  EXIT ;  /* 0x000000000000794d */ /* 0x000fea0003800000 */
.L_x_115:
        /* <DEDUP_REMOVED lines=13> */
.L_x_238:


//--------------------- .text._ZN3cub18CUB_300001_SM_10006detail6reduce28DeviceReduceSingleTileKernelINS2_10policy_hubIfjN4cuda3std3__44plusIfEEE10Policy1000EPfSC_iS9_ffNS7_10__identityEEEvT0_T1_T2_T3_T4_T6_ --------------------------
	.section	.text._ZN3cub18CUB_300001_SM_10006detail6reduce28DeviceReduceSingleTileKernelINS2_10policy_hubIfjN4cuda3std3__44plusIfEEE10Policy1000EPfSC_iS9_ffNS7_10__identityEEEvT0_T1_T2_T3_T4_T6_,"ax",@progbits
	.align	128
        .global         _ZN3cub18CUB_300001_SM_10006detail6reduce28DeviceReduceSingleTileKernelINS2_10policy_hubIfjN4cuda3std3__44plusIfEEE10Policy1000EPfSC_iS9_ffNS7_10__identityEEEvT0_T1_T2_T3_T4_T6_
        .type           _ZN3cub18CUB_300001_SM_10006detail6reduce28DeviceReduceSingleTileKernelINS2_10policy_hubIfjN4cuda3std3__44plusIfEEE10Policy1000EPfSC_iS9_ffNS7_10__identityEEEvT0_T1_T2_T3_T4_T6_,@function
        .size           _ZN3cub18CUB_300001_SM_10006detail6reduce28DeviceReduceSingleTileKernelINS2_10policy_hubIfjN4cuda3std3__44plusIfEEE10Policy1000EPfSC_iS9_ffNS7_10__identityEEEvT0_T1_T2_T3_T4_T6_,(.L_x_239 - _ZN3cub18CUB_300001_SM_10006detail6reduce28DeviceReduceSingleTileKernelINS2_10policy_hubIfjN4cuda3std3__44plusIfEEE10Policy1000EPfSC_iS9_ffNS7_10__identityEEEvT0_T1_T2_T3_T4_T6_)
        .other          _ZN3cub18CUB_300001_SM_10006detail6reduce28DeviceReduceSingleTileKernelINS2_10policy_hubIfjN4cuda3std3__44plusIfEEE10Policy1000EPfSC_iS9_ffNS7_10__identityEEEvT0_T1_T2_T3_T4_T6_,@"STO_CUDA_ENTRY STV_DEFAULT"
_ZN3cub18CUB_300001_SM_10006detail6reduce28DeviceReduceSingleTileKernelINS2_10policy_hubIfjN4cuda3std3__44plusIfEEE10Policy1000EPfSC_iS9_ffNS7_10__identityEEEvT0_T1_T2_T3_T4_T6_:
.text._ZN3cub18CUB_300001_SM_10006detail6reduce28DeviceReduceSingleTileKernelINS2_10policy_hubIfjN4cuda3std3__44plusIfEEE10Policy1000EPfSC_iS9_ffNS7_10__identityEEEvT0_T1_T2_T3_T4_T6_:
        /* <DEDUP_REMOVED lines=13> */
.L_x_116:
        /* <DEDUP_REMOVED lines=16> */
.L_x_121:
[----:B------:R-:W-:Y:S05]  /*01d0*/  BSYNC.RECONVERGENT B1 ;  /* 0x0000000000017941 */ /* 0x000fea0003800200 */
.L_x_120:
        /* <DEDUP_REMOVED lines=16> */
.L_x_126:
        /* <DEDUP_REMOVED lines=9> */
.L_x_125:
[----:B------:R-:W-:Y:S05]  /*0370*/  BSYNC.RECONVERGENT B2 ;  /* 0x0000000000027941 */ /* 0x000fea0003800200 */
.L_x_124:
        /* <DEDUP_REMOVED lines=8> */
.L_x_129:
        /* <DEDUP_REMOVED lines=43> */
.L_x_128:
[----:B------:R-:W-:Y:S05]  /*06b0*/  BSYNC.RECONVERGENT B2 ;  /* 0x0000000000027941 */ /* 0x000fea0003800200 */
.L_x_127:
        /* <DEDUP_REMOVED lines=26> */
.L_x_131:
[----:B------:R-:W-:Y:S05]  /*0860*/  BSYNC.RECONVERGENT B2 ;  /* 0x0000000000027941 */ /* 0x000fea0003800200 */
.L_x_130:
        /* <DEDUP_REMOVED lines=12> */
.L_x_123:
[----:B------:R-:W-:Y:S05]  /*0930*/  BSYNC.RECONVERGENT B1 ;  /* 0x0000000000017941 */ /* 0x000fea0003800200 */
.L_x_122:
        /* <DEDUP_REMOVED lines=10> */
[----:B------:R-:W1:Y:S06]  /*09e0*/  SHFL.DOWN PT, R3, R0, 0x2, 0x1f ;  /* 0x08401f0000037f89 */ /* 0x000e6c00000e0000 */
[----:B------:R-:W2:Y:S01]  /*09f0*/  @!P1 S2R R6, SR_CgaCtaId ;  /* 0x0000000000069919 */ /* 0x000ea20000008800 */
[----:B0-----:R-:W-:Y:S02]  /*0a00*/  @!P1 MOV R5, 0x400 ;  /* 0x0000040000059802 */ /* 0x001fe40000000f00 */
[----:B------:R-:W-:-:S04]  /*0a10*/  @!P1 SHF.R.U32.HI R4, RZ, 0x3, R2 ;  /* 0x00000003ff049819 */ /* 0x000fc80000011602 */
[----:B------:R-:W-:Y:S01]  /*0a20*/  @!P1 LOP3.LUT R4, R4, 0x7c, RZ, 0xc0, !PT ;  /* 0x0000007c04049812 */ /* 0x000fe200078ec0ff */
[----:B-1----:R-:W-:Y:S01]  /*0a30*/  @!P0 FADD R0, R0, R3 ;  /* 0x0000000300008221 */ /* 0x002fe20000000000 */
[----:B------:R-:W-:-:S04]  /*0a40*/  ISETP.GT.AND P0, PT, R8, 0x1b, PT ;  /* 0x0000001b0800780c */ /* 0x000fc80003f04270 */
[----:B------:R-:W0:Y:S01]  /*0a50*/  SHFL.DOWN PT, R3, R0, 0x4, 0x1f ;  /* 0x08801f0000037f89 */ /* 0x000e2200000e0000 */
[----:B--2---:R-:W-:-:S04]  /*0a60*/  @!P1 LEA R5, R6, R5, 0x18 ;  /* 0x0000000506059211 */ /* 0x004fc800078ec0ff */
        /* <DEDUP_REMOVED lines=16> */
[----:B0-----:R-:W0:Y:S04]  /*0b70*/  LDS.128 R4, [UR4+0x10] ;  /* 0x00001004ff047984 */ /* 0x001e280008000c00 */
[----:B------:R-:W1:Y:S04]  /*0b80*/  LDS.128 R12, [UR4+0x20] ;  /* 0x00002004ff0c7984 */ /* 0x000e680008000c00 */
[----:B------:R-:W2:Y:S04]  /*0b90*/  LDS.128 R8, [UR4+0x30] ;  /* 0x00003004ff087984 */ /* 0x000ea80008000c00 */
[----:B------:R-:W3:Y:S01]  /*0ba0*/  LDS.128 R16, [UR4+0x40] ;  /* 0x00004004ff107984 */ /* 0x000ee20008000c00 */
[----:B0-----:R-:W-:-:S04]  /*0bb0*/  FADD R5, R0, R5 ;  /* 0x0000000500057221 */ /* 0x001fc80000000000 */
[----:B------:R-:W-:-:S04]  /*0bc0*/  FADD R6, R5, R6 ;  /* 0x0000000605067221 */ /* 0x000fc80000000000 */
[----:B------:R-:W-:-:S04]  /*0bd0*/  FADD R7, R6, R7 ;  /* 0x0000000706077221 */ /* 0x000fc80000000000 */
[----:B-1----:R-:W-:-:S04]  /*0be0*/  FADD R12, R7, R12 ;  /* 0x0000000c070c7221 */ /* 0x002fc80000000000 */
[----:B------:R-:W-:-:S04]  /*0bf0*/  FADD R13, R12, R13 ;  /* 0x0000000d0c0d7221 */ /* 0x000fc80000000000 */
[----:B------:R-:W-:-:S04]  /*0c00*/  FADD R14, R13, R14 ;  /* 0x0000000e0d0e7221 */ /* 0x000fc80000000000 */
[----:B------:R-:W-:-:S04]  /*0c10*/  FADD R15, R14, R15 ;  /* 0x0000000f0e0f7221 */ /* 0x000fc80000000000 */
[----:B--2---:R-:W-:-:S04]  /*0c20*/  FADD R8, R15, R8 ;  /* 0x000000080f087221 */ /* 0x004fc80000000000 */
[----:B------:R-:W-:-:S04]  /*0c30*/  FADD R9, R8, R9 ;  /* 0x0000000908097221 */ /* 0x000fc80000000000 */
[----:B------:R-:W-:-:S04]  /*0c40*/  FADD R10, R9, R10 ;  /* 0x0000000a090a7221 */ /* 0x000fc80000000000 */
[----:B------:R-:W-:-:S04]  /*0c50*/  FADD R11, R10, R11 ;  /* 0x0000000b0a0b7221 */ /* 0x000fc80000000000 */
[----:B---3--:R-:W-:-:S04]  /*0c60*/  FADD R16, R11, R16 ;  /* 0x000000100b107221 */ /* 0x008fc80000000000 */
[----:B------:R-:W-:-:S04]  /*0c70*/  FADD R17, R16, R17 ;  /* 0x0000001110117221 */ /* 0x000fc80000000000 */
[----:B------:R-:W-:-:S04]  /*0c80*/  FADD R18, R17, R18 ;  /* 0x0000001211127221 */ /* 0x000fc80000000000 */
[----:B------:R-:W-:Y:S01]  /*0c90*/  FADD R0, R18, R19 ;  /* 0x0000001312007221 */ /* 0x000fe20000000000 */
[----:B------:R-:W-:Y:S06]  /*0ca0*/  BRA `(.L_x_133) ;  /* 0x0000003400707947 */ /* 0x000fec0003800000 */
.L_x_132:
        /* <DEDUP_REMOVED lines=23> */
[-C--:B------:R-:W-:Y:S02]  /*0e20*/  ISETP.GT.AND P0, PT, R5, R4.reuse, PT ;  /* 0x000000040500720c */ /* 0x080fe40003f04270 */
[----:B------:R-:W-:Y:S02]  /*0e30*/  IADD3 R5, PT, PT, R9, 0x10, RZ ;  /* 0x0000001009057810 */ /* 0x000fe40007ffe0ff */
        /* <DEDUP_REMOVED lines=20> */
[----:B------:R-:W0:Y:S04]  /*0f80*/  LDS.128 R16, [UR4+0x10] ;  /* 0x00001004ff107984 */ /* 0x000e280008000c00 */
[----:B----4-:R-:W1:Y:S04]  /*0f90*/  LDS.128 R4, [UR4+0x20] ;  /* 0x00002004ff047984 */ /* 0x010e680008000c00 */
[----:B------:R-:W2:Y:S04]  /*0fa0*/  LDS.128 R8, [UR4+0x30] ;  /* 0x00003004ff087984 */ /* 0x000ea80008000c00 */
[----:B------:R-:W3:Y:S01]  /*0fb0*/  LDS.128 R12, [UR4+0x40] ;  /* 0x00004004ff0c7984 */ /* 0x000ee20008000c00 */
[----:B0-----:R-:W-:Y:S01]  /*0fc0*/  @P2 FADD R0, R0, R17 ;  /* 0x0000001100002221 */ /* 0x001fe20000000000 */
[----:B------:R-:W-:-:S03]  /*0fd0*/  ISETP.GT.AND P2, PT, R3, 0x80, PT ;  /* 0x000000800300780c */ /* 0x000fc60003f44270 */
[----:B------:R-:W-:Y:S01]  /*0fe0*/  @P3 FADD R0, R0, R18 ;  /* 0x0000001200003221 */ /* 0x000fe20000000000 */
[----:B------:R-:W-:-:S03]  /*0ff0*/  ISETP.GT.AND P3, PT, R3, 0xa0, PT ;  /* 0x000000a00300780c */ /* 0x000fc60003f64270 */
[----:B------:R-:W-:Y:S01]  /*1000*/  @P1 FADD R0, R0, R19 ;  /* 0x0000001300001221 */ /* 0x000fe20000000000 */
[----:B------:R-:W-:-:S05]  /*1010*/  ISETP.GT.AND P1, PT, R3, 0xe0, PT ;  /* 0x000000e00300780c */ /* 0x000fca0003f24270 */
[----:B-1----:R-:W-:Y:S01]  /*1020*/  @P2 FADD R0, R0, R4 ;  /* 0x0000000400002221 */ /* 0x002fe20000000000 */
[----:B------:R-:W-:-:S03]  /*1030*/  ISETP.GT.AND P2, PT, R3, 0x100, PT ;  /* 0x000001000300780c */ /* 0x000fc60003f44270 */
[----:B------:R-:W-:Y:S01]  /*1040*/  @P3 FADD R0, R0, R5 ;  /* 0x0000000500003221 */ /* 0x000fe20000000000 */
[----:B------:R-:W-:-:S03]  /*1050*/  ISETP.GT.AND P3, PT, R3, 0x120, PT ;  /* 0x000001200300780c */ /* 0x000fc60003f64270 */
[----:B------:R-:W-:Y:S01]  /*1060*/  @P4 FADD R0, R0, R6 ;  /* 0x0000000600004221 */ /* 0x000fe20000000000 */
[----:B------:R-:W-:-:S03]  /*1070*/  ISETP.GT.AND P4, PT, R3, 0x140, PT ;  /* 0x000001400300780c */ /* 0x000fc60003f84270 */
[----:B------:R-:W-:Y:S01]  /*1080*/  @P1 FADD R0, R0, R7 ;  /* 0x0000000700001221 */ /* 0x000fe20000000000 */
[----:B------:R-:W-:-:S03]  /*1090*/  ISETP.GT.AND P1, PT, R3, 0x160, PT ;  /* 0x000001600300780c */ /* 0x000fc60003f24270 */
[----:B--2---:R-:W-:Y:S01]  /*10a0*/  @P2 FADD R0, R0, R8 ;  /* 0x0000000800002221 */ /* 0x004fe20000000000 */
[----:B------:R-:W-:-:S03]  /*10b0*/  ISETP.GT.AND P2, PT, R3, 0x180, PT ;  /* 0x000001800300780c */ /* 0x000fc60003f44270 */
[----:B------:R-:W-:Y:S01]  /*10c0*/  @P3 FADD R0, R0, R9 ;  /* 0x0000000900003221 */ /* 0x000fe20000000000 */
[----:B------:R-:W-:-:S03]  /*10d0*/  ISETP.GT.AND P3, PT, R3, 0x1a0, PT ;  /* 0x000001a00300780c */ /* 0x000fc60003f64270 */
[----:B------:R-:W-:Y:S01]  /*10e0*/  @P4 FADD R0, R0, R10 ;  /* 0x0000000a00004221 */ /* 0x000fe20000000000 */
[----:B------:R-:W-:-:S03]  /*10f0*/  ISETP.GT.AND P4, PT, R3, 0x1c0, PT ;  /* 0x000001c00300780c */ /* 0x000fc60003f84270 */
[----:B------:R-:W-:Y:S01]  /*1100*/  @P1 FADD R0, R0, R11 ;  /* 0x0000000b00001221 */ /* 0x000fe20000000000 */
[----:B------:R-:W-:-:S03]  /*1110*/  ISETP.GT.AND P1, PT, R3, 0x1e0, PT ;  /* 0x000001e00300780c */ /* 0x000fc60003f24270 */
[----:B---3--:R-:W-:-:S04]  /*1120*/  @P2 FADD R0, R0, R12 ;  /* 0x0000000c00002221 */ /* 0x008fc80000000000 */
[----:B------:R-:W-:-:S04]  /*1130*/  @P3 FADD R0, R0, R13 ;  /* 0x0000000d00003221 */ /* 0x000fc80000000000 */
[----:B------:R-:W-:-:S04]  /*1140*/  @P4 FADD R0, R0, R14 ;  /* 0x0000000e00004221 */ /* 0x000fc80000000000 */
[----:B------:R-:W-:Y:S01]  /*1150*/  @P1 FADD R0, R0, R15 ;  /* 0x0000000f00001221 */ /* 0x000fe20000000000 */
[----:B------:R-:W-:Y:S06]  /*1160*/  BRA `(.L_x_133) ;  /* 0x0000003000407947 */ /* 0x000fec0003800000 */
.L_x_119:
[----:B------:R-:W0:Y:S01]  /*1170*/  S2R R2, SR_TID.X ;  /* 0x0000000000027919 */ /* 0x000e220000002100 */
[----:B------:R-:W1:Y:S01]  /*1180*/  LDC.64 R4, c[0x0][0x380] ;  /* 0x0000e000ff047b82 */ /* 0x000e620000000a00 */
[----:B0-----:R-:W-:-:S05]  /*1190*/  SHF.L.U32 R7, R2, 0x1, RZ ;  /* 0x0000000102077819 */ /* 0x001fca00000006ff */
[----:B-1----:R-:W-:-:S05]  /*11a0*/  IMAD.WIDE.U32 R4, R7, 0x4, R4 ;  /* 0x0000000407047825 */ /* 0x002fca00078e0004 */
[----:B------:R-:W2:Y:S04]  /*11b0*/  LDG.E.64.CONSTANT R14, desc[UR6][R4.64] ;  /* 0x00000006040e7981 */ /* 0x000ea8000c1e9b00 */
[----:B------:R-:W3:Y:S04]  /*11c0*/  LDG.E.64.CONSTANT R16, desc[UR6][R4.64+0x1000] ;  /* 0x0010000604107981 */ /* 0x000ee8000c1e9b00 */
[----:B------:R-:W4:Y:S04]  /*11d0*/  LDG.E.64.CONSTANT R18, desc[UR6][R4.64+0x2000] ;  /* 0x0020000604127981 */ /* 0x000f28000c1e9b00 */
[----:B------:R-:W5:Y:S04]  /*11e0*/  LDG.E.64.CONSTANT R20, desc[UR6][R4.64+0x3000] ;  /* 0x0030000604147981 */ /* 0x000f68000c1e9b00 */
[----:B------:R-:W5:Y:S04]  /*11f0*/  LDG.E.64.CONSTANT R12, desc[UR6][R4.64+0x4000] ;  /* 0x00400006040c7981 */ /* 0x000f68000c1e9b00 */
[----:B------:R-:W5:Y:S04]  /*1200*/  LDG.E.64.CONSTANT R10, desc[UR6][R4.64+0x5000] ;  /* 0x00500006040a7981 */ /* 0x000f68000c1e9b00 */
[----:B------:R-:W5:Y:S04]  /*1210*/  LDG.E.64.CONSTANT R6, desc[UR6][R4.64+0x6000] ;  /* 0x0060000604067981 */ /* 0x000f68000c1e9b00 */
[----:B------:R-:W5:Y:S01]  /*1220*/  LDG.E.64.CONSTANT R8, desc[UR6][R4.64+0x7000] ;  /* 0x0070000604087981 */ /* 0x000f62000c1e9b00 */
[----:B------:R-:W-:Y:S01]  /*1230*/  ISETP.GE.U32.AND P0, PT, R3, 0x4000, PT ;  /* 0x000040000300780c */ /* 0x000fe20003f06070 */
[----:B--2---:R-:W-:Y:S01]  /*1240*/  FADD R14, R14, R15 ;  /* 0x0000000f0e0e7221 */ /* 0x004fe20000000000 */
[----:B---3--:R-:W-:Y:S01]  /*1250*/  FADD R17, R16, R17 ;  /* 0x0000001110117221 */ /* 0x008fe20000000000 */
[----:B----4-:R-:W-:-:S03]  /*1260*/  FADD R18, R18, R19 ;  /* 0x0000001312127221 */ /* 0x010fc60000000000 */
[----:B------:R-:W-:Y:S01]  /*1270*/  FADD R14, R14, R17 ;  /* 0x000000110e0e7221 */ /* 0x000fe20000000000 */
[----:B-----5:R-:W-:Y:S01]  /*1280*/  FADD R21, R20, R21 ;  /* 0x0000001514157221 */ /* 0x020fe20000000000 */
[----:B------:R-:W-:Y:S02]  /*1290*/  HFMA2 R20, -RZ, RZ, 0, 0.0078125 ;  /* 0x00002000ff147431 */ /* 0x000fe400000001ff */
[----:B------:R-:W-:Y:S01]  /*12a0*/  FADD R12, R12, R13 ;  /* 0x0000000d0c0c7221 */ /* 0x000fe20000000000 */
[----:B------:R-:W-:Y:S01]  /*12b0*/  FADD R21, R18, R21 ;  /* 0x0000001512157221 */ /* 0x000fe20000000000 */
[----:B------:R-:W-:-:S03]  /*12c0*/  FADD R11, R10, R11 ;  /* 0x0000000b0a0b7221 */ /* 0x000fc60000000000 */
[----:B------:R-:W-:Y:S01]  /*12d0*/  FADD R14, R14, R21 ;  /* 0x000000150e0e7221 */ /* 0x000fe20000000000 */
[----:B------:R-:W-:Y:S01]  /*12e0*/  FADD R6, R6, R7 ;  /* 0x0000000706067221 */ /* 0x000fe20000000000 */
[----:B------:R-:W-:Y:S01]  /*12f0*/  FADD R11, R12, R11 ;  /* 0x0000000b0c0b7221 */ /* 0x000fe20000000000 */
[----:B------:R-:W-:-:S04]  /*1300*/  FADD R9, R8, R9 ;  /* 0x0000000908097221 */ /* 0x000fc80000000000 */
[----:B------:R-:W-:-:S04]  /*1310*/  FADD R6, R6, R9 ;  /* 0x0000000906067221 */ /* 0x000fc80000000000 */
[----:B------:R-:W-:-:S04]  /*1320*/  FADD R11, R11, R6 ;  /* 0x000000060b0b7221 */ /* 0x000fc80000000000 */
[----:B------:R-:W-:Y:S01]  /*1330*/  FADD R0, R14, R11 ;  /* 0x0000000b0e007221 */ /* 0x000fe20000000000 */
[----:B------:R-:W-:Y:S06]  /*1340*/  @!P0 BRA `(.L_x_134) ;  /* 0x00000000008c8947 */ /* 0x000fec0003800000 */
[----:B------:R-:W0:Y:S01]  /*1350*/  LDC R24, c[0x0][0x390] ;  /* 0x0000e400ff187b82 */ /* 0x000e220000000800 */
[----:B------:R-:W-:Y:S02]  /*1360*/  IADD3 R21, PT, PT, R3, -0x2000, RZ ;  /* 0xffffe00003157810 */ /* 0x000fe40007ffe0ff */
[----:B------:R-:W-:-:S07]  /*1370*/  MOV R20, 0x2000 ;  /* 0x0000200000147802 */ /* 0x000fce0000000f00 */
.L_x_136:
[----:B------:R-:W-:-:S05]  /*1380*/  IMAD.WIDE R26, R20, 0x4, R4 ;  /* 0x00000004141a7825 */ /* 0x000fca00078e0204 */
[----:B------:R-:W2:Y:S04]  /*1390*/  LDG.E.64.CONSTANT R14, desc[UR6][R26.64+0x6000] ;  /* 0x006000061a0e7981 */ /* 0x000ea8000c1e9b00 */
[----:B------:R-:W2:Y:S04]  /*13a0*/  LDG.E.64.CONSTANT R6, desc[UR6][R26.64+0x7000] ;  /* 0x007000061a067981 */ /* 0x000ea8000c1e9b00 */
[----:B------:R-:W3:Y:S04]  /*13b0*/  LDG.E.64.CONSTANT R22, desc[UR6][R26.64] ;  /* 0x000000061a167981 */ /* 0x000ee8000c1e9b00 */
[----:B------:R-:W4:Y:S04]  /*13c0*/  LDG.E.64.CONSTANT R18, desc[UR6][R26.64+0x1000] ;  /* 0x001000061a127981 */ /* 0x000f28000c1e9b00 */
[----:B------:R-:W5:Y:S04]  /*13d0*/  LDG.E.64.CONSTANT R16, desc[UR6][R26.64+0x2000] ;  /* 0x002000061a107981 */ /* 0x000f68000c1e9b00 */
[----:B------:R-:W5:Y:S04]  /*13e0*/  LDG.E.64.CONSTANT R12, desc[UR6][R26.64+0x3000] ;  /* 0x003000061a0c7981 */ /* 0x000f68000c1e9b00 */
[----:B------:R-:W5:Y:S04]  /*13f0*/  LDG.E.64.CONSTANT R10, desc[UR6][R26.64+0x4000] ;  /* 0x004000061a0a7981 */ /* 0x000f68000c1e9b00 */
[----:B------:R-:W5:Y:S01]  /*1400*/  LDG.E.64.CONSTANT R8, desc[UR6][R26.64+0x5000] ;  /* 0x005000061a087981 */ /* 0x000f62000c1e9b00 */
[----:B0-----:R-:W-:Y:S01]  /*1410*/  MOV R3, R24 ;  /* 0x0000001800037202 */ /* 0x001fe20000000f00 */
[----:B--2---:R-:W-:-:S03]  /*1420*/  FADD R15, R15, R6 ;  /* 0x000000060f0f7221 */ /* 0x004fc60000000000 */
[----:B------:R-:W-:Y:S01]  /*1430*/  IADD3 R6, PT, PT, -R20, R3, RZ ;  /* 0x0000000314067210 */ /* 0x000fe20007ffe1ff */
[----:B---3--:R-:W-:-:S03]  /*1440*/  FADD R0, R22, R0 ;  /* 0x0000000016007221 */ /* 0x008fc60000000000 */
[----:B------:R-:W-:Y:S01]  /*1450*/  ISETP.GE.AND P0, PT, R6, 0x2000, PT ;  /* 0x000020000600780c */ /* 0x000fe20003f06270 */
[----:B----4-:R-:W-:Y:S01]  /*1460*/  FADD R23, R23, R18 ;  /* 0x0000001217177221 */ /* 0x010fe20000000000 */
[----:B-----5:R-:W-:Y:S01]  /*1470*/  FADD R18, R19, R16 ;  /* 0x0000001013127221 */ /* 0x020fe20000000000 */
[----:B------:R-:W-:Y:S01]  /*1480*/  FADD R17, R17, R12 ;  /* 0x0000000c11117221 */ /* 0x000fe20000000000 */
[----:B------:R-:W-:Y:S01]  /*1490*/  FADD R12, R13, R10 ;  /* 0x0000000a0d0c7221 */ /* 0x000fe20000000000 */
[----:B------:R-:W-:Y:S01]  /*14a0*/  FADD R11, R11, R8 ;  /* 0x000000080b0b7221 */ /* 0x000fe20000000000 */
[----:B------:R-:W-:Y:S01]  /*14b0*/  FADD R8, R9, R14 ;  /* 0x0000000e09087221 */ /* 0x000fe20000000000 */
[----:B------:R-:W-:Y:S01]  /*14c0*/  FADD R0, R0, R23 ;  /* 0x0000001700007221 */ /* 0x000fe20000000000 */
[----:B------:R-:W-:Y:S01]  /*14d0*/  FADD R17, R18, R17 ;  /* 0x0000001112117221 */ /* 0x000fe20000000000 */
[----:B------:R-:W-:Y:S01]  /*14e0*/  FADD R11, R12, R11 ;  /* 0x0000000b0c0b7221 */ /* 0x000fe20000000000 */
[----:B------:R-:W-:-:S02]  /*14f0*/  FADD R8, R8, R15 ;  /* 0x0000000f08087221 */ /* 0x000fc40000000000 */
[----:B------:R-:W-:Y:S02]  /*1500*/  FADD R0, R0, R17 ;  /* 0x0000001100007221 */ /* 0x000fe40000000000 */
[----:B------:R-:W-:-:S04]  /*1510*/  FADD R11, R11, R8 ;  /* 0x000000080b0b7221 */ /* 0x000fc80000000000 */
[----:B------:R-:W-:-:S04]  /*1520*/  FADD R11, R0, R11 ;  /* 0x0000000b000b7221 */ /* 0x000fc80000000000 */
[----:B------:R-:W-:Y:S01]  /*1530*/  FADD R0, R7, R11 ;  /* 0x0000000b07007221 */ /* 0x000fe20000000000 */
[----:B------:R-:W-:Y:S06]  /*1540*/  @!P0 BRA `(.L_x_135) ;  /* 0x0000000800308947 */ /* 0x000fec0003800000 */
[----:B------:R-:W-:-:S04]  /*1550*/  IADD3 R20, PT, PT, R20, 0x2000, RZ ;  /* 0x0000200014147810 */ /* 0x000fc80007ffe0ff */
[----:B------:R-:W-:-:S13]  /*1560*/  ISETP.GT.AND P0, PT, R20, R21, PT ;  /* 0x000000151400720c */ /* 0x000fda0003f04270 */
[----:B------:R-:W-:Y:S05]  /*1570*/  @!P0 BRA `(.L_x_136) ;  /* 0xfffffffc00808947 */ /* 0x000fea000383ffff */
.L_x_134:
        /* <DEDUP_REMOVED lines=20> */
.L_x_140:
        /* <DEDUP_REMOVED lines=8> */
.L_x_139:
[----:B------:R-:W-:Y:S05]  /*1740*/  BSYNC.RECONVERGENT B2 ;  /* 0x0000000000027941 */ /* 0x000fea0003800200 */
.L_x_138:
[----:B------:R-:W-:Y:S05]  /*1750*/  @!P1 BRA `(.L_x_137) ;  /* 0x0000000400a89947 */ /* 0x000fea0003800000 */
[----:B------:R-:W0:Y:S01]  /*1760*/  LDCU.64 UR4, c[0x0][0x380] ;  /* 0x00007000ff0477ac */ /* 0x000e220008000a00 */
[----:B------:R-:W-:Y:S01]  /*1770*/  IADD3 R5, PT, PT, R11, -R10, RZ ;  /* 0x8000000a0b057210 */ /* 0x000fe20007ffe0ff */
[----:B------:R-:W-:Y:S01]  /*1780*/  BSSY.RECONVERGENT B2, `(.L_x_141) ;  /* 0x000003b000027945 */ /* 0x000fe20003800200 */
[----:B------:R-:W-:Y:S02]  /*1790*/  IADD3 R3, P0, PT, R10, R20, RZ ;  /* 0x000000140a037210 */ /* 0x000fe40007f1e0ff */
[----:B------:R-:W-:Y:S02]  /*17a0*/  ISETP.GT.AND P1, PT, R5, 0x1800, PT ;  /* 0x000018000500780c */ /* 0x000fe40003f24270 */
[----:B------:R-:W-:Y:S02]  /*17b0*/  IADD3.X R6, PT, PT, RZ, RZ, RZ, P0, !PT ;  /* 0x000000ffff067210 */ /* 0x000fe400007fe4ff */
[----:B0-----:R-:W-:-:S04]  /*17c0*/  LEA R4, P0, R3, UR4, 0x2 ;  /* 0x0000000403047c11 */ /* 0x001fc8000f8010ff */
[----:B------:R-:W-:Y:S02]  /*17d0*/  LEA.HI.X R3, R3, UR5, R6, 0x2, P0 ;  /* 0x0000000503037c11 */ /* 0x000fe400080f1406 */
[----:B------:R-:W-:-:S04]  /*17e0*/  IADD3 R4, P0, PT, R4, 0x1000, RZ ;  /* 0x0000100004047810 */ /* 0x000fc80007f1e0ff */
[----:B------:R-:W-:Y:S02]  /*17f0*/  IADD3.X R5, PT, PT, RZ, R3, RZ, P0, !PT ;  /* 0x00000003ff057210 */ /* 0x000fe400007fe4ff */
[----:B------:R-:W-:Y:S02]  /*1800*/  PLOP3.LUT P0, PT, PT, PT, PT, 0x80, 0x8 ;  /* 0x000000000008781c */ /* 0x000fe40003f0f070 */
[----:B------:R-:W-:Y:S01]  /*1810*/  IADD3 R3, PT, PT, R10, R20, RZ ;  /* 0x000000140a037210 */ /* 0x000fe20007ffe0ff */
[----:B------:R-:W-:Y:S10]  /*1820*/  @!P1 BRA `(.L_x_142) ;  /* 0x0000000000c09947 */ /* 0x000ff40003800000 */
[----:B------:R-:W-:Y:S02]  /*1830*/  PLOP3.LUT P0, PT, PT, PT, PT, 0x8, 0x80 ;  /* 0x000000000080781c */ /* 0x000fe40003f0e170 */
[----:B------:R-:W-:-:S11]  /*1840*/  IADD3 R13, PT, PT, R11, -0x1800, RZ ;  /* 0xffffe8000b0d7810 */ /* 0x000fd60007ffe0ff */
.L_x_143:
        /* <DEDUP_REMOVED lines=46> */
.L_x_142:
[----:B------:R-:W-:Y:S05]  /*1b30*/  BSYNC.RECONVERGENT B2 ;  /* 0x0000000000027941 */ /* 0x000fea0003800200 */
.L_x_141:
        /* <DEDUP_REMOVED lines=31> */
.L_x_145:
[----:B------:R-:W-:Y:S05]  /*1d30*/  BSYNC.RECONVERGENT B2 ;  /* 0x0000000000027941 */ /* 0x000fea0003800200 */
.L_x_144:
        /* <DEDUP_REMOVED lines=9> */
[----:B----4-:R-:W-:-:S04]  /*1dd0*/  FADD R0, R0, R3 ;  /* 0x0000000300007221 */ /* 0x010fc80000000000 */
[----:B--2---:R-:W-:-:S04]  /*1de0*/  FADD R0, R0, R9 ;  /* 0x0000000900007221 */ /* 0x004fc80000000000 */
[----:B---3--:R-:W-:-:S07]  /*1df0*/  FADD R0, R0, R11 ;  /* 0x0000000b00007221 */ /* 0x008fce0000000000 */
.L_x_137:
[----:B------:R-:W-:Y:S05]  /*1e00*/  BSYNC.RECONVERGENT B1 ;  /* 0x0000000000017941 */ /* 0x000fea0003800200 */
.L_x_135:
        /* <DEDUP_REMOVED lines=32> */
[----:B---3--:R-:W0:Y:S04]  /*2010*/  LDS.128 R4, [UR4+0x10] ;  /* 0x00001004ff047984 */ /* 0x008e280008000c00 */
        /* <DEDUP_REMOVED lines=19> */
.L_x_118:
        /* <DEDUP_REMOVED lines=12> */
.L_x_148:
[----:B------:R-:W-:Y:S05]  /*2210*/  BSYNC.RECONVERGENT B1 ;  /* 0x0000000000017941 */ /* 0x000fea0003800200 */
.L_x_147:
        /* <DEDUP_REMOVED lines=16> */
.L_x_153:
        /* <DEDUP_REMOVED lines=9> */
.L_x_152:
[----:B------:R-:W-:Y:S05]  /*23b0*/  BSYNC.RECONVERGENT B2 ;  /* 0x0000000000027941 */ /* 0x000fea0003800200 */
.L_x_151:
        /* <DEDUP_REMOVED lines=8> */
.L_x_156:
        /* <DEDUP_REMOVED lines=43> */
.L_x_155:
[----:B------:R-:W-:Y:S05]  /*26f0*/  BSYNC.RECONVERGENT B2 ;  /* 0x0000000000027941 */ /* 0x000fea0003800200 */
.L_x_154:
        /* <DEDUP_REMOVED lines=26> */
.L_x_158:
[----:B------:R-:W-:Y:S05]  /*28a0*/  BSYNC.RECONVERGENT B2 ;  /* 0x0000000000027941 */ /* 0x000fea0003800200 */
.L_x_157:
        /* <DEDUP_REMOVED lines=12> */
.L_x_150:
[----:B------:R-:W-:Y:S05]  /*2970*/  BSYNC.RECONVERGENT B1 ;  /* 0x0000000000017941 */ /* 0x000fea0003800200 */
.L_x_149:
[----:B------:R-:W-:Y:S02]  /*2980*/  ISETP.GE.AND P0, PT, R3, 0x200, PT ;  /* 0x000002000300780c */ /* 0x000fe40003f06270 */
[----:B0----5:R-:W-:-:S11]  /*2990*/  MOV R5, R0 ;  /* 0x0000000000057202 */ /* 0x021fd60000000f00 */
[----:B------:R-:W-:Y:S05]  /*29a0*/  @!P0 BRA `(.L_x_159) ;  /* 0x0000000000d08947 */ /* 0x000fea0003800000 */
[----:B------:R-:W0:Y:S01]  /*29b0*/  S2R R7, SR_LANEID ;  /* 0x0000000000077919 */ /* 0x000e220000000000 */
[----:B------:R-:W1:Y:S02]  /*29c0*/  SHFL.DOWN PT, R0, R5, 0x1, 0x1f ;  /* 0x08201f0005007f89 */ /* 0x000e6400000e0000 */
[----:B-1----:R-:W-:Y:S01]  /*29d0*/  FADD R0, R0, R5 ;  /* 0x0000000500007221 */ /* 0x002fe20000000000 */
[C---:B0-----:R-:W-:Y:S02]  /*29e0*/  ISETP.GT.AND P0, PT, R7.reuse, 0x1e, PT ;  /* 0x0000001e0700780c */ /* 0x041fe40003f04270 */
[----:B------:R-:W-:Y:S02]  /*29f0*/  ISETP.NE.AND P1, PT, R7, RZ, PT ;  /* 0x000000ff0700720c */ /* 0x000fe40003f25270 */
        /* <DEDUP_REMOVED lines=27> */
[----:B--2---:R-:W0:Y:S04]  /*2bb0*/  LDS.128 R4, [UR4+0x10] ;  /* 0x00001004ff047984 */ /* 0x004e280008000c00 */
        /* <DEDUP_REMOVED lines=19> */
.L_x_159:
[----:B------:R-:W0:Y:S01]  /*2cf0*/  S2R R4, SR_LANEID ;  /* 0x0000000000047919 */ /* 0x000e220000000000 */
[----:B------:R-:W-:-:S04]  /*2d00*/  LOP3.LUT R0, R2, 0x3e0, RZ, 0xc0, !PT ;  /* 0x000003e002007812 */ /* 0x000fc800078ec0ff */
[----:B------:R-:W-:Y:S02]  /*2d10*/  IADD3 R6, PT, PT, R0, 0x20, RZ ;  /* 0x0000002000067810 */ /* 0x000fe40007ffe0ff */
[----:B------:R-:W-:Y:S02]  /*2d20*/  LOP3.LUT R0, RZ, R0, RZ, 0x33, !PT ;  /* 0x00000000ff007212 */ /* 0x000fe400078e33ff */
[-C--:B------:R-:W-:Y:S02]  /*2d30*/  ISETP.GT.AND P0, PT, R6, R3.reuse, PT ;  /* 0x000000030600720c */ /* 0x080fe40003f04270 */
[----:B------:R-:W-:-:S04]  /*2d40*/  IADD3 R0, PT, PT, R0, R3, RZ ;  /* 0x0000000300007210 */ /* 0x000fc80007ffe0ff */
[----:B------:R-:W-:-:S05]  /*2d50*/  SEL R6, R0, 0x1f, P0 ;  /* 0x0000001f00067807 */ /* 0x000fca0000000000 */
[----:B------:R-:W1:Y:S01]  /*2d60*/  SHFL.DOWN PT, R0, R5, 0x1, R6 ;  /* 0x0820000005007989 */ /* 0x000e6200000e0006 */
[C---:B0-----:R-:W-:Y:S02]  /*2d70*/  ISETP.GE.AND P0, PT, R4.reuse, R6, PT ;  /* 0x000000060400720c */ /* 0x041fe40003f06270 */
[C---:B------:R-:W-:Y:S02]  /*2d80*/  IADD3 R7, PT, PT, R4.reuse, 0x2, RZ ;  /* 0x0000000204077810 */ /* 0x040fe40007ffe0ff */
[----:B------:R-:W-:-:S09]  /*2d90*/  ISETP.NE.AND P1, PT, R4, RZ, PT ;  /* 0x000000ff0400720c */ /* 0x000fd20003f25270 */
[----:B-1----:R-:W-:Y:S01]  /*2da0*/  @!P0 FADD R5, R0, R5 ;  /* 0x0000000500058221 */ /* 0x002fe20000000000 */
[-C--:B------:R-:W-:Y:S02]  /*2db0*/  ISETP.GT.AND P0, PT, R7, R6.reuse, PT ;  /* 0x000000060700720c */ /* 0x080fe40003f04270 */
[----:B------:R-:W-:Y:S01]  /*2dc0*/  IADD3 R7, PT, PT, R4, 0x4, RZ ;  /* 0x0000000404077810 */ /* 0x000fe20007ffe0ff */
[----:B------:R-:W0:Y:S01]  /*2dd0*/  @!P1 S2R R8, SR_CgaCtaId ;  /* 0x0000000000089919 */ /* 0x000e220000008800 */
        /* <DEDUP_REMOVED lines=31> */
[----:B-1----:R-:W1:Y:S04]  /*2fd0*/  LDS.128 R4, [UR4+0x20] ;  /* 0x00002004ff047984 */ /* 0x002e680008000c00 */
        /* <DEDUP_REMOVED lines=29> */
.L_x_146:
        /* <DEDUP_REMOVED lines=28> */
[----:B------:R-:W-:Y:S02]  /*3370*/  HFMA2 R11, -RZ, RZ, 0, 0.0078125 ;  /* 0x00002000ff0b7431 */ /* 0x000fe400000001ff */
[----:B------:R-:W-:-:S04]  /*3380*/  FADD R15, R14, R15 ;  /* 0x0000000f0e0f7221 */ /* 0x000fc80000000000 */
        /* <DEDUP_REMOVED lines=10> */
.L_x_162:
[----:B------:R-:W-:-:S05]  /*3430*/  IMAD.WIDE R2, R11, 0x4, R4 ;  /* 0x000000040b027825 */ /* 0x000fca00078e0204 */
        /* <DEDUP_REMOVED lines=15> */
[----:B------:R0:W5:Y:S02]  /*3530*/  LDG.E.CONSTANT R18, desc[UR6][R2.64+0x7800] ;  /* 0x0078000602127981 */ /* 0x000164000c1e9900 */
[----:B0-----:R-:W-:-:S04]  /*3540*/  MOV R3, R7 ;  /* 0x0000000700037202 */ /* 0x001fc80000000f00 */
[----:B------:R-:W-:-:S04]  /*3550*/  IADD3 R2, PT, PT, -R11, R3, RZ ;  /* 0x000000030b027210 */ /* 0x000fc80007ffe1ff */
[----:B------:R-:W-:Y:S01]  /*3560*/  ISETP.GE.AND P0, PT, R2, 0x2000, PT ;  /* 0x000020000200780c */ /* 0x000fe20003f06270 */
        /* <DEDUP_REMOVED lines=13> */
[----:B------:R-:W-:-:S04]  /*3640*/  FADD R15, R15, R12 ;  /* 0x0000000c0f0f7221 */ /* 0x000fc80000000000 */
[----:B------:R-:W-:-:S04]  /*3650*/  FADD R15, R0, R15 ;  /* 0x0000000f000f7221 */ /* 0x000fc80000000000 */
[----:B------:R-:W-:Y:S01]  /*3660*/  FADD R0, R18, R15 ;  /* 0x0000000f12007221 */ /* 0x000fe20000000000 */
[----:B------:R-:W-:Y:S06]  /*3670*/  @!P0 BRA `(.L_x_161) ;  /* 0x0000000800308947 */ /* 0x000fec0003800000 */
[----:B------:R-:W-:-:S04]  /*3680*/  IADD3 R11, PT, PT, R11, 0x2000, RZ ;  /* 0x000020000b0b7810 */ /* 0x000fc80007ffe0ff */
[----:B------:R-:W-:-:S13]  /*3690*/  ISETP.GT.AND P0, PT, R11, R6, PT ;  /* 0x000000060b00720c */ /* 0x000fda0003f04270 */
[----:B------:R-:W-:Y:S05]  /*36a0*/  @!P0 BRA `(.L_x_162) ;  /* 0xfffffffc00608947 */ /* 0x000fea000383ffff */
.L_x_160:
        /* <DEDUP_REMOVED lines=20> */
.L_x_166:
        /* <DEDUP_REMOVED lines=8> */
.L_x_165:
[----:B------:R-:W-:Y:S05]  /*3870*/  BSYNC.RECONVERGENT B2 ;  /* 0x0000000000027941 */ /* 0x000fea0003800200 */
.L_x_164:
        /* <DEDUP_REMOVED lines=16> */
.L_x_169:
        /* <DEDUP_REMOVED lines=46> */
.L_x_168:
[----:B------:R-:W-:Y:S05]  /*3c60*/  BSYNC.RECONVERGENT B2 ;  /* 0x0000000000027941 */ /* 0x000fea0003800200 */
.L_x_167:
        /* <DEDUP_REMOVED lines=31> */
.L_x_171:
[----:B------:R-:W-:Y:S05]  /*3e60*/  BSYNC.RECONVERGENT B2 ;  /* 0x0000000000027941 */ /* 0x000fea0003800200 */
.L_x_170:
        /* <DEDUP_REMOVED lines=12> */
.L_x_163:
[----:B------:R-:W-:Y:S05]  /*3f30*/  BSYNC.RECONVERGENT B1 ;  /* 0x0000000000017941 */ /* 0x000fea0003800200 */
.L_x_161:
        /* <DEDUP_REMOVED lines=50> */
[----:B------:R-:W-:-:S07]  /*4260*/  FADD R0, R18, R19 ;  /* 0x0000001312007221 */ /* 0x000fce0000000000 */
.L_x_133:
[----:B------:R-:W-:Y:S05]  /*4270*/  BSYNC.RECONVERGENT B0 ;  /* 0x0000000000007941 */ /* 0x000fea0003800200 */
.L_x_117:
[----:B------:R-:W-:Y:S05]  /*4280*/  @P0 EXIT ;  /* 0x000000000000094d */ /* 0x000fea0003800000 */
[----:B0-23--:R-:W0:Y:S01]  /*4290*/  LDC.64 R2, c[0x0][0x388] ;  /* 0x0000e200ff027b82 */ /* 0x00de220000000a00 */
[----:B------:R-:W4:Y:S02]  /*42a0*/  LDCU UR4, c[0x0][0x398] ;  /* 0x00007300ff0477ac */ /* 0x000f240008000800 */
[----:B----4-:R-:W-:-:S05]  /*42b0*/  FADD R5, R0, UR4 ;  /* 0x0000000400057e21 */ /* 0x010fca0008000000 */
[----:B0-----:R-:W-:Y:S01]  /*42c0*/  STG.E desc[UR6][R2.64], R5 ;  /* 0x0000000502007986 */ /* 0x001fe2000c101906 */
[----:B------:R-:W-:Y:S05]  /*42d0*/  EXIT ;  /* 0x000000000000794d */ /* 0x000fea0003800000 */
.L_x_172:
        /* <DEDUP_REMOVED lines=10> */
.L_x_239:


//--------------------- .text._ZN3cub18CUB_300001_SM_10006detail6reduce18DeviceReduceKernelINS2_10policy_hubIfjN4cuda3std3__44plusIfEEE10Policy1000EN6thrust24THRUST_300001_SM_1000_NS6detail15normal_iteratorINSD_10device_ptrIfEEEEjS9_f6squareIfEEEvT0_PT3_T1_NS0_13GridEvenShareISO_EET2_T4_ --------------------------
	.section	.text._ZN3cub18CUB_300001_SM_10006detail6reduce18DeviceReduceKernelINS2_10policy_hubIfjN4cuda3std3__44plusIfEEE10Policy1000EN6thrust24THRUST_300001_SM_1000_NS6detail15normal_iteratorINSD_10device_ptrIfEEEEjS9_f6squareIfEEEvT0_PT3_T1_NS0_13GridEvenShareISO_EET2_T4_,"ax",@progbits
	.align	128
        .global         _ZN3cub18CUB_300001_SM_10006detail6reduce18DeviceReduceKernelINS2_10policy_hubIfjN4cuda3std3__44plusIfEEE10Policy1000EN6thrust24THRUST_300001_SM_1000_NS6detail15normal_iteratorINSD_10device_ptrIfEEEEjS9_f6squareIfEEEvT0_PT3_T1_NS0_13GridEvenShareISO_EET2_T4_
        .type           _ZN3cub18CUB_300001_SM_10006detail6reduce18DeviceReduceKernelINS2_10policy_hubIfjN4cuda3std3__44plusIfEEE10Policy1000EN6thrust24THRUST_300001_SM_1000_NS6detail15normal_iteratorINSD_10device_ptrIfEEEEjS9_f6squareIfEEEvT0_PT3_T1_NS0_13GridEvenShareISO_EET2_T4_,@function
        .size           _ZN3cub18CUB_300001_SM_10006detail6reduce18DeviceReduceKernelINS2_10policy_hubIfjN4cuda3std3__44plusIfEEE10Policy1000EN6thrust24THRUST_300001_SM_1000_NS6detail15normal_iteratorINSD_10device_ptrIfEEEEjS9_f6squareIfEEEvT0_PT3_T1_NS0_13GridEvenShareISO_EET2_T4_,(.L_x_240 - _ZN3cub18CUB_300001_SM_10006detail6reduce18DeviceReduceKernelINS2_10policy_hubIfjN4cuda3std3__44plusIfEEE10Policy1000EN6thrust24THRUST_300001_SM_1000_NS6detail15normal_iteratorINSD_10device_ptrIfEEEEjS9_f6squareIfEEEvT0_PT3_T1_NS0_13GridEvenShareISO_EET2_T4_)
        .other          _ZN3cub18CUB_300001_SM_10006detail6reduce18DeviceReduceKernelINS2_10policy_hubIfjN4cuda3std3__44plusIfEEE10Policy1000EN6thrust24THRUST_300001_SM_1000_NS6detail15normal_iteratorINSD_10device_ptrIfEEEEjS9_f6squareIfEEEvT0_PT3_T1_NS0_13GridEvenShareISO_EET2_T4_,@"STO_CUDA_ENTRY STV_DEFAULT"
_ZN3cub18CUB_300001_SM_10006detail6reduce18DeviceReduceKernelINS2_10policy_hubIfjN4cuda3std3__44plusIfEEE10Policy1000EN6thrust24THRUST_300001_SM_1000_NS6detail15normal_iteratorINSD_10device_ptrIfEEEEjS9_f6squareIfEEEvT0_PT3_T1_NS0_13GridEvenShareISO_EET2_T4_:
.text._ZN3cub18CUB_300001_SM_10006detail6reduce18DeviceReduceKernelINS2_10policy_hubIfjN4cuda3std3__44plusIfEEE10Policy1000EN6thrust24THRUST_300001_SM_1000_NS6detail15normal_iteratorINSD_10device_ptrIfEEEEjS9_f6squareIfEEEvT0_PT3_T1_NS0_13GridEvenShareISO_EET2_T4_:
[----:B------:R-:W-:Y:S01]  /*0000*/  LDC R1, c[0x0][0x37c] ;  /* 0x0000df00ff017b82 */ /* 0x000fe20000000800 */
[----:B------:R-:W0:Y:S07]  /*0010*/  S2R R3, SR_CTAID.X ;  /* 0x0000000000037919 */ /* 0x000e2e0000002500 */
[----:B------:R-:W1:Y:S01]  /*0020*/  LDC.64 R8, c[0x0][0x3a8] ;  /* 0x0000ea00ff087b82 */ /* 0x000e620000000a00 */
[----:B------:R-:W2:Y:S01]  /*0030*/  LDCU.64 UR6, c[0x0][0x358] ;  /* 0x00006b00ff0677ac */ /* 0x000ea20008000a00 */
[----:B------:R-:W-:Y:S01]  /*0040*/  BSSY.RECONVERGENT B0, `(.L_x_173) ;  /* 0x000028b000007945 */ /* 0x000fe20003800200 */
[----:B-1----:R-:W-:Y:S01]  /*0050*/  SHF.L.U32 R11, R9, 0xd, RZ ;  /* 0x0000000d090b7819 */ /* 0x002fe200000006ff */
[----:B0-----:R-:W-:-:S05]  /*0060*/  IMAD R0, R3, -0x2000, R8 ;  /* 0xffffe00003007824 */ /* 0x001fca00078e0208 */
[----:B------:R-:W-:-:S13]  /*0070*/  ISETP.GT.U32.AND P0, PT, R0, 0x1fff, PT ;  /* 0x00001fff0000780c */ /* 0x000fda0003f04070 */
[----:B--2---:R-:W-:Y:S05]  /*0080*/  @P0 BRA `(.L_x_174) ;  /* 0x0000001000d80947 */ /* 0x004fea0003800000 */
[----:B------:R-:W0:Y:S01]  /*0090*/  S2R R2, SR_TID.X ;  /* 0x0000000000027919 */ /* 0x000e220000002100 */
[----:B------:R-:W-:Y:S01]  /*00a0*/  BSSY.RECONVERGENT B1, `(.L_x_175) ;  /* 0x000000b000017945 */ /* 0x000fe20003800200 */
[----:B------:R-:W-:Y:S01]  /*00b0*/  HFMA2 R14, -RZ, RZ, 0, 0 ;  /* 0x00000000ff0e7431 */ /* 0x000fe200000001ff */
[----:B0-----:R-:W-:Y:S02]  /*00c0*/  ISETP.GE.U32.AND P0, PT, R2, R0, PT ;  /* 0x000000000200720c */ /* 0x001fe40003f06070 */
[----:B------:R-:W-:-:S11]  /*00d0*/  MOV R4, R2 ;  /* 0x0000000200047202 */ /* 0x000fd60000000f00 */
[----:B------:R-:W-:Y:S05]  /*00e0*/  @P0 BRA `(.L_x_176) ;  /* 0x0000000000180947 */ /* 0x000fea0003800000 */
[----:B------:R-:W0:Y:S01]  /*00f0*/  LDC.64 R6, c[0x0][0x380] ;  /* 0x0000e000ff067b82 */ /* 0x000e220000000a00 */
[----:B------:R-:W-:-:S05]  /*0100*/  LEA R5, R3, R2, 0xd ;  /* 0x0000000203057211 */ /* 0x000fca00078e68ff */
[----:B0-----:R-:W-:-:S06]  /*0110*/  IMAD.WIDE.U32 R6, R5, 0x4, R6 ;  /* 0x0000000405067825 */ /* 0x001fcc00078e0006 */
[----:B------:R-:W2:Y:S01]  /*0120*/  LDG.E R6, desc[UR6][R6.64] ;  /* 0x0000000606067981 */ /* 0x000ea2000c1e1900 */
[----:B------:R-:W-:Y:S01]  /*0130*/  IADD3 R4, PT, PT, R2, 0x200, RZ ;  /* 0x0000020002047810 */ /* 0x000fe20007ffe0ff */
[----:B--2---:R-:W-:-:S07]  /*0140*/  FMUL R14, R6, R6 ;  /* 0x00000006060e7220 */ /* 0x004fce0000400000 */
.L_x_176:
[----:B------:R-:W-:Y:S05]  /*0150*/  BSYNC.RECONVERGENT B1 ;  /* 0x0000000000017941 */ /* 0x000fea0003800200 */
.L_x_175:
[----:B------:R-:W-:Y:S01]  /*0160*/  ISETP.GE.U32.AND P0, PT, R4, R0, PT ;  /* 0x000000000400720c */ /* 0x000fe20003f06070 */
[----:B------:R-:W-:-:S12]  /*0170*/  BSSY.RECONVERGENT B1, `(.L_x_177) ;  /* 0x00000a5000017945 */ /* 0x000fd80003800200 */
[----:B------:R-:W-:Y:S05]  /*0180*/  @P0 BRA `(.L_x_178) ;  /* 0x00000008008c0947 */ /* 0x000fea0003800000 */
[----:B------:R-:W-:Y:S01]  /*0190*/  LOP3.LUT R5, RZ, R4, RZ, 0x33, !PT ;  /* 0x00000004ff057212 */ /* 0x000fe200078e33ff */
[----:B------:R-:W-:Y:S03]  /*01a0*/  BSSY.RECONVERGENT B2, `(.L_x_179) ;  /* 0x0000053000027945 */ /* 0x000fe60003800200 */
[----:B------:R-:W-:-:S05]  /*01b0*/  IADD3 R8, PT, PT, R5, R8, RZ ;  /* 0x0000000805087210 */ /* 0x000fca0007ffe0ff */
[----:B------:R-:W-:-:S05]  /*01c0*/  IMAD R8, R3, -0x2000, R8 ;  /* 0xffffe00003087824 */ /* 0x000fca00078e0208 */
[C---:B------:R-:W-:Y:S02]  /*01d0*/  ISETP.GE.U32.AND P0, PT, R8.reuse, 0x1e00, PT ;  /* 0x00001e000800780c */ /* 0x040fe40003f06070 */
[----:B------:R-:W-:-:S04]  /*01e0*/  LEA.HI R5, R8, 0x1, RZ, 0x17 ;  /* 0x0000000108057811 */ /* 0x000fc800078fb8ff */
[----:B------:R-:W-:-:S07]  /*01f0*/  LOP3.LUT R6, R5, 0xf, RZ, 0xc0, !PT ;  /* 0x0000000f05067812 */ /* 0x000fce00078ec0ff */
[----:B------:R-:W-:Y:S05]  /*0200*/  @!P0 BRA `(.L_x_180) ;  /* 0x0000000400308947 */ /* 0x000fea0003800000 */
[----:B------:R-:W-:Y:S01]  /*0210*/  LOP3.LUT R8, R5, 0xfffff0, RZ, 0xc0, !PT ;  /* 0x00fffff005087812 */ /* 0x000fe200078ec0ff */
[----:B------:R-:W-:Y:S01]  /*0220*/  BSSY.RECONVERGENT B3, `(.L_x_181) ;  /* 0x0000049000037945 */ /* 0x000fe20003800200 */
[----:B------:R-:W-:Y:S02]  /*0230*/  LOP3.LUT R7, R4, 0x1000, RZ, 0xfc, !PT ;  /* 0x0000100004077812 */ /* 0x000fe400078efcff */
[----:B------:R-:W-:Y:S02]  /*0240*/  LEA R4, R3, R4, 0xd ;  /* 0x0000000403047211 */ /* 0x000fe400078e68ff */
[----:B------:R-:W-:-:S07]  /*0250*/  IADD3 R8, PT, PT, -R8, RZ, RZ ;  /* 0x000000ff08087210 */ /* 0x000fce0007ffe1ff */
.L_x_182:
[----:B------:R-:W0:Y:S02]  /*0260*/  LDC.64 R12, c[0x0][0x380] ;  /* 0x0000e000ff0c7b82 */ /* 0x000e240000000a00 */
[----:B0-----:R-:W-:-:S05]  /*0270*/  IMAD.WIDE.U32 R22, R4, 0x4, R12 ;  /* 0x0000000404167825 */ /* 0x001fca00078e000c */
[----:B------:R0:W2:Y:S01]  /*0280*/  LDG.E R9, desc[UR6][R22.64] ;  /* 0x0000000616097981 */ /* 0x0000a2000c1e1900 */
[C---:B------:R-:W-:Y:S02]  /*0290*/  IADD3 R11, PT, PT, R4.reuse, 0x200, RZ ;  /* 0x00000200040b7810 */ /* 0x040fe40007ffe0ff */
[C---:B------:R-:W-:Y:S02]  /*02a0*/  IADD3 R21, PT, PT, R4.reuse, 0x400, RZ ;  /* 0x0000040004157810 */ /* 0x040fe40007ffe0ff */
[C---:B------:R-:W-:Y:S01]  /*02b0*/  IADD3 R17, PT, PT, R4.reuse, 0x600, RZ ;  /* 0x0000060004117810 */ /* 0x040fe20007ffe0ff */
[----:B------:R-:W-:Y:S01]  /*02c0*/  IMAD.WIDE.U32 R10, R11, 0x4, R12 ;  /* 0x000000040b0a7825 */ /* 0x000fe200078e000c */
[----:B------:R-:W-:-:S03]  /*02d0*/  IADD3 R19, PT, PT, R4, 0x800, RZ ;  /* 0x0000080004137810 */ /* 0x000fc60007ffe0ff */
[--C-:B------:R-:W-:Y:S02]  /*02e0*/  IMAD.WIDE.U32 R20, R21, 0x4, R12.reuse ;  /* 0x0000000415147825 */ /* 0x100fe400078e000c */
[----:B------:R1:W3:Y:S01]  /*02f0*/  LDG.E R10, desc[UR6][R10.64] ;  /* 0x000000060a0a7981 */ /* 0x0002e2000c1e1900 */
[C---:B------:R-:W-:Y:S01]  /*0300*/  IADD3 R15, PT, PT, R4.reuse, 0xa00, RZ ;  /* 0x00000a00040f7810 */ /* 0x040fe20007ffe0ff */
[--C-:B------:R-:W-:Y:S01]  /*0310*/  IMAD.WIDE.U32 R16, R17, 0x4, R12.reuse ;  /* 0x0000000411107825 */ /* 0x100fe200078e000c */
[----:B------:R-:W-:Y:S01]  /*0320*/  IADD3 R25, PT, PT, R4, 0xc00, RZ ;  /* 0x00000c0004197810 */ /* 0x000fe20007ffe0ff */
[----:B------:R4:W5:Y:S02]  /*0330*/  LDG.E R29, desc[UR6][R20.64] ;  /* 0x00000006141d7981 */ /* 0x000964000c1e1900 */
[--C-:B------:R-:W-:Y:S02]  /*0340*/  IMAD.WIDE.U32 R18, R19, 0x4, R12.reuse ;  /* 0x0000000413127825 */ /* 0x100fe400078e000c */
[----:B------:R4:W5:Y:S02]  /*0350*/  LDG.E R28, desc[UR6][R16.64] ;  /* 0x00000006101c7981 */ /* 0x000964000c1e1900 */
[----:B0-----:R-:W-:-:S02]  /*0360*/  IMAD.WIDE.U32 R22, R15, 0x4, R12 ;  /* 0x000000040f167825 */ /* 0x001fc400078e000c */
[----:B------:R-:W5:Y:S01]  /*0370*/  LDG.E R27, desc[UR6][R18.64] ;  /* 0x00000006121b7981 */ /* 0x000f62000c1e1900 */
[C---:B-1----:R-:W-:Y:S01]  /*0380*/  IADD3 R11, PT, PT, R4.reuse, 0xe00, RZ ;  /* 0x00000e00040b7810 */ /* 0x042fe20007ffe0ff */
[--C-:B----4-:R-:W-:Y:S02]  /*0390*/  IMAD.WIDE.U32 R20, R25, 0x4, R12.reuse ;  /* 0x0000000419147825 */ /* 0x110fe400078e000c */
[----:B------:R0:W4:Y:S01]  /*03a0*/  LDG.E R26, desc[UR6][R22.64] ;  /* 0x00000006161a7981 */ /* 0x000122000c1e1900 */
[C---:B------:R-:W-:Y:S01]  /*03b0*/  IADD3 R15, PT, PT, R4.reuse, 0x1000, RZ ;  /* 0x00001000040f7810 */ /* 0x040fe20007ffe0ff */
[----:B------:R-:W-:Y:S01]  /*03c0*/  IMAD.WIDE.U32 R16, R11, 0x4, R12 ;  /* 0x000000040b107825 */ /* 0x000fe200078e000c */
[C---:B------:R-:W-:Y:S01]  /*03d0*/  IADD3 R24, PT, PT, R4.reuse, 0x1200, RZ ;  /* 0x0000120004187810 */ /* 0x040fe20007ffe0ff */
[----:B------:R1:W4:Y:S01]  /*03e0*/  LDG.E R25, desc[UR6][R20.64] ;  /* 0x0000000614197981 */ /* 0x000322000c1e1900 */
[----:B------:R-:W-:-:S03]  /*03f0*/  IADD3 R11, PT, PT, R4, 0x1400, RZ ;  /* 0x00001400040b7810 */ /* 0x000fc60007ffe0ff */
[--C-:B0-----:R-:W-:Y:S02]  /*0400*/  IMAD.WIDE.U32 R22, R24, 0x4, R12.reuse ;  /* 0x0000000418167825 */ /* 0x101fe400078e000c */
[----:B------:R0:W4:Y:S02]  /*0410*/  LDG.E R24, desc[UR6][R16.64] ;  /* 0x0000000610187981 */ /* 0x000124000c1e1900 */
[--C-:B-1----:R-:W-:Y:S01]  /*0420*/  IMAD.WIDE.U32 R20, R15, 0x4, R12.reuse ;  /* 0x000000040f147825 */ /* 0x102fe200078e000c */
[C---:B------:R-:W-:Y:S01]  /*0430*/  IADD3 R15, PT, PT, R4.reuse, 0x1600, RZ ;  /* 0x00001600040f7810 */ /* 0x040fe20007ffe0ff */
[----:B------:R1:W4:Y:S04]  /*0440*/  LDG.E R18, desc[UR6][R22.64] ;  /* 0x0000000616127981 */ /* 0x000328000c1e1900 */
[----:B------:R1:W4:Y:S01]  /*0450*/  LDG.E R19, desc[UR6][R20.64] ;  /* 0x0000000614137981 */ /* 0x000322000c1e1900 */
[----:B0-----:R-:W-:Y:S01]  /*0460*/  IMAD.WIDE.U32 R16, R11, 0x4, R12 ;  /* 0x000000040b107825 */ /* 0x001fe200078e000c */
[----:B-1----:R-:W-:-:S04]  /*0470*/  IADD3 R23, PT, PT, R4, 0x1800, RZ ;  /* 0x0000180004177810 */ /* 0x002fc80007ffe0ff */
[----:B------:R0:W4:Y:S01]  /*0480*/  LDG.E R11, desc[UR6][R16.64] ;  /* 0x00000006100b7981 */ /* 0x000122000c1e1900 */
[C---:B------:R-:W-:Y:S01]  /*0490*/  IADD3 R21, PT, PT, R4.reuse, 0x1a00, RZ ;  /* 0x00001a0004157810 */ /* 0x040fe20007ffe0ff */
[----:B0-----:R-:W-:Y:S01]  /*04a0*/  IMAD.WIDE.U32 R16, R23, 0x4, R12 ;  /* 0x0000000417107825 */ /* 0x001fe200078e000c */
[----:B------:R-:W-:-:S03]  /*04b0*/  IADD3 R23, PT, PT, R4, 0x1c00, RZ ;  /* 0x00001c0004177810 */ /* 0x000fc60007ffe0ff */
[--C-:B------:R-:W-:Y:S02]  /*04c0*/  IMAD.WIDE.U32 R20, R21, 0x4, R12.reuse ;  /* 0x0000000415147825 */ /* 0x100fe400078e000c */
[----:B------:R-:W4:Y:S02]  /*04d0*/  LDG.E R16, desc[UR6][R16.64] ;  /* 0x0000000610107981 */ /* 0x000f24000c1e1900 */
[----:B------:R-:W-:Y:S02]  /*04e0*/  IMAD.WIDE.U32 R22, R23, 0x4, R12 ;  /* 0x0000000417167825 */ /* 0x000fe400078e000c */
[----:B------:R-:W4:Y:S04]  /*04f0*/  LDG.E R20, desc[UR6][R20.64] ;  /* 0x0000000614147981 */ /* 0x000f28000c1e1900 */
[----:B------:R-:W4:Y:S01]  /*0500*/  LDG.E R22, desc[UR6][R22.64] ;  /* 0x0000000616167981 */ /* 0x000f22000c1e1900 */
[----:B--2---:R-:W-:Y:S01]  /*0510*/  FFMA R9, R9, R9, R14 ;  /* 0x0000000909097223 */ /* 0x004fe2000000000e */
[----:B------:R-:W-:-:S06]  /*0520*/  IMAD.WIDE.U32 R14, R15, 0x4, R12 ;  /* 0x000000040f0e7825 */ /* 0x000fcc00078e000c */
[----:B------:R0:W2:Y:S02]  /*0530*/  LDG.E R14, desc[UR6][R14.64] ;  /* 0x000000060e0e7981 */ /* 0x0000a4000c1e1900 */
[----:B0-----:R-:W-:-:S05]  /*0540*/  IADD3 R15, PT, PT, R4, 0x1e00, RZ ;  /* 0x00001e00040f7810 */ /* 0x001fca0007ffe0ff */
[----:B------:R-:W-:-:S06]  /*0550*/  IMAD.WIDE.U32 R12, R15, 0x4, R12 ;  /* 0x000000040f0c7825 */ /* 0x000fcc00078e000c */
[----:B------:R-:W2:Y:S01]  /*0560*/  LDG.E R12, desc[UR6][R12.64] ;  /* 0x000000060c0c7981 */ /* 0x000ea2000c1e1900 */
[----:B---3--:R-:W-:-:S04]  /*0570*/  FFMA R10, R10, R10, R9 ;  /* 0x0000000a0a0a7223 */ /* 0x008fc80000000009 */
[----:B-----5:R-:W-:-:S04]  /*0580*/  FFMA R29, R29, R29, R10 ;  /* 0x0000001d1d1d7223 */ /* 0x020fc8000000000a */
[----:B------:R-:W-:-:S04]  /*0590*/  FFMA R28, R28, R28, R29 ;  /* 0x0000001c1c1c7223 */ /* 0x000fc8000000001d */
[----:B------:R-:W-:-:S04]  /*05a0*/  FFMA R27, R27, R27, R28 ;  /* 0x0000001b1b1b7223 */ /* 0x000fc8000000001c */
[----:B----4-:R-:W-:-:S04]  /*05b0*/  FFMA R26, R26, R26, R27 ;  /* 0x0000001a1a1a7223 */ /* 0x010fc8000000001b */
[----:B------:R-:W-:-:S04]  /*05c0*/  FFMA R25, R25, R25, R26 ;  /* 0x0000001919197223 */ /* 0x000fc8000000001a */
[----:B------:R-:W-:-:S04]  /*05d0*/  FFMA R24, R24, R24, R25 ;  /* 0x0000001818187223 */ /* 0x000fc80000000019 */
[----:B------:R-:W-:-:S04]  /*05e0*/  FFMA R19, R19, R19, R24 ;  /* 0x0000001313137223 */ /* 0x000fc80000000018 */
[----:B------:R-:W-:Y:S01]  /*05f0*/  FFMA R18, R18, R18, R19 ;  /* 0x0000001212127223 */ /* 0x000fe20000000013 */
[----:B------:R-:W-:-:S03]  /*0600*/  IADD3 R8, PT, PT, R8, 0x10, RZ ;  /* 0x0000001008087810 */ /* 0x000fc60007ffe0ff */
[----:B------:R-:W-:Y:S01]  /*0610*/  FFMA R11, R11, R11, R18 ;  /* 0x0000000b0b0b7223 */ /* 0x000fe20000000012 */
[----:B------:R-:W-:Y:S02]  /*0620*/  ISETP.NE.AND P0, PT, R8, RZ, PT ;  /* 0x000000ff0800720c */ /* 0x000fe40003f05270 */
[----:B------:R-:W-:Y:S02]  /*0630*/  IADD3 R7, PT, PT, R7, 0x2000, RZ ;  /* 0x0000200007077810 */ /* 0x000fe40007ffe0ff */
[----:B------:R-:W-:Y:S01]  /*0640*/  IADD3 R4, PT, PT, R4, 0x2000, RZ ;  /* 0x0000200004047810 */ /* 0x000fe20007ffe0ff */
[----:B--2---:R-:W-:-:S04]  /*0650*/  FFMA R11, R14, R14, R11 ;  /* 0x0000000e0e0b7223 */ /* 0x004fc8000000000b */
[----:B------:R-:W-:-:S04]  /*0660*/  FFMA R11, R16, R16, R11 ;  /* 0x00000010100b7223 */ /* 0x000fc8000000000b */
[----:B------:R-:W-:-:S04]  /*0670*/  FFMA R11, R20, R20, R11 ;  /* 0x00000014140b7223 */ /* 0x000fc8000000000b */
[----:B------:R-:W-:-:S04]  /*0680*/  FFMA R11, R22, R22, R11 ;  /* 0x00000016160b7223 */ /* 0x000fc8000000000b */
[----:B------:R-:W-:Y:S01]  /*0690*/  FFMA R14, R12, R12, R11 ;  /* 0x0000000c0c0e7223 */ /* 0x000fe2000000000b */
[----:B------:R-:W-:Y:S06]  /*06a0*/  @P0 BRA `(.L_x_182) ;  /* 0xfffffff800ec0947 */ /* 0x000fec000383ffff */
[----:B------:R-:W-:Y:S05]  /*06b0*/  BSYNC.RECONVERGENT B3 ;  /* 0x0000000000037941 */ /* 0x000fea0003800200 */
.L_x_181:
[----:B------:R-:W-:-:S07]  /*06c0*/  IADD3 R4, PT, PT, R7, -0x1000, RZ ;  /* 0xfffff00007047810 */ /* 0x000fce0007ffe0ff */
.L_x_180:
[----:B------:R-:W-:Y:S05]  /*06d0*/  BSYNC.RECONVERGENT B2 ;  /* 0x0000000000027941 */ /* 0x000fea0003800200 */
.L_x_179:
[----:B------:R-:W-:-:S13]  /*06e0*/  ISETP.NE.AND P0, PT, R6, RZ, PT ;  /* 0x000000ff0600720c */ /* 0x000fda0003f05270 */
[----:B------:R-:W-:Y:S05]  /*06f0*/  @!P0 BRA `(.L_x_178) ;  /* 0x0000000400308947 */ /* 0x000fea0003800000 */
[----:B------:R-:W-:Y:S01]  /*0700*/  ISETP.GE.U32.AND P0, PT, R6, 0x8, PT ;  /* 0x000000080600780c */ /* 0x000fe20003f06070 */
[----:B------:R-:W-:Y:S01]  /*0710*/  BSSY.RECONVERGENT B2, `(.L_x_183) ;  /* 0x0000026000027945 */ /* 0x000fe20003800200 */
[----:B------:R-:W-:-:S04]  /*0720*/  LOP3.LUT R22, R5, 0x7, RZ, 0xc0, !PT ;  /* 0x0000000705167812 */ /* 0x000fc800078ec0ff */
[----:B------:R-:W-:-:S07]  /*0730*/  ISETP.NE.AND P1, PT, R22, RZ, PT ;  /* 0x000000ff1600720c */ /* 0x000fce0003f25270 */
[----:B------:R-:W-:Y:S06]  /*0740*/  @!P0 BRA `(.L_x_184) ;  /* 0x0000000000888947 */ /* 0x000fec0003800000 */
[----:B------:R-:W0:Y:S01]  /*0750*/  LDC.64 R6, c[0x0][0x380] ;  /* 0x0000e000ff067b82 */ /* 0x000e220000000a00 */
[----:B------:R-:W-:-:S04]  /*0760*/  LEA R19, R3, R4, 0xd ;  /* 0x0000000403137211 */ /* 0x000fc800078e68ff */
[C---:B------:R-:W-:Y:S02]  /*0770*/  IADD3 R17, PT, PT, R19.reuse, 0x200, RZ ;  /* 0x0000020013117810 */ /* 0x040fe40007ffe0ff */
[C---:B------:R-:W-:Y:S02]  /*0780*/  IADD3 R21, PT, PT, R19.reuse, 0x400, RZ ;  /* 0x0000040013157810 */ /* 0x040fe40007ffe0ff */
[C---:B------:R-:W-:Y:S02]  /*0790*/  IADD3 R13, PT, PT, R19.reuse, 0x600, RZ ;  /* 0x00000600130d7810 */ /* 0x040fe40007ffe0ff */
[C---:B------:R-:W-:Y:S01]  /*07a0*/  IADD3 R9, PT, PT, R19.reuse, 0x800, RZ ;  /* 0x0000080013097810 */ /* 0x040fe20007ffe0ff */
[----:B0-----:R-:W-:-:S04]  /*07b0*/  IMAD.WIDE.U32 R10, R19, 0x4, R6 ;  /* 0x00000004130a7825 */ /* 0x001fc800078e0006 */
[--C-:B------:R-:W-:Y:S01]  /*07c0*/  IMAD.WIDE.U32 R16, R17, 0x4, R6.reuse ;  /* 0x0000000411107825 */ /* 0x100fe200078e0006 */
[----:B------:R0:W2:Y:S03]  /*07d0*/  LDG.E R15, desc[UR6][R10.64] ;  /* 0x000000060a0f7981 */ /* 0x0000a6000c1e1900 */
[--C-:B------:R-:W-:Y:S01]  /*07e0*/  IMAD.WIDE.U32 R20, R21, 0x4, R6.reuse ;  /* 0x0000000415147825 */ /* 0x100fe200078e0006 */
[----:B------:R1:W3:Y:S03]  /*07f0*/  LDG.E R18, desc[UR6][R16.64] ;  /* 0x0000000610127981 */ /* 0x0002e6000c1e1900 */
[--C-:B------:R-:W-:Y:S01]  /*0800*/  IMAD.WIDE.U32 R12, R13, 0x4, R6.reuse ;  /* 0x000000040d0c7825 */ /* 0x100fe200078e0006 */
[----:B------:R-:W-:Y:S01]  /*0810*/  IADD3 R23, PT, PT, R19, 0xa00, RZ ;  /* 0x00000a0013177810 */ /* 0x000fe20007ffe0ff */
[----:B------:R-:W4:Y:S02]  /*0820*/  LDG.E R20, desc[UR6][R20.64] ;  /* 0x0000000614147981 */ /* 0x000f24000c1e1900 */
[--C-:B------:R-:W-:Y:S01]  /*0830*/  IMAD.WIDE.U32 R8, R9, 0x4, R6.reuse ;  /* 0x0000000409087825 */ /* 0x100fe200078e0006 */
[----:B------:R-:W-:Y:S01]  /*0840*/  IADD3 R25, PT, PT, R19, 0xc00, RZ ;  /* 0x00000c0013197810 */ /* 0x000fe20007ffe0ff */
[----:B------:R-:W5:Y:S02]  /*0850*/  LDG.E R12, desc[UR6][R12.64] ;  /* 0x000000060c0c7981 */ /* 0x000f64000c1e1900 */
[--C-:B0-----:R-:W-:Y:S01]  /*0860*/  IMAD.WIDE.U32 R10, R23, 0x4, R6.reuse ;  /* 0x00000004170a7825 */ /* 0x101fe200078e0006 */
[----:B------:R-:W-:Y:S01]  /*0870*/  IADD3 R19, PT, PT, R19, 0xe00, RZ ;  /* 0x00000e0013137810 */ /* 0x000fe20007ffe0ff */
[----:B------:R-:W5:Y:S02]  /*0880*/  LDG.E R8, desc[UR6][R8.64] ;  /* 0x0000000608087981 */ /* 0x000f64000c1e1900 */
[----:B-1----:R-:W-:-:S02]  /*0890*/  IMAD.WIDE.U32 R16, R25, 0x4, R6 ;  /* 0x0000000419107825 */ /* 0x002fc400078e0006 */
[----:B------:R-:W5:Y:S02]  /*08a0*/  LDG.E R10, desc[UR6][R10.64] ;  /* 0x000000060a0a7981 */ /* 0x000f64000c1e1900 */
[----:B------:R-:W-:Y:S02]  /*08b0*/  IMAD.WIDE.U32 R6, R19, 0x4, R6 ;  /* 0x0000000413067825 */ /* 0x000fe400078e0006 */
        /* <DEDUP_REMOVED lines=11> */
.L_x_184:
[----:B------:R-:W-:Y:S05]  /*0970*/  BSYNC.RECONVERGENT B2 ;  /* 0x0000000000027941 */ /* 0x000fea0003800200 */
.L_x_183:
        /* <DEDUP_REMOVED lines=10> */
[C---:B------:R-:W-:Y:S01]  /*0a20*/  IADD3 R17, PT, PT, R13.reuse, 0x600, RZ ;  /* 0x000006000d117810 */ /* 0x040fe20007ffe0ff */
[----:B0-----:R-:W-:-:S04]  /*0a30*/  IMAD.WIDE.U32 R8, R13, 0x4, R6 ;  /* 0x000000040d087825 */ /* 0x001fc800078e0006 */
[--C-:B------:R-:W-:Y:S02]  /*0a40*/  IMAD.WIDE.U32 R10, R11, 0x4, R6.reuse ;  /* 0x000000040b0a7825 */ /* 0x100fe400078e0006 */
[----:B------:R-:W2:Y:S02]  /*0a50*/  LDG.E R9, desc[UR6][R8.64] ;  /* 0x0000000608097981 */ /* 0x000ea4000c1e1900 */
[--C-:B------:R-:W-:Y:S02]  /*0a60*/  IMAD.WIDE.U32 R12, R15, 0x4, R6.reuse ;  /* 0x000000040f0c7825 */ /* 0x100fe400078e0006 */
[----:B------:R-:W3:Y:S02]  /*0a70*/  LDG.E R11, desc[UR6][R10.64] ;  /* 0x000000060a0b7981 */ /* 0x000ee4000c1e1900 */
[----:B------:R-:W-:Y:S02]  /*0a80*/  IMAD.WIDE.U32 R6, R17, 0x4, R6 ;  /* 0x0000000411067825 */ /* 0x000fe400078e0006 */
[----:B------:R-:W4:Y:S04]  /*0a90*/  LDG.E R13, desc[UR6][R12.64] ;  /* 0x000000060c0d7981 */ /* 0x000f28000c1e1900 */
[----:B------:R-:W5:Y:S01]  /*0aa0*/  LDG.E R7, desc[UR6][R6.64] ;  /* 0x0000000606077981 */ /* 0x000f62000c1e1900 */
[----:B------:R-:W-:Y:S01]  /*0ab0*/  IADD3 R4, PT, PT, R4, 0x800, RZ ;  /* 0x0000080004047810 */ /* 0x000fe20007ffe0ff */
[----:B--2---:R-:W-:-:S04]  /*0ac0*/  FFMA R14, R9, R9, R14 ;  /* 0x00000009090e7223 */ /* 0x004fc8000000000e */
[----:B---3--:R-:W-:-:S04]  /*0ad0*/  FFMA R14, R11, R11, R14 ;  /* 0x0000000b0b0e7223 */ /* 0x008fc8000000000e */
[----:B----4-:R-:W-:-:S04]  /*0ae0*/  FFMA R14, R13, R13, R14 ;  /* 0x0000000d0d0e7223 */ /* 0x010fc8000000000e */
[----:B-----5:R-:W-:-:S07]  /*0af0*/  FFMA R14, R7, R7, R14 ;  /* 0x00000007070e7223 */ /* 0x020fce000000000e */
.L_x_186:
[----:B------:R-:W-:Y:S05]  /*0b00*/  BSYNC.RECONVERGENT B2 ;  /* 0x0000000000027941 */ /* 0x000fea0003800200 */
.L_x_185:
[----:B------:R-:W-:Y:S05]  /*0b10*/  @!P1 BRA `(.L_x_178) ;  /* 0x0000000000289947 */ /* 0x000fea0003800000 */
[----:B------:R-:W0:Y:S01]  /*0b20*/  LDC.64 R6, c[0x0][0x380] ;  /* 0x0000e000ff067b82 */ /* 0x000e220000000a00 */
[----:B------:R-:W-:Y:S02]  /*0b30*/  LEA R9, R3, R4, 0xd ;  /* 0x0000000403097211 */ /* 0x000fe400078e68ff */
[----:B------:R-:W-:-:S07]  /*0b40*/  IADD3 R8, PT, PT, -R5, RZ, RZ ;  /* 0x000000ff05087210 */ /* 0x000fce0007ffe1ff */
.L_x_187:
[----:B0-----:R-:W-:-:S06]  /*0b50*/  IMAD.WIDE.U32 R4, R9, 0x4, R6 ;  /* 0x0000000409047825 */ /* 0x001fcc00078e0006 */
[----:B------:R-:W2:Y:S01]  /*0b60*/  LDG.E R5, desc[UR6][R4.64] ;  /* 0x0000000604057981 */ /* 0x000ea2000c1e1900 */
[----:B------:R-:W-:Y:S02]  /*0b70*/  IADD3 R8, PT, PT, R8, 0x1, RZ ;  /* 0x0000000108087810 */ /* 0x000fe40007ffe0ff */
[----:B------:R-:W-:Y:S02]  /*0b80*/  IADD3 R9, PT, PT, R9, 0x200, RZ ;  /* 0x0000020009097810 */ /* 0x000fe40007ffe0ff */
[----:B------:R-:W-:Y:S01]  /*0b90*/  ISETP.NE.AND P0, PT, R8, RZ, PT ;  /* 0x000000ff0800720c */ /* 0x000fe20003f05270 */
[----:B--2---:R-:W-:-:S12]  /*0ba0*/  FFMA R14, R5, R5, R14 ;  /* 0x00000005050e7223 */ /* 0x004fd8000000000e */
[----:B------:R-:W-:Y:S05]  /*0bb0*/  @P0 BRA `(.L_x_187) ;  /* 0xfffffffc00e40947 */ /* 0x000fea000383ffff */
.L_x_178:
[----:B------:R-:W-:Y:S05]  /*0bc0*/  BSYNC.RECONVERGENT B1 ;  /* 0x0000000000017941 */ /* 0x000fea0003800200 */
.L_x_177:
[----:B------:R-:W-:-:S13]  /*0bd0*/  ISETP.GE.U32.AND P0, PT, R0, 0x200, PT ;  /* 0x000002000000780c */ /* 0x000fda0003f06070 */
        /* <DEDUP_REMOVED lines=33> */
[----:B------:R-:W0:Y:S04]  /*0df0*/  LDS.128 R12, [UR4+0x10] ;  /* 0x00001004ff0c7984 */ /* 0x000e280008000c00 */
[----:B------:R-:W2:Y:S04]  /*0e00*/  LDS.128 R8, [UR4+0x20] ;  /* 0x00002004ff087984 */ /* 0x000ea80008000c00 */
[----:B-1----:R-:W1:Y:S04]  /*0e10*/  LDS.128 R4, [UR4+0x30] ;  /* 0x00003004ff047984 */ /* 0x002e680008000c00 */
[----:B------:R-:W3:Y:S01]  /*0e20*/  LDS.128 R16, [UR4+0x40] ;  /* 0x00004004ff107984 */ /* 0x000ee20008000c00 */
[----:B0-----:R-:W-:-:S04]  /*0e30*/  FADD R13, R20, R13 ;  /* 0x0000000d140d7221 */ /* 0x001fc80000000000 */
[----:B------:R-:W-:-:S04]  /*0e40*/  FADD R14, R13, R14 ;  /* 0x0000000e0d0e7221 */ /* 0x000fc80000000000 */
[----:B------:R-:W-:-:S04]  /*0e50*/  FADD R15, R14, R15 ;  /* 0x0000000f0e0f7221 */ /* 0x000fc80000000000 */
[----:B--2---:R-:W-:-:S04]  /*0e60*/  FADD R8, R15, R8 ;  /* 0x000000080f087221 */ /* 0x004fc80000000000 */
[----:B------:R-:W-:-:S04]  /*0e70*/  FADD R9, R8, R9 ;  /* 0x0000000908097221 */ /* 0x000fc80000000000 */
[----:B------:R-:W-:-:S04]  /*0e80*/  FADD R10, R9, R10 ;  /* 0x0000000a090a7221 */ /* 0x000fc80000000000 */
[----:B------:R-:W-:-:S04]  /*0e90*/  FADD R11, R10, R11 ;  /* 0x0000000b0a0b7221 */ /* 0x000fc80000000000 */
[----:B-1----:R-:W-:-:S04]  /*0ea0*/  FADD R4, R11, R4 ;  /* 0x000000040b047221 */ /* 0x002fc80000000000 */
        /* <DEDUP_REMOVED lines=8> */
.L_x_188:
[----:B------:R-:W0:Y:S01]  /*0f30*/  S2R R8, SR_LANEID ;  /* 0x0000000000087919 */ /* 0x000e220000000000 */
[----:B------:R-:W-:-:S04]  /*0f40*/  LOP3.LUT R4, R2, 0x3e0, RZ, 0xc0, !PT ;  /* 0x000003e002047812 */ /* 0x000fc800078ec0ff */
[----:B------:R-:W-:Y:S02]  /*0f50*/  IADD3 R5, PT, PT, R4, 0x20, RZ ;  /* 0x0000002004057810 */ /* 0x000fe40007ffe0ff */
[----:B------:R-:W-:Y:S02]  /*0f60*/  LOP3.LUT R7, RZ, R4, RZ, 0x33, !PT ;  /* 0x00000004ff077212 */ /* 0x000fe400078e33ff */
[----:B------:R-:W-:Y:S02]  /*0f70*/  ISETP.GT.U32.AND P0, PT, R5, R0, PT ;  /* 0x000000000500720c */ /* 0x000fe40003f04070 */
[----:B------:R-:W-:-:S04]  /*0f80*/  IADD3 R7, PT, PT, R0, R7, RZ ;  /* 0x0000000700077210 */ /* 0x000fc80007ffe0ff */
[----:B------:R-:W-:-:S05]  /*0f90*/  SEL R7, R7, 0x1f, P0 ;  /* 0x0000001f07077807 */ /* 0x000fca0000000000 */
[----:B------:R-:W1:Y:S01]  /*0fa0*/  SHFL.DOWN PT, R4, R14, 0x1, R7 ;  /* 0x082000000e047989 */ /* 0x000e6200000e0007 */
[C---:B0-----:R-:W-:Y:S02]  /*0fb0*/  ISETP.GE.AND P0, PT, R8.reuse, R7, PT ;  /* 0x000000070800720c */ /* 0x041fe40003f06270 */
[C---:B------:R-:W-:Y:S02]  /*0fc0*/  IADD3 R6, PT, PT, R8.reuse, 0x2, RZ ;  /* 0x0000000208067810 */ /* 0x040fe40007ffe0ff */
[----:B------:R-:W-:-:S09]  /*0fd0*/  ISETP.NE.AND P1, PT, R8, RZ, PT ;  /* 0x000000ff0800720c */ /* 0x000fd20003f25270 */
[----:B-1----:R-:W-:Y:S01]  /*0fe0*/  @!P0 FADD R14, R4, R14 ;  /* 0x0000000e040e8221 */ /* 0x002fe20000000000 */
[----:B------:R-:W-:Y:S02]  /*0ff0*/  ISETP.GT.AND P0, PT, R6, R7, PT ;  /* 0x000000070600720c */ /* 0x000fe40003f04270 */
[----:B------:R-:W-:Y:S01]  /*1000*/  IADD3 R6, PT, PT, R8, 0x4, RZ ;  /* 0x0000000408067810 */ /* 0x000fe20007ffe0ff */
[----:B------:R-:W0:Y:S01]  /*1010*/  @!P1 S2R R9, SR_CgaCtaId ;  /* 0x0000000000099919 */ /* 0x000e220000008800 */
        /* <DEDUP_REMOVED lines=23> */
[----:B------:R-:W1:Y:S01]  /*1190*/  S2UR UR5, SR_CgaCtaId ;  /* 0x00000000000579c3 */ /* 0x000e620000008800 */
[----:B------:R-:W-:Y:S01]  /*11a0*/  UMOV UR4, 0x400 ;  /* 0x0000040000047882 */ /* 0x000fe20000000000 */
[C---:B------:R-:W-:Y:S02]  /*11b0*/  ISETP.GT.U32.AND P2, PT, R0.reuse, 0x20, PT ;  /* 0x000000200000780c */ /* 0x040fe40003f44070 */
[C---:B------:R-:W-:Y:S02]  /*11c0*/  ISETP.GT.U32.AND P3, PT, R0.reuse, 0x40, PT ;  /* 0x000000400000780c */ /* 0x040fe40003f64070 */
[C---:B------:R-:W-:Y:S02]  /*11d0*/  ISETP.GT.U32.AND P1, PT, R0.reuse, 0x60, PT ;  /* 0x000000600000780c */ /* 0x040fe40003f24070 */
[----:B------:R-:W-:Y:S01]  /*11e0*/  ISETP.GT.U32.AND P4, PT, R0, 0xc0, PT ;  /* 0x000000c00000780c */ /* 0x000fe20003f84070 */
[----:B-1----:R-:W-:-:S09]  /*11f0*/  ULEA UR4, UR5, UR4, 0x18 ;  /* 0x0000000405047291 */ /* 0x002fd2000f8ec0ff */
[----:B0-----:R-:W0:Y:S04]  /*1200*/  LDS.128 R4, [UR4+0x10] ;  /* 0x00001004ff047984 */ /* 0x001e280008000c00 */
[----:B------:R-:W1:Y:S04]  /*1210*/  LDS.128 R8, [UR4+0x20] ;  /* 0x00002004ff087984 */ /* 0x000e680008000c00 */
[----:B------:R-:W2:Y:S04]  /*1220*/  LDS.128 R12, [UR4+0x30] ;  /* 0x00003004ff0c7984 */ /* 0x000ea80008000c00 */
[----:B------:R-:W3:Y:S01]  /*1230*/  LDS.128 R16, [UR4+0x40] ;  /* 0x00004004ff107984 */ /* 0x000ee20008000c00 */
[----:B0-----:R-:W-:Y:S01]  /*1240*/  @P2 FADD R20, R20, R5 ;  /* 0x0000000514142221 */ /* 0x001fe20000000000 */
[----:B------:R-:W-:-:S03]  /*1250*/  ISETP.GT.U32.AND P2, PT, R0, 0x80, PT ;  /* 0x000000800000780c */ /* 0x000fc60003f44070 */
[----:B------:R-:W-:Y:S01]  /*1260*/  @P3 FADD R20, R20, R6 ;  /* 0x0000000614143221 */ /* 0x000fe20000000000 */
[----:B------:R-:W-:-:S03]  /*1270*/  ISETP.GT.U32.AND P3, PT, R0, 0xa0, PT ;  /* 0x000000a00000780c */ /* 0x000fc60003f64070 */
[----:B------:R-:W-:Y:S01]  /*1280*/  @P1 FADD R20, R20, R7 ;  /* 0x0000000714141221 */ /* 0x000fe20000000000 */
[----:B------:R-:W-:-:S05]  /*1290*/  ISETP.GT.U32.AND P1, PT, R0, 0xe0, PT ;  /* 0x000000e00000780c */ /* 0x000fca0003f24070 */
[----:B-1----:R-:W-:Y:S01]  /*12a0*/  @P2 FADD R20, R20, R8 ;  /* 0x0000000814142221 */ /* 0x002fe20000000000 */
[----:B------:R-:W-:-:S03]  /*12b0*/  ISETP.GT.U32.AND P2, PT, R0, 0x100, PT ;  /* 0x000001000000780c */ /* 0x000fc60003f44070 */
[----:B------:R-:W-:Y:S01]  /*12c0*/  @P3 FADD R20, R20, R9 ;  /* 0x0000000914143221 */ /* 0x000fe20000000000 */
[----:B------:R-:W-:-:S03]  /*12d0*/  ISETP.GT.U32.AND P3, PT, R0, 0x120, PT ;  /* 0x000001200000780c */ /* 0x000fc60003f64070 */
[----:B------:R-:W-:Y:S01]  /*12e0*/  @P4 FADD R20, R20, R10 ;  /* 0x0000000a14144221 */ /* 0x000fe20000000000 */
[----:B------:R-:W-:-:S03]  /*12f0*/  ISETP.GT.U32.AND P4, PT, R0, 0x140, PT ;  /* 0x000001400000780c */ /* 0x000fc60003f84070 */
[----:B------:R-:W-:Y:S01]  /*1300*/  @P1 FADD R20, R20, R11 ;  /* 0x0000000b14141221 */ /* 0x000fe20000000000 */
[----:B------:R-:W-:-:S03]  /*1310*/  ISETP.GT.U32.AND P1, PT, R0, 0x160, PT ;  /* 0x000001600000780c */ /* 0x000fc60003f24070 */
[----:B--2---:R-:W-:Y:S01]  /*1320*/  @P2 FADD R20, R20, R12 ;  /* 0x0000000c14142221 */ /* 0x004fe20000000000 */
[----:B------:R-:W-:-:S03]  /*1330*/  ISETP.GT.U32.AND P2, PT, R0, 0x180, PT ;  /* 0x000001800000780c */ /* 0x000fc60003f44070 */
[----:B------:R-:W-:Y:S01]  /*1340*/  @P3 FADD R20, R20, R13 ;  /* 0x0000000d14143221 */ /* 0x000fe20000000000 */
[----:B------:R-:W-:-:S03]  /*1350*/  ISETP.GT.U32.AND P3, PT, R0, 0x1a0, PT ;  /* 0x000001a00000780c */ /* 0x000fc60003f64070 */
[----:B------:R-:W-:Y:S01]  /*1360*/  @P4 FADD R20, R20, R14 ;  /* 0x0000000e14144221 */ /* 0x000fe20000000000 */
[----:B------:R-:W-:-:S03]  /*1370*/  ISETP.GT.U32.AND P4, PT, R0, 0x1c0, PT ;  /* 0x000001c00000780c */ /* 0x000fc60003f84070 */
[----:B------:R-:W-:Y:S01]  /*1380*/  @P1 FADD R20, R20, R15 ;  /* 0x0000000f14141221 */ /* 0x000fe20000000000 */
[----:B------:R-:W-:-:S03]  /*1390*/  ISETP.GT.U32.AND P1, PT, R0, 0x1e0, PT ;  /* 0x000001e00000780c */ /* 0x000fc60003f24070 */
[----:B---3--:R-:W-:-:S04]  /*13a0*/  @P2 FADD R20, R20, R16 ;  /* 0x0000001014142221 */ /* 0x008fc80000000000 */
[----:B------:R-:W-:-:S04]  /*13b0*/  @P3 FADD R20, R20, R17 ;  /* 0x0000001114143221 */ /* 0x000fc80000000000 */
[----:B------:R-:W-:-:S04]  /*13c0*/  @P4 FADD R20, R20, R18 ;  /* 0x0000001214144221 */ /* 0x000fc80000000000 */
[----:B------:R-:W-:Y:S01]  /*13d0*/  @P1 FADD R20, R20, R19 ;  /* 0x0000001314141221 */ /* 0x000fe20000000000 */
[----:B------:R-:W-:Y:S06]  /*13e0*/  BRA `(.L_x_189) ;  /* 0x0000001400407947 */ /* 0x000fec0003800000 */
.L_x_174:
[----:B------:R-:W0:Y:S01]  /*13f0*/  S2R R2, SR_TID.X ;  /* 0x0000000000027919 */ /* 0x000e220000002100 */
[----:B------:R-:W1:Y:S02]  /*1400*/  LDCU.64 UR4, c[0x0][0x380] ;  /* 0x00007000ff0477ac */ /* 0x000e640008000a00 */
[----:B-1----:R-:W-:Y:S02]  /*1410*/  MOV R4, UR4 ;  /* 0x0000000400047c02 */ /* 0x002fe40008000f00 */
[----:B------:R-:W-:Y:S02]  /*1420*/  MOV R5, UR5 ;  /* 0x0000000500057c02 */ /* 0x000fe40008000f00 */
[----:B0-----:R-:W-:-:S05]  /*1430*/  LEA R7, R3, R2, 0xd ;  /* 0x0000000203077211 */ /* 0x001fca00078e68ff */
[----:B------:R-:W-:-:S05]  /*1440*/  IMAD.WIDE.U32 R6, R7, 0x4, R4 ;  /* 0x0000000407067825 */ /* 0x000fca00078e0004 */
        /* <DEDUP_REMOVED lines=16> */
[----:B------:R-:W-:Y:S01]  /*1550*/  ISETP.GE.U32.AND P0, PT, R0, R11, PT ;  /* 0x0000000b0000720c */ /* 0x000fe20003f06070 */
[----:B--2---:R-:W-:Y:S01]  /*1560*/  FMUL R22, R22, R22 ;  /* 0x0000001616167220 */ /* 0x004fe20000400000 */
[----:B---3--:R-:W-:Y:S01]  /*1570*/  FMUL R23, R23, R23 ;  /* 0x0000001717177220 */ /* 0x008fe20000400000 */
[----:B----4-:R-:W-:Y:S01]  /*1580*/  FMUL R25, R24, R24 ;  /* 0x0000001818197220 */ /* 0x010fe20000400000 */
[----:B-----5:R-:W-:Y:S01]  /*1590*/  FMUL R26, R26, R26 ;  /* 0x0000001a1a1a7220 */ /* 0x020fe20000400000 */
[----:B------:R-:W-:Y:S01]  /*15a0*/  FMUL R9, R9, R9 ;  /* 0x0000000909097220 */ /* 0x000fe20000400000 */
[----:B------:R-:W-:Y:S01]  /*15b0*/  FMUL R12, R12, R12 ;  /* 0x0000000c0c0c7220 */ /* 0x000fe20000400000 */
[----:B------:R-:W-:Y:S01]  /*15c0*/  FMUL R13, R13, R13 ;  /* 0x0000000d0d0d7220 */ /* 0x000fe20000400000 */
        /* <DEDUP_REMOVED lines=17> */
[----:B------:R-:W-:Y:S01]  /*16e0*/  LEA R9, R3, R11, 0xd ;  /* 0x0000000b03097211 */ /* 0x000fe200078e68ff */
[----:B------:R-:W-:Y:S01]  /*16f0*/  UMOV UR4, URZ ;  /* 0x000000ff00047c82 */ /* 0x000fe20008000000 */
[----:B------:R-:W-:Y:S02]  /*1700*/  IADD3 R0, PT, PT, R8, -0x2000, RZ ;  /* 0xffffe00008007810 */ /* 0x000fe40007ffe0ff */
[----:B------:R-:W-:Y:S02]  /*1710*/  LOP3.LUT R6, RZ, R2, RZ, 0x33, !PT ;  /* 0x00000002ff067212 */ /* 0x000fe400078e33ff */
[----:B------:R-:W-:Y:S02]  /*1720*/  ISETP.GT.U32.AND P0, PT, R9, R0, PT ;  /* 0x000000000900720c */ /* 0x000fe40003f04070 */
[----:B------:R-:W-:Y:S02]  /*1730*/  IADD3 R6, PT, PT, -R11, R8, R6 ;  /* 0x000000080b067210 */ /* 0x000fe40007ffe106 */
[----:B------:R-:W-:-:S02]  /*1740*/  IADD3 R7, PT, PT, R9, 0x1000, R2 ;  /* 0x0000100009077810 */ /* 0x000fc40007ffe002 */
[----:B------:R-:W-:Y:S01]  /*1750*/  MOV R2, R9 ;  /* 0x0000000900027202 */ /* 0x000fe20000000f00 */
[----:B------:R-:W-:-:S06]  /*1760*/  IMAD R6, R3, -0x2000, R6 ;  /* 0xffffe00003067824 */ /* 0x000fcc00078e0206 */
[----:B------:R-:W-:Y:S05]  /*1770*/  @P0 BRA `(.L_x_191) ;  /* 0x0000000000d80947 */ /* 0x000fea0003800000 */
[----:B------:R-:W0:Y:S08]  /*1780*/  LDC R8, c[0x0][0x3a8] ;  /* 0x0000ea00ff087b82 */ /* 0x000e300000000800 */
[----:B------:R-:W1:Y:S02]  /*1790*/  LDC.64 R4, c[0x0][0x380] ;  /* 0x0000e000ff047b82 */ /* 0x000e640000000a00 */
.L_x_192:
[----:B------:R-:W2:Y:S02]  /*17a0*/  S2R R10, SR_TID.X ;  /* 0x00000000000a7919 */ /* 0x000ea40000002100 */
[----:B--2---:R-:W-:-:S05]  /*17b0*/  IADD3 R13, PT, PT, R10, R9, RZ ;  /* 0x000000090a0d7210 */ /* 0x004fca0007ffe0ff */
        /* <DEDUP_REMOVED lines=13> */
[----:B--2---:R-:W-:-:S04]  /*1890*/  FMUL R15, R15, R15 ;  /* 0x0000000f0f0f7220 */ /* 0x004fc80000400000 */
[----:B---3--:R-:W-:Y:S02]  /*18a0*/  FFMA R15, R14, R14, R15 ;  /* 0x0000000e0e0f7223 */ /* 0x008fe4000000000f */
[----:B------:R-:W2:Y:S01]  /*18b0*/  LDG.E R14, desc[UR6][R12.64+0x7000] ;  /* 0x007000060c0e7981 */ /* 0x000ea2000c1e1900 */
[----:B----4-:R-:W-:-:S03]  /*18c0*/  FFMA R10, R10, R10, R23 ;  /* 0x0000000a0a0a7223 */ /* 0x010fc60000000017 */
[----:B------:R-:W3:Y:S01]  /*18d0*/  LDG.E R23, desc[UR6][R12.64+0x7800] ;  /* 0x007800060c177981 */ /* 0x000ee2000c1e1900 */
[----:B-----5:R-:W-:Y:S01]  /*18e0*/  FMUL R17, R17, R17 ;  /* 0x0000001111117220 */ /* 0x020fe20000400000 */
[----:B------:R-:W-:Y:S02]  /*18f0*/  FADD R10, R10, R15 ;  /* 0x0000000f0a0a7221 */ /* 0x000fe40000000000 */
[----:B------:R-:W4:Y:S01]  /*1900*/  LDG.E R15, desc[UR6][R12.64+0x6000] ;  /* 0x006000060c0f7981 */ /* 0x000f22000c1e1900 */
[----:B------:R-:W-:-:S03]  /*1910*/  FFMA R16, R16, R16, R17 ;  /* 0x0000001010107223 */ /* 0x000fc60000000011 */
[----:B------:R0:W5:Y:S01]  /*1920*/  LDG.E R17, desc[UR6][R12.64+0x6800] ;  /* 0x006800060c117981 */ /* 0x000162000c1e1900 */
[----:B------:R-:W-:-:S04]  /*1930*/  FMUL R22, R22, R22 ;  /* 0x0000001616167220 */ /* 0x000fc80000400000 */
[----:B------:R-:W-:Y:S01]  /*1940*/  FFMA R25, R25, R25, R22 ;  /* 0x0000001919197223 */ /* 0x000fe20000000016 */
[----:B------:R-:W-:Y:S01]  /*1950*/  FMUL R27, R24, R24 ;  /* 0x00000018181b7220 */ /* 0x000fe20000400000 */
[----:B0-----:R-:W-:Y:S01]  /*1960*/  IADD3 R12, PT, PT, -R9, R8, RZ ;  /* 0x00000008090c7210 */ /* 0x001fe20007ffe1ff */
[----:B------:R-:W-:-:S03]  /*1970*/  FMUL R22, R21, R21 ;  /* 0x0000001515167220 */ /* 0x000fc60000400000 */
[----:B------:R-:W-:Y:S01]  /*1980*/  ISETP.GE.U32.AND P0, PT, R12, R11, PT ;  /* 0x0000000b0c00720c */ /* 0x000fe20003f06070 */
[----:B------:R-:W-:Y:S01]  /*1990*/  FFMA R27, R20, R20, R27 ;  /* 0x00000014141b7223 */ /* 0x000fe2000000001b */
[----:B------:R-:W-:Y:S01]  /*19a0*/  FFMA R22, R19, R19, R22 ;  /* 0x0000001313167223 */ /* 0x000fe20000000016 */
[----:B------:R-:W-:-:S03]  /*19b0*/  FADD R25, R16, R25 ;  /* 0x0000001910197221 */ /* 0x000fc60000000000 */
[----:B------:R-:W-:Y:S01]  /*19c0*/  FADD R22, R27, R22 ;  /* 0x000000161b167221 */ /* 0x000fe20000000000 */
[----:B------:R-:W-:Y:S01]  /*19d0*/  FADD R10, R10, R25 ;  /* 0x000000190a0a7221 */ /* 0x000fe20000000000 */
[----:B--2---:R-:W-:Y:S01]  /*19e0*/  FMUL R14, R14, R14 ;  /* 0x0000000e0e0e7220 */ /* 0x004fe20000400000 */
[----:B----4-:R-:W-:-:S04]  /*19f0*/  FMUL R15, R15, R15 ;  /* 0x0000000f0f0f7220 */ /* 0x010fc80000400000 */
[----:B------:R-:W-:Y:S01]  /*1a00*/  FFMA R15, R18, R18, R15 ;  /* 0x00000012120f7223 */ /* 0x000fe2000000000f */
[----:B-----5:R-:W-:-:S04]  /*1a10*/  FFMA R14, R17, R17, R14 ;  /* 0x00000011110e7223 */ /* 0x020fc8000000000e */
[----:B------:R-:W-:-:S04]  /*1a20*/  FADD R15, R15, R14 ;  /* 0x0000000e0f0f7221 */ /* 0x000fc80000000000 */
[----:B------:R-:W-:-:S04]  /*1a30*/  FADD R15, R22, R15 ;  /* 0x0000000f160f7221 */ /* 0x000fc80000000000 */
[----:B------:R-:W-:-:S04]  /*1a40*/  FADD R10, R10, R15 ;  /* 0x0000000f0a0a7221 */ /* 0x000fc80000000000 */
[----:B---3--:R-:W-:Y:S01]  /*1a50*/  FFMA R23, R23, R23, R10 ;  /* 0x0000001717177223 */ /* 0x008fe2000000000a */
[----:B------:R-:W-:Y:S06]  /*1a60*/  @!P0 BRA `(.L_x_190) ;  /* 0x0000000800d48947 */ /* 0x000fec0003800000 */
[C---:B------:R-:W-:Y:S01]  /*1a70*/  IADD3 R9, PT, PT, R11.reuse, R9, RZ ;  /* 0x000000090b097210 */ /* 0x040fe20007ffe0ff */
[----:B------:R-:W-:Y:S01]  /*1a80*/  UIADD3 UR4, UPT, UPT, UR4, 0x1, URZ ;  /* 0x0000000104047890 */ /* 0x000fe2000fffe0ff */
[----:B------:R-:W-:Y:S02]  /*1a90*/  IADD3 R2, PT, PT, R11, R2, RZ ;  /* 0x000000020b027210 */ /* 0x000fe40007ffe0ff */
[----:B------:R-:W-:Y:S02]  /*1aa0*/  ISETP.GT.U32.AND P0, PT, R9, R0, PT ;  /* 0x000000000900720c */ /* 0x000fe40003f04070 */
[C---:B------:R-:W-:Y:S02]  /*1ab0*/  IADD3 R6, PT, PT, -R11.reuse, R6, RZ ;  /* 0x000000060b067210 */ /* 0x040fe40007ffe1ff */
[----:B------:R-:W-:-:S09]  /*1ac0*/  IADD3 R7, PT, PT, R11, R7, RZ ;  /* 0x000000070b077210 */ /* 0x000fd20007ffe0ff */
[----:B------:R-:W-:Y:S05]  /*1ad0*/  @!P0 BRA `(.L_x_192) ;  /* 0xfffffffc00308947 */ /* 0x000fea000383ffff */
.L_x_191:
[----:B------:R-:W0:Y:S01]  /*1ae0*/  S2R R13, SR_TID.X ;  /* 0x00000000000d7919 */ /* 0x000e220000002100 */
[----:B------:R-:W-:Y:S01]  /*1af0*/  IADD3 R0, PT, PT, -R9, R8, RZ ;  /* 0x0000000809007210 */ /* 0x000fe20007ffe1ff */
[----:B------:R-:W-:Y:S03]  /*1b00*/  BSSY.RECONVERGENT B1, `(.L_x_190) ;  /* 0x00000ab000017945 */ /* 0x000fe60003800200 */
[----:B0-----:R-:W-:-:S04]  /*1b10*/  ISETP.GE.AND P0, PT, R13, R0, PT ;  /* 0x000000000d00720c */ /* 0x001fc80003f06270 */
[----:B------:R-:W-:-:S13]  /*1b20*/  ISETP.GE.U32.OR P0, PT, R9, R8, P0 ;  /* 0x000000080900720c */ /* 0x000fda0000706470 */
[----:B------:R-:W-:Y:S05]  /*1b30*/  @P0 BRA `(.L_x_193) ;  /* 0x00000008009c0947 */ /* 0x000fea0003800000 */
[----:B------:R-:W0:Y:S01]  /*1b40*/  LDC R0, c[0x0][0x3ac] ;  /* 0x0000eb00ff007b82 */ /* 0x000e220000000800 */
[----:B------:R-:W-:Y:S01]  /*1b50*/  LOP3.LUT R10, RZ, R13, RZ, 0x33, !PT ;  /* 0x0000000dff0a7212 */ /* 0x000fe200078e33ff */
[----:B------:R-:W-:Y:S06]  /*1b60*/  BSSY.RECONVERGENT B2, `(.L_x_194) ;  /* 0x0000057000027945 */ /* 0x000fec0003800200 */
[----:B------:R-:W1:Y:S01]  /*1b70*/  LDC R11, c[0x0][0x3ac] ;  /* 0x0000eb00ff0b7b82 */ /* 0x000e620000000800 */
[----:B0-----:R-:W-:-:S04]  /*1b80*/  SHF.L.U32 R0, R0, 0xd, RZ ;  /* 0x0000000d00007819 */ /* 0x001fc800000006ff */
[----:B------:R-:W-:Y:S02]  /*1b90*/  LEA R15, R3, R0, 0xd ;  /* 0x00000000030f7211 */ /* 0x000fe400078e68ff */
[----:B------:R-:W-:Y:S02]  /*1ba0*/  MOV R0, R13 ;  /* 0x0000000d00007202 */ /* 0x000fe40000000f00 */
[----:B------:R-:W-:Y:S01]  /*1bb0*/  IADD3 R8, PT, PT, -R15, R8, R10 ;  /* 0x000000080f087210 */ /* 0x000fe20007ffe10a */
[----:B-1----:R-:W-:-:S04]  /*1bc0*/  IMAD R11, R11, UR4, RZ ;  /* 0x000000040b0b7c24 */ /* 0x002fc8000f8e02ff */
[----:B------:R-:W-:-:S05]  /*1bd0*/  IMAD R8, R11, -0x2000, R8 ;  /* 0xffffe0000b087824 */ /* 0x000fca00078e0208 */
[C---:B------:R-:W-:Y:S02]  /*1be0*/  ISETP.GE.U32.AND P0, PT, R8.reuse, 0x1e00, PT ;  /* 0x00001e000800780c */ /* 0x040fe40003f06070 */
[----:B------:R-:W-:-:S04]  /*1bf0*/  LEA.HI R8, R8, 0x1, RZ, 0x17 ;  /* 0x0000000108087811 */ /* 0x000fc800078fb8ff */
[----:B------:R-:W-:-:S07]  /*1c00*/  LOP3.LUT R10, R8, 0xf, RZ, 0xc0, !PT ;  /* 0x0000000f080a7812 */ /* 0x000fce00078ec0ff */
[----:B------:R-:W-:Y:S05]  /*1c10*/  @!P0 BRA `(.L_x_195) ;  /* 0x00000004002c8947 */ /* 0x000fea0003800000 */
[----:B------:R-:W-:Y:S01]  /*1c20*/  LEA.HI R0, R6, 0x1, RZ, 0x17 ;  /* 0x0000000106007811 */ /* 0x000fe200078fb8ff */
[----:B------:R-:W-:Y:S01]  /*1c30*/  BSSY.RECONVERGENT B3, `(.L_x_196) ;  /* 0x0000048000037945 */ /* 0x000fe20003800200 */
[----:B------:R-:W-:Y:S02]  /*1c40*/  LOP3.LUT R11, R13, 0x1000, RZ, 0xfc, !PT ;  /* 0x000010000d0b7812 */ /* 0x000fe400078efcff */
[----:B------:R-:W-:-:S04]  /*1c50*/  LOP3.LUT R0, R0, 0xfffff0, RZ, 0xc0, !PT ;  /* 0x00fffff000007812 */ /* 0x000fc800078ec0ff */
[----:B------:R-:W-:-:S07]  /*1c60*/  IADD3 R0, PT, PT, -R0, RZ, RZ ;  /* 0x000000ff00007210 */ /* 0x000fce0007ffe1ff */
.L_x_197:
[C---:B------:R-:W-:Y:S02]  /*1c70*/  IADD3 R19, PT, PT, R7.reuse, -0x1000, RZ ;  /* 0xfffff00007137810 */ /* 0x040fe40007ffe0ff */
[----:B------:R-:W-:-:S03]  /*1c80*/  IADD3 R21, PT, PT, R7, -0xe00, RZ ;  /* 0xfffff20007157810 */ /* 0x000fc60007ffe0ff */
[----:B------:R-:W-:Y:S01]  /*1c90*/  IMAD.WIDE.U32 R18, R19, 0x4, R4 ;  /* 0x0000000413127825 */ /* 0x000fe200078e0004 */
[----:B------:R-:W-:-:S04]  /*1ca0*/  IADD3 R15, PT, PT, R7, -0xc00, RZ ;  /* 0xfffff400070f7810 */ /* 0x000fc80007ffe0ff */
[----:B------:R0:W2:Y:S01]  /*1cb0*/  LDG.E R22, desc[UR6][R18.64] ;  /* 0x0000000612167981 */ /* 0x0000a2000c1e1900 */
[----:B------:R-:W-:-:S04]  /*1cc0*/  IMAD.WIDE.U32 R20, R21, 0x4, R4 ;  /* 0x0000000415147825 */ /* 0x000fc800078e0004 */
[--C-:B------:R-:W-:Y:S01]  /*1cd0*/  IMAD.WIDE.U32 R14, R15, 0x4, R4.reuse ;  /* 0x000000040f0e7825 */ /* 0x100fe200078e0004 */
[----:B------:R1:W3:Y:S04]  /*1ce0*/  LDG.E R17, desc[UR6][R20.64] ;  /* 0x0000000614117981 */ /* 0x0002e8000c1e1900 */
[----:B------:R4:W5:Y:S01]  /*1cf0*/  LDG.E R16, desc[UR6][R14.64] ;  /* 0x000000060e107981 */ /* 0x000962000c1e1900 */
[C---:B------:R-:W-:Y:S02]  /*1d00*/  IADD3 R13, PT, PT, R7.reuse, -0xa00, RZ ;  /* 0xfffff600070d7810 */ /* 0x040fe40007ffe0ff */
[C---:B------:R-:W-:Y:S02]  /*1d10*/  IADD3 R29, PT, PT, R7.reuse, -0x800, RZ ;  /* 0xfffff800071d7810 */ /* 0x040fe40007ffe0ff */
[----:B------:R-:W-:Y:S01]  /*1d20*/  IADD3 R25, PT, PT, R7, -0x600, RZ ;  /* 0xfffffa0007197810 */ /* 0x000fe20007ffe0ff */
[----:B------:R-:W-:Y:S01]  /*1d30*/  IMAD.WIDE.U32 R12, R13, 0x4, R4 ;  /* 0x000000040d0c7825 */ /* 0x000fe200078e0004 */
[----:B------:R-:W-:-:S03]  /*1d40*/  IADD3 R27, PT, PT, R7, -0x400, RZ ;  /* 0xfffffc00071b7810 */ /* 0x000fc60007ffe0ff */
[--C-:B------:R-:W-:Y:S02]  /*1d50*/  IMAD.WIDE.U32 R28, R29, 0x4, R4.reuse ;  /* 0x000000041d1c7825 */ /* 0x100fe400078e0004 */
[----:B------:R-:W5:Y:S02]  /*1d60*/  LDG.E R12, desc[UR6][R12.64] ;  /* 0x000000060c0c7981 */ /* 0x000f64000c1e1900 */
[----:B0-----:R-:W-:Y:S01]  /*1d70*/  IMAD.WIDE.U32 R18, R25, 0x4, R4 ;  /* 0x0000000419127825 */ /* 0x001fe200078e0004 */
[----:B------:R-:W-:-:S03]  /*1d80*/  IADD3 R26, PT, PT, R7, -0x200, RZ ;  /* 0xfffffe00071a7810 */ /* 0x000fc60007ffe0ff */
[--C-:B-1----:R-:W-:Y:S02]  /*1d90*/  IMAD.WIDE.U32 R20, R27, 0x4, R4.reuse ;  /* 0x000000041b147825 */ /* 0x102fe400078e0004 */
[----:B------:R-:W5:Y:S04]  /*1da0*/  LDG.E R18, desc[UR6][R18.64] ;  /* 0x0000000612127981 */ /* 0x000f68000c1e1900 */
[----:B------:R0:W5:Y:S01]  /*1db0*/  LDG.E R13, desc[UR6][R28.64] ;  /* 0x000000061c0d7981 */ /* 0x000162000c1e1900 */
[----:B----4-:R-:W-:-:S03]  /*1dc0*/  IMAD.WIDE.U32 R14, R26, 0x4, R4 ;  /* 0x000000041a0e7825 */ /* 0x010fc600078e0004 */
[----:B------:R1:W4:Y:S01]  /*1dd0*/  LDG.E R27, desc[UR6][R20.64] ;  /* 0x00000006141b7981 */ /* 0x000322000c1e1900 */
[----:B------:R-:W-:-:S03]  /*1de0*/  IMAD.WIDE.U32 R24, R7, 0x4, R4 ;  /* 0x0000000407187825 */ /* 0x000fc600078e0004 */
[----:B------:R1:W4:Y:S01]  /*1df0*/  LDG.E R26, desc[UR6][R14.64] ;  /* 0x000000060e1a7981 */ /* 0x000322000c1e1900 */
[----:B0-----:R-:W-:-:S03]  /*1e00*/  IADD3 R29, PT, PT, R7, 0x200, RZ ;  /* 0x00000200071d7810 */ /* 0x001fc60007ffe0ff */
[----:B------:R0:W4:Y:S01]  /*1e10*/  LDG.E R19, desc[UR6][R24.64] ;  /* 0x0000000618137981 */ /* 0x000122000c1e1900 */
[----:B-1----:R-:W-:Y:S01]  /*1e20*/  IADD3 R21, PT, PT, R7, 0x400, RZ ;  /* 0x0000040007157810 */ /* 0x002fe20007ffe0ff */
[----:B------:R-:W-:Y:S01]  /*1e30*/  IMAD.WIDE.U32 R28, R29, 0x4, R4 ;  /* 0x000000041d1c7825 */ /* 0x000fe200078e0004 */
[----:B------:R-:W-:-:S05]  /*1e40*/  IADD3 R15, PT, PT, R7, 0x800, RZ ;  /* 0x00000800070f7810 */ /* 0x000fca0007ffe0ff */
[----:B------:R-:W4:Y:S01]  /*1e50*/  LDG.E R28, desc[UR6][R28.64] ;  /* 0x000000061c1c7981 */ /* 0x000f22000c1e1900 */
[----:B0-----:R-:W-:Y:S01]  /*1e60*/  IADD3 R25, PT, PT, R7, 0xa00, RZ ;  /* 0x00000a0007197810 */ /* 0x001fe20007ffe0ff */
[----:B--2---:R-:W-:Y:S01]  /*1e70*/  FFMA R14, R22, R22, R23 ;  /* 0x00000016160e7223 */ /* 0x004fe20000000017 */
[----:B------:R-:W-:Y:S01]  /*1e80*/  IMAD.WIDE.U32 R22, R21, 0x4, R4 ;  /* 0x0000000415167825 */ /* 0x000fe200078e0004 */
[----:B------:R-:W-:-:S03]  /*1e90*/  IADD3 R21, PT, PT, R7, 0x600, RZ ;  /* 0x0000060007157810 */ /* 0x000fc60007ffe0ff */
[----:B---3--:R-:W-:Y:S02]  /*1ea0*/  FFMA R17, R17, R17, R14 ;  /* 0x0000001111117223 */ /* 0x008fe4000000000e */
[--C-:B------:R-:W-:Y:S01]  /*1eb0*/  IMAD.WIDE.U32 R20, R21, 0x4, R4.reuse ;  /* 0x0000000415147825 */ /* 0x100fe200078e0004 */
[----:B------:R-:W2:Y:S03]  /*1ec0*/  LDG.E R29, desc[UR6][R22.64] ;  /* 0x00000006161d7981 */ /* 0x000ea6000c1e1900 */
[----:B------:R-:W-:Y:S02]  /*1ed0*/  IMAD.WIDE.U32 R14, R15, 0x4, R4 ;  /* 0x000000040f0e7825 */ /* 0x000fe400078e0004 */
[----:B------:R5:W3:Y:S04]  /*1ee0*/  LDG.E R20, desc[UR6][R20.64] ;  /* 0x0000000614147981 */ /* 0x000ae8000c1e1900 */
[----:B------:R-:W3:Y:S01]  /*1ef0*/  LDG.E R14, desc[UR6][R14.64] ;  /* 0x000000060e0e7981 */ /* 0x000ee2000c1e1900 */
[----:B-----5:R-:W-:Y:S01]  /*1f00*/  FFMA R21, R16, R16, R17 ;  /* 0x0000001010157223 */ /* 0x020fe20000000011 */
[----:B------:R-:W-:Y:S01]  /*1f10*/  IMAD.WIDE.U32 R16, R25, 0x4, R4 ;  /* 0x0000000419107825 */ /* 0x000fe200078e0004 */
[----:B------:R-:W-:-:S05]  /*1f20*/  IADD3 R25, PT, PT, R7, 0xc00, RZ ;  /* 0x00000c0007197810 */ /* 0x000fca0007ffe0ff */
[--C-:B------:R-:W-:Y:S01]  /*1f30*/  IMAD.WIDE.U32 R22, R25, 0x4, R4.reuse ;  /* 0x0000000419167825 */ /* 0x100fe200078e0004 */
[----:B------:R-:W-:Y:S01]  /*1f40*/  IADD3 R25, PT, PT, R7, 0xe00, RZ ;  /* 0x00000e0007197810 */ /* 0x000fe20007ffe0ff */
[----:B------:R-:W5:Y:S04]  /*1f50*/  LDG.E R16, desc[UR6][R16.64] ;  /* 0x0000000610107981 */ /* 0x000f68000c1e1900 */
[----:B------:R-:W-:Y:S01]  /*1f60*/  IMAD.WIDE.U32 R24, R25, 0x4, R4 ;  /* 0x0000000419187825 */ /* 0x000fe200078e0004 */
[----:B------:R-:W5:Y:S05]  /*1f70*/  LDG.E R22, desc[UR6][R22.64] ;  /* 0x0000000616167981 */ /* 0x000f6a000c1e1900 */
[----:B------:R-:W5:Y:S01]  /*1f80*/  LDG.E R24, desc[UR6][R24.64] ;  /* 0x0000000618187981 */ /* 0x000f62000c1e1900 */
[----:B------:R-:W-:-:S04]  /*1f90*/  FFMA R12, R12, R12, R21 ;  /* 0x0000000c0c0c7223 */ /* 0x000fc80000000015 */
[----:B------:R-:W-:-:S04]  /*1fa0*/  FFMA R13, R13, R13, R12 ;  /* 0x0000000d0d0d7223 */ /* 0x000fc8000000000c */
[----:B------:R-:W-:-:S04]  /*1fb0*/  FFMA R18, R18, R18, R13 ;  /* 0x0000001212127223 */ /* 0x000fc8000000000d */
[----:B----4-:R-:W-:-:S04]  /*1fc0*/  FFMA R27, R27, R27, R18 ;  /* 0x0000001b1b1b7223 */ /* 0x010fc80000000012 */
[----:B------:R-:W-:-:S04]  /*1fd0*/  FFMA R26, R26, R26, R27 ;  /* 0x0000001a1a1a7223 */ /* 0x000fc8000000001b */
[----:B------:R-:W-:-:S04]  /*1fe0*/  FFMA R19, R19, R19, R26 ;  /* 0x0000001313137223 */ /* 0x000fc8000000001a */
[----:B------:R-:W-:Y:S01]  /*1ff0*/  FFMA R28, R28, R28, R19 ;  /* 0x0000001c1c1c7223 */ /* 0x000fe20000000013 */
[----:B------:R-:W-:-:S04]  /*2000*/  IADD3 R0, PT, PT, R0, 0x10, RZ ;  /* 0x0000001000007810 */ /* 0x000fc80007ffe0ff */
[----:B------:R-:W-:Y:S02]  /*2010*/  ISETP.NE.AND P0, PT, R0, RZ, PT ;  /* 0x000000ff0000720c */ /* 0x000fe40003f05270 */
[----:B------:R-:W-:Y:S02]  /*2020*/  IADD3 R11, PT, PT, R11, 0x2000, RZ ;  /* 0x000020000b0b7810 */ /* 0x000fe40007ffe0ff */
[----:B------:R-:W-:Y:S01]  /*2030*/  IADD3 R7, PT, PT, R7, 0x2000, RZ ;  /* 0x0000200007077810 */ /* 0x000fe20007ffe0ff */
[----:B--2---:R-:W-:-:S04]  /*2040*/  FFMA R29, R29, R29, R28 ;  /* 0x0000001d1d1d7223 */ /* 0x004fc8000000001c */
[----:B---3--:R-:W-:-:S04]  /*2050*/  FFMA R29, R20, R20, R29 ;  /* 0x00000014141d7223 */ /* 0x008fc8000000001d */
[----:B------:R-:W-:-:S04]  /*2060*/  FFMA R29, R14, R14, R29 ;  /* 0x0000000e0e1d7223 */ /* 0x000fc8000000001d */
[----:B-----5:R-:W-:-:S04]  /*2070*/  FFMA R29, R16, R16, R29 ;  /* 0x00000010101d7223 */ /* 0x020fc8000000001d */
[----:B------:R-:W-:-:S04]  /*2080*/  FFMA R29, R22, R22, R29 ;  /* 0x00000016161d7223 */ /* 0x000fc8000000001d */
[----:B------:R-:W-:Y:S01]  /*2090*/  FFMA R23, R24, R24, R29 ;  /* 0x0000001818177223 */ /* 0x000fe2000000001d */
[----:B------:R-:W-:Y:S06]  /*20a0*/  @P0 BRA `(.L_x_197) ;  /* 0xfffffff800f00947 */ /* 0x000fec000383ffff */
[----:B------:R-:W-:Y:S05]  /*20b0*/  BSYNC.RECONVERGENT B3 ;  /* 0x0000000000037941 */ /* 0x000fea0003800200 */
.L_x_196:
[----:B------:R-:W-:-:S07]  /*20c0*/  IADD3 R0, PT, PT, R11, -0x1000, RZ ;  /* 0xfffff0000b007810 */ /* 0x000fce0007ffe0ff */
.L_x_195:
[----:B------:R-:W-:Y:S05]  /*20d0*/  BSYNC.RECONVERGENT B2 ;  /* 0x0000000000027941 */ /* 0x000fea0003800200 */
.L_x_194:
[----:B------:R-:W-:-:S13]  /*20e0*/  ISETP.NE.AND P0, PT, R10, RZ, PT ;  /* 0x000000ff0a00720c */ /* 0x000fda0003f05270 */
[----:B------:R-:W-:Y:S05]  /*20f0*/  @!P0 BRA `(.L_x_193) ;  /* 0x00000004002c8947 */ /* 0x000fea0003800000 */
[----:B------:R-:W-:Y:S01]  /*2100*/  ISETP.GE.U32.AND P0, PT, R10, 0x8, PT ;  /* 0x000000080a00780c */ /* 0x000fe20003f06070 */
[----:B------:R-:W-:Y:S01]  /*2110*/  BSSY.RECONVERGENT B2, `(.L_x_198) ;  /* 0x0000025000027945 */ /* 0x000fe20003800200 */
[----:B------:R-:W-:-:S04]  /*2120*/  LOP3.LUT R25, R8, 0x7, RZ, 0xc0, !PT ;  /* 0x0000000708197812 */ /* 0x000fc800078ec0ff */
[----:B------:R-:W-:-:S07]  /*2130*/  ISETP.NE.AND P1, PT, R25, RZ, PT ;  /* 0x000000ff1900720c */ /* 0x000fce0003f25270 */
[----:B------:R-:W-:Y:S06]  /*2140*/  @!P0 BRA `(.L_x_199) ;  /* 0x0000000000848947 */ /* 0x000fec0003800000 */
[----:B------:R-:W-:-:S04]  /*2150*/  IADD3 R7, PT, PT, R0, R9, RZ ;  /* 0x0000000900077210 */ /* 0x000fc80007ffe0ff */
[C---:B------:R-:W-:Y:S01]  /*2160*/  IADD3 R19, PT, PT, R7.reuse, 0x200, RZ ;  /* 0x0000020007137810 */ /* 0x040fe20007ffe0ff */
[C---:B------:R-:W-:Y:S01]  /*2170*/  IMAD.WIDE.U32 R14, R7.reuse, 0x4, R4 ;  /* 0x00000004070e7825 */ /* 0x040fe200078e0004 */
[----:B------:R-:W-:-:S03]  /*2180*/  IADD3 R17, PT, PT, R7, 0x400, RZ ;  /* 0x0000040007117810 */ /* 0x000fc60007ffe0ff */
[--C-:B------:R-:W-:Y:S01]  /*2190*/  IMAD.WIDE.U32 R18, R19, 0x4, R4.reuse ;  /* 0x0000000413127825 */ /* 0x100fe200078e0004 */
[----:B------:R0:W2:Y:S01]  /*21a0*/  LDG.E R22, desc[UR6][R14.64] ;  /* 0x000000060e167981 */ /* 0x0000a2000c1e1900 */
[----:B------:R-:W-:Y:S02]  /*21b0*/  IADD3 R11, PT, PT, R7, 0x600, RZ ;  /* 0x00000600070b7810 */ /* 0x000fe40007ffe0ff */
[--C-:B------:R-:W-:Y:S01]  /*21c0*/  IMAD.WIDE.U32 R16, R17, 0x4, R4.reuse ;  /* 0x0000000411107825 */ /* 0x100fe200078e0004 */
[----:B------:R1:W3:Y:S01]  /*21d0*/  LDG.E R24, desc[UR6][R18.64] ;  /* 0x0000000612187981 */ /* 0x0002e2000c1e1900 */
[----:B------:R-:W-:Y:S02]  /*21e0*/  IADD3 R13, PT, PT, R7, 0x800, RZ ;  /* 0x00000800070d7810 */ /* 0x000fe40007ffe0ff */
        /* <DEDUP_REMOVED lines=23> */
.L_x_199:
[----:B------:R-:W-:Y:S05]  /*2360*/  BSYNC.RECONVERGENT B2 ;  /* 0x0000000000027941 */ /* 0x000fea0003800200 */
.L_x_198:
[----:B------:R-:W-:Y:S05]  /*2370*/  @!P1 BRA `(.L_x_193) ;  /* 0x00000000008c9947 */ /* 0x000fea0003800000 */
[----:B------:R-:W-:Y:S01]  /*2380*/  ISETP.GE.U32.AND P0, PT, R25, 0x4, PT ;  /* 0x000000041900780c */ /* 0x000fe20003f06070 */
[----:B------:R-:W-:Y:S01]  /*2390*/  BSSY.RECONVERGENT B2, `(.L_x_200) ;  /* 0x0000014000027945 */ /* 0x000fe20003800200 */
[----:B------:R-:W-:-:S11]  /*23a0*/  LOP3.LUT P1, RZ, R8, 0x3, RZ, 0xc0, !PT ;  /* 0x0000000308ff7812 */ /* 0x000fd6000782c0ff */
[----:B------:R-:W-:Y:S05]  /*23b0*/  @!P0 BRA `(.L_x_201) ;  /* 0x0000000000448947 */ /* 0x000fea0003800000 */
[----:B------:R-:W-:-:S04]  /*23c0*/  IADD3 R7, PT, PT, R0, R9, RZ ;  /* 0x0000000900077210 */ /* 0x000fc80007ffe0ff */
[C---:B------:R-:W-:Y:S01]  /*23d0*/  IADD3 R11, PT, PT, R7.reuse, 0x200, RZ ;  /* 0x00000200070b7810 */ /* 0x040fe20007ffe0ff */
[C---:B------:R-:W-:Y:S01]  /*23e0*/  IMAD.WIDE.U32 R8, R7.reuse, 0x4, R4 ;  /* 0x0000000407087825 */ /* 0x040fe200078e0004 */
[----:B------:R-:W-:-:S03]  /*23f0*/  IADD3 R13, PT, PT, R7, 0x400, RZ ;  /* 0x00000400070d7810 */ /* 0x000fc60007ffe0ff */
[--C-:B------:R-:W-:Y:S01]  /*2400*/  IMAD.WIDE.U32 R10, R11, 0x4, R4.reuse ;  /* 0x000000040b0a7825 */ /* 0x100fe200078e0004 */
[----:B------:R-:W-:Y:S01]  /*2410*/  IADD3 R15, PT, PT, R7, 0x600, RZ ;  /* 0x00000600070f7810 */ /* 0x000fe20007ffe0ff */
        /* <DEDUP_REMOVED lines=11> */
.L_x_201:
[----:B------:R-:W-:Y:S05]  /*24d0*/  BSYNC.RECONVERGENT B2 ;  /* 0x0000000000027941 */ /* 0x000fea0003800200 */
.L_x_200:
[----:B------:R-:W-:Y:S05]  /*24e0*/  @!P1 BRA `(.L_x_193) ;  /* 0x0000000000309947 */ /* 0x000fea0003800000 */
[----:B------:R-:W-:Y:S02]  /*24f0*/  LOP3.LUT R6, R6, 0xffff, RZ, 0xc0, !PT ;  /* 0x0000ffff06067812 */ /* 0x000fe400078ec0ff */
[----:B------:R-:W-:Y:S02]  /*2500*/  IADD3 R9, PT, PT, R0, R2, RZ ;  /* 0x0000000200097210 */ /* 0x000fe40007ffe0ff */
[----:B------:R-:W-:-:S04]  /*2510*/  LEA.HI R6, R6, 0x1, RZ, 0x17 ;  /* 0x0000000106067811 */ /* 0x000fc800078fb8ff */
[----:B------:R-:W-:-:S04]  /*2520*/  LOP3.LUT R6, R6, 0x3, RZ, 0xc0, !PT ;  /* 0x0000000306067812 */ /* 0x000fc800078ec0ff */
[----:B------:R-:W-:-:S07]  /*2530*/  IADD3 R0, PT, PT, -R6, RZ, RZ ;  /* 0x000000ff06007210 */ /* 0x000fce0007ffe1ff */
.L_x_202:
[----:B------:R-:W-:-:S06]  /*2540*/  IMAD.WIDE.U32 R6, R9, 0x4, R4 ;  /* 0x0000000409067825 */ /* 0x000fcc00078e0004 */
[----:B------:R-:W2:Y:S01]  /*2550*/  LDG.E R6, desc[UR6][R6.64] ;  /* 0x0000000606067981 */ /* 0x000ea2000c1e1900 */
[----:B------:R-:W-:Y:S02]  /*2560*/  IADD3 R0, PT, PT, R0, 0x1, RZ ;  /* 0x0000000100007810 */ /* 0x000fe40007ffe0ff */
[----:B------:R-:W-:Y:S02]  /*2570*/  IADD3 R9, PT, PT, R9, 0x200, RZ ;  /* 0x0000020009097810 */ /* 0x000fe40007ffe0ff */
[----:B------:R-:W-:Y:S01]  /*2580*/  ISETP.NE.AND P0, PT, R0, RZ, PT ;  /* 0x000000ff0000720c */ /* 0x000fe20003f05270 */
[----:B--2---:R-:W-:-:S12]  /*2590*/  FFMA R23, R6, R6, R23 ;  /* 0x0000000606177223 */ /* 0x004fd80000000017 */
[----:B------:R-:W-:Y:S05]  /*25a0*/  @P0 BRA `(.L_x_202) ;  /* 0xfffffffc00e40947 */ /* 0x000fea000383ffff */
.L_x_193:
[----:B------:R-:W-:Y:S05]  /*25b0*/  BSYNC.RECONVERGENT B1 ;  /* 0x0000000000017941 */ /* 0x000fea0003800200 */
.L_x_190:
        /* <DEDUP_REMOVED lines=33> */
[----:B------:R-:W1:Y:S04]  /*27d0*/  LDS.128 R8, [UR4+0x20] ;  /* 0x00002004ff087984 */ /* 0x000e680008000c00 */
[----:B--2---:R-:W2:Y:S04]  /*27e0*/  LDS.128 R4, [UR4+0x30] ;  /* 0x00003004ff047984 */ /* 0x004ea80008000c00 */
        /* <DEDUP_REMOVED lines=16> */
.L_x_189:
[----:B------:R-:W-:Y:S05]  /*28f0*/  BSYNC.RECONVERGENT B0 ;  /* 0x0000000000007941 */ /* 0x000fea0003800200 */
.L_x_173:
[----:B------:R-:W-:Y:S05]  /*2900*/  @P0 EXIT ;  /* 0x000000000000094d */ /* 0x000fea0003800000 */
[----:B012---:R-:W0:Y:S02]  /*2910*/  LDC.64 R4, c[0x0][0x388] ;  /* 0x0000e200ff047b82 */ /* 0x007e240000000a00 */
[----:B0-----:R-:W-:-:S05]  /*2920*/  IMAD.WIDE.U32 R2, R3, 0x4, R4 ;  /* 0x0000000403027825 */ /* 0x001fca00078e0004 */
[----:B------:R-:W-:Y:S01]  /*2930*/  STG.E desc[UR6][R2.64], R20 ;  /* 0x0000001402007986 */ /* 0x000fe2000c101906 */
[----:B------:R-:W-:Y:S05]  /*2940*/  EXIT ;  /* 0x000000000000794d */ /* 0x000fea0003800000 */
.L_x_203:
        /* <DEDUP_REMOVED lines=11> */
.L_x_240:


//--------------------- .text._ZN3cub18CUB_300001_SM_10006detail6reduce28DeviceReduceSingleTileKernelINS2_10policy_hubIfjN4cuda3std3__44plusIfEEE10Policy1000EN6thrust24THRUST_300001_SM_1000_NS6detail15normal_iteratorINSD_10device_ptrIfEEEEPfjS9_ff6squareIfEEEvT0_T1_T2_T3_T4_T6_ --------------------------
	.section	.text._ZN3cub18CUB_300001_SM_10006detail6reduce28DeviceReduceSingleTileKernelINS2_10policy_hubIfjN4cuda3std3__44plusIfEEE10Policy1000EN6thrust24THRUST_300001_SM_1000_NS6detail15normal_iteratorINSD_10device_ptrIfEEEEPfjS9_ff6squareIfEEEvT0_T1_T2_T3_T4_T6_,"ax",@progbits
	.align	128
        .global         _ZN3cub18CUB_300001_SM_10006detail6reduce28DeviceReduceSingleTileKernelINS2_10policy_hubIfjN4cuda3std3__44plusIfEEE10Policy1000EN6thrust24THRUST_300001_SM_1000_NS6detail15normal_iteratorINSD_10device_ptrIfEEEEPfjS9_ff6squareIfEEEvT0_T1_T2_T3_T4_T6_
        .type           _ZN3cub18CUB_300001_SM_10006detail6reduce28DeviceReduceSingleTileKernelINS2_10policy_hubIfjN4cuda3std3__44plusIfEEE10Policy1000EN6thrust24THRUST_300001_SM_1000_NS6detail15normal_iteratorINSD_10device_ptrIfEEEEPfjS9_ff6squareIfEEEvT0_T1_T2_T3_T4_T6_,@function
        .size           _ZN3cub18CUB_300001_SM_10006detail6reduce28DeviceReduceSingleTileKernelINS2_10policy_hubIfjN4cuda3std3__44plusIfEEE10Policy1000EN6thrust24THRUST_300001_SM_1000_NS6detail15normal_iteratorINSD_10device_ptrIfEEEEPfjS9_ff6squareIfEEEvT0_T1_T2_T3_T4_T6_,(.L_x_241 - _ZN3cub18CUB_300001_SM_10006detail6reduce28DeviceReduceSingleTileKernelINS2_10policy_hubIfjN4cuda3std3__44plusIfEEE10Policy1000EN6thrust24THRUST_300001_SM_1000_NS6detail15normal_iteratorINSD_10device_ptrIfEEEEPfjS9_ff6squareIfEEEvT0_T1_T2_T3_T4_T6_)
        .other          _ZN3cub18CUB_300001_SM_10006detail6reduce28DeviceReduceSingleTileKernelINS2_10policy_hubIfjN4cuda3std3__44plusIfEEE10Policy1000EN6thrust24THRUST_300001_SM_1000_NS6detail15normal_iteratorINSD_10device_ptrIfEEEEPfjS9_ff6squareIfEEEvT0_T1_T2_T3_T4_T6_,@"STO_CUDA_ENTRY STV_DEFAULT"
_ZN3cub18CUB_300001_SM_10006detail6reduce28DeviceReduceSingleTileKernelINS2_10policy_hubIfjN4cuda3std3__44plusIfEEE10Policy1000EN6thrust24THRUST_300001_SM_1000_NS6detail15normal_iteratorINSD_10device_ptrIfEEEEPfjS9_ff6squareIfEEEvT0_T1_T2_T3_T4_T6_:
.text._ZN3cub18CUB_300001_SM_10006detail6reduce28DeviceReduceSingleTileKernelINS2_10policy_hubIfjN4cuda3std3__44plusIfEEE10Policy1000EN6thrust24THRUST_300001_SM_1000_NS6detail15normal_iteratorINSD_10device_ptrIfEEEEPfjS9_ff6squareIfEEEvT0_T1_T2_T3_T4_T6_:
        /* <DEDUP_REMOVED lines=13> */
.L_x_204:
[----:B------:R-:W-:Y:S01]  /*00d0*/  ISETP.GT.U32.AND P0, PT, R4, 0x1fff, PT ;  /* 0x00001fff0400780c */ /* 0x000fe20003f04070 */
[----:B------:R-:W-:-:S12]  /*00e0*/  BSSY.RECONVERGENT B0, `(.L_x_205) ;  /* 0x000023c000007945 */ /* 0x000fd80003800200 */
[----:B------:R-:W-:Y:S05]  /*00f0*/  @P0 BRA `(.L_x_206) ;  /* 0x0000001000040947 */ /* 0x000fea0003800000 */
[----:B------:R-:W0:Y:S01]  /*0100*/  S2R R5, SR_TID.X ;  /* 0x0000000000057919 */ /* 0x000e220000002100 */
[----:B------:R-:W-:Y:S01]  /*0110*/  BSSY.RECONVERGENT B1, `(.L_x_207) ;  /* 0x000000a000017945 */ /* 0x000fe20003800200 */
[----:B------:R-:W-:Y:S01]  /*0120*/  HFMA2 R0, -RZ, RZ, 0, 0 ;  /* 0x00000000ff007431 */ /* 0x000fe200000001ff */
        /* <DEDUP_REMOVED lines=8> */
.L_x_208:
[----:B------:R-:W-:Y:S05]  /*01b0*/  BSYNC.RECONVERGENT B1 ;  /* 0x0000000000017941 */ /* 0x000fea0003800200 */
.L_x_207:
[----:B------:R-:W-:Y:S01]  /*01c0*/  ISETP.GE.U32.AND P0, PT, R7, R4, PT ;  /* 0x000000040700720c */ /* 0x000fe20003f06070 */
[----:B------:R-:W-:-:S12]  /*01d0*/  BSSY.RECONVERGENT B1, `(.L_x_209) ;  /* 0x0000070000017945 */ /* 0x000fd80003800200 */
[----:B------:R-:W-:Y:S05]  /*01e0*/  @P0 BRA `(.L_x_210) ;  /* 0x0000000400b80947 */ /* 0x000fea0003800000 */
[----:B------:R-:W-:Y:S01]  /*01f0*/  LOP3.LUT R3, RZ, R7, RZ, 0x33, !PT ;  /* 0x00000007ff037212 */ /* 0x000fe200078e33ff */
[----:B------:R-:W-:Y:S03]  /*0200*/  BSSY.RECONVERGENT B2, `(.L_x_211) ;  /* 0x0000033000027945 */ /* 0x000fe60003800200 */
[----:B------:R-:W-:-:S04]  /*0210*/  IADD3 R3, PT, PT, R3, R4, RZ ;  /* 0x0000000403037210 */ /* 0x000fc80007ffe0ff */
        /* <DEDUP_REMOVED lines=11> */
.L_x_213:
        /* <DEDUP_REMOVED lines=38> */
.L_x_212:
[----:B------:R-:W-:Y:S05]  /*0530*/  BSYNC.RECONVERGENT B2 ;  /* 0x0000000000027941 */ /* 0x000fea0003800200 */
.L_x_211:
[----:B------:R-:W-:Y:S05]  /*0540*/  @!P1 BRA `(.L_x_210) ;  /* 0x0000000000e09947 */ /* 0x000fea0003800000 */
[----:B------:R-:W-:Y:S01]  /*0550*/  ISETP.GE.U32.AND P0, PT, R20, 0x8, PT ;  /* 0x000000081400780c */ /* 0x000fe20003f06070 */
[----:B------:R-:W-:Y:S01]  /*0560*/  BSSY.RECONVERGENT B2, `(.L_x_214) ;  /* 0x0000017000027945 */ /* 0x000fe20003800200 */
[----:B------:R-:W-:-:S04]  /*0570*/  LOP3.LUT R8, R6, 0x7, RZ, 0xc0, !PT ;  /* 0x0000000706087812 */ /* 0x000fc800078ec0ff */
[----:B------:R-:W-:-:S07]  /*0580*/  ISETP.NE.AND P1, PT, R8, RZ, PT ;  /* 0x000000ff0800720c */ /* 0x000fce0003f25270 */
[----:B------:R-:W-:Y:S06]  /*0590*/  @!P0 BRA `(.L_x_215) ;  /* 0x00000000004c8947 */ /* 0x000fec0003800000 */
        /* <DEDUP_REMOVED lines=19> */
.L_x_215:
[----:B------:R-:W-:Y:S05]  /*06d0*/  BSYNC.RECONVERGENT B2 ;  /* 0x0000000000027941 */ /* 0x000fea0003800200 */
.L_x_214:
        /* <DEDUP_REMOVED lines=17> */
.L_x_217:
[----:B------:R-:W-:Y:S05]  /*07f0*/  BSYNC.RECONVERGENT B2 ;  /* 0x0000000000027941 */ /* 0x000fea0003800200 */
.L_x_216:
[----:B------:R-:W-:Y:S05]  /*0800*/  @!P1 BRA `(.L_x_210) ;  /* 0x0000000000309947 */ /* 0x000fea0003800000 */
[----:B------:R-:W0:Y:S01]  /*0810*/  LDC.64 R2, c[0x0][0x380] ;  /* 0x0000e000ff027b82 */ /* 0x000e220000000a00 */
[----:B------:R-:W-:Y:S01]  /*0820*/  IADD3 R6, PT, PT, -R6, RZ, RZ ;  /* 0x000000ff06067210 */ /* 0x000fe20007ffe1ff */
[----:B0-----:R-:W-:-:S05]  /*0830*/  IMAD.WIDE.U32 R2, R7, 0x4, R2 ;  /* 0x0000000407027825 */ /* 0x001fca00078e0002 */
[----:B------:R-:W-:-:S07]  /*0840*/  MOV R7, R3 ;  /* 0x0000000300077202 */ /* 0x000fce0000000f00 */
.L_x_218:
[----:B------:R-:W-:-:S06]  /*0850*/  MOV R3, R7 ;  /* 0x0000000700037202 */ /* 0x000fcc0000000f00 */
[----:B------:R0:W2:Y:S01]  /*0860*/  LDG.E R3, desc[UR6][R2.64] ;  /* 0x0000000602037981 */ /* 0x0000a2000c1e1900 */
[----:B------:R-:W-:-:S04]  /*0870*/  IADD3 R6, PT, PT, R6, 0x1, RZ ;  /* 0x0000000106067810 */ /* 0x000fc80007ffe0ff */
[----:B------:R-:W-:Y:S02]  /*0880*/  ISETP.NE.AND P0, PT, R6, RZ, PT ;  /* 0x000000ff0600720c */ /* 0x000fe40003f05270 */
[----:B0-----:R-:W-:-:S04]  /*0890*/  IADD3 R2, P1, PT, R2, 0x800, RZ ;  /* 0x0000080002027810 */ /* 0x001fc80007f3e0ff */
[----:B------:R-:W-:Y:S01]  /*08a0*/  IADD3.X R7, PT, PT, RZ, R7, RZ, P1, !PT ;  /* 0x00000007ff077210 */ /* 0x000fe20000ffe4ff */
[----:B--2---:R-:W-:-:S06]  /*08b0*/  FFMA R0, R3, R3, R0 ;  /* 0x0000000303007223 */ /* 0x004fcc0000000000 */
[----:B------:R-:W-:Y:S05]  /*08c0*/  @P0 BRA `(.L_x_218) ;  /* 0xfffffffc00e00947 */ /* 0x000fea000383ffff */
.L_x_210:
[----:B------:R-:W-:Y:S05]  /*08d0*/  BSYNC.RECONVERGENT B1 ;  /* 0x0000000000017941 */ /* 0x000fea0003800200 */
.L_x_209:
[----:B------:R-:W-:Y:S02]  /*08e0*/  ISETP.GE.U32.AND P0, PT, R4, 0x200, PT ;  /* 0x000002000400780c */ /* 0x000fe40003f06070 */
[----:B------:R-:W-:-:S11]  /*08f0*/  MOV R9, R0 ;  /* 0x0000000000097202 */ /* 0x000fd60000000f00 */
        /* <DEDUP_REMOVED lines=35> */
[----:B------:R-:W3:Y:S04]  /*0b30*/  LDS.128 R8, [UR4+0x30] ;  /* 0x00003004ff087984 */ /* 0x000ee80008000c00 */
[----:B------:R-:W4:Y:S01]  /*0b40*/  LDS.128 R16, [UR4+0x40] ;  /* 0x00004004ff107984 */ /* 0x000f220008000c00 */
[----:B0-----:R-:W-:-:S04]  /*0b50*/  FADD R5, R0, R5 ;  /* 0x0000000500057221 */ /* 0x001fc80000000000 */
        /* <DEDUP_REMOVED lines=9> */
[----:B------:R-:W-:-:S04]  /*0bf0*/  FADD R11, R10, R11 ;  /* 0x0000000b0a0b7221 */ /* 0x000fc80000000000 */
[----:B----4-:R-:W-:-:S04]  /*0c00*/  FADD R16, R11, R16 ;  /* 0x000000100b107221 */ /* 0x010fc80000000000 */
[----:B------:R-:W-:-:S04]  /*0c10*/  FADD R17, R16, R17 ;  /* 0x0000001110117221 */ /* 0x000fc80000000000 */
[----:B------:R-:W-:-:S04]  /*0c20*/  FADD R18, R17, R18 ;  /* 0x0000001211127221 */ /* 0x000fc80000000000 */
[----:B------:R-:W-:Y:S01]  /*0c30*/  FADD R0, R18, R19 ;  /* 0x0000001312007221 */ /* 0x000fe20000000000 */
[----:B------:R-:W-:Y:S06]  /*0c40*/  BRA `(.L_x_220) ;  /* 0x0000001800147947 */ /* 0x000fec0003800000 */
.L_x_219:
[----:B------:R-:W0:Y:S01]  /*0c50*/  S2R R6, SR_LANEID ;  /* 0x0000000000067919 */ /* 0x000e220000000000 */
[----:B------:R-:W-:-:S04]  /*0c60*/  LOP3.LUT R0, R5, 0x3e0, RZ, 0xc0, !PT ;  /* 0x000003e005007812 */ /* 0x000fc800078ec0ff */
[----:B------:R-:W-:Y:S02]  /*0c70*/  IADD3 R3, PT, PT, R0, 0x20, RZ ;  /* 0x0000002000037810 */ /* 0x000fe40007ffe0ff */
[----:B------:R-:W-:Y:S02]  /*0c80*/  LOP3.LUT R7, RZ, R0, RZ, 0x33, !PT ;  /* 0x00000000ff077212 */ /* 0x000fe400078e33ff */
[-C--:B------:R-:W-:Y:S02]  /*0c90*/  ISETP.GT.U32.AND P0, PT, R3, R4.reuse, PT ;  /* 0x000000040300720c */ /* 0x080fe40003f04070 */
        /* <DEDUP_REMOVED lines=40> */
[----:B------:R-:W0:Y:S04]  /*0f20*/  LDS.128 R20, [UR4+0x10] ;  /* 0x00001004ff147984 */ /* 0x000e280008000c00 */
        /* <DEDUP_REMOVED lines=30> */
.L_x_206:
[----:B------:R-:W0:Y:S01]  /*1110*/  S2R R0, SR_TID.X ;  /* 0x0000000000007919 */ /* 0x000e220000002100 */
[----:B------:R-:W1:Y:S02]  /*1120*/  LDCU.64 UR4, c[0x0][0x380] ;  /* 0x00007000ff0477ac */ /* 0x000e640008000a00 */
[----:B-1----:R-:W-:Y:S02]  /*1130*/  MOV R12, UR4 ;  /* 0x00000004000c7c02 */ /* 0x002fe40008000f00 */
[----:B------:R-:W-:-:S03]  /*1140*/  MOV R13, UR5 ;  /* 0x00000005000d7c02 */ /* 0x000fc60008000f00 */
        /* <DEDUP_REMOVED lines=17> */
[----:B------:R-:W-:Y:S01]  /*1260*/  UMOV UR4, 0x2000 ;  /* 0x0000200000047882 */ /* 0x000fe20000000000 */
[----:B--2---:R-:W-:-:S04]  /*1270*/  FMUL R21, R21, R21 ;  /* 0x0000001515157220 */ /* 0x004fc80000400000 */
[----:B---3--:R-:W-:Y:S01]  /*1280*/  FFMA R21, R20, R20, R21 ;  /* 0x0000001414157223 */ /* 0x008fe20000000015 */
[----:B------:R-:W-:Y:S01]  /*1290*/  IADD3 R20, PT, PT, R4, -0x2000, RZ ;  /* 0xffffe00004147810 */ /* 0x000fe20007ffe0ff */
[----:B----4-:R-:W-:-:S03]  /*12a0*/  FMUL R17, R17, R17 ;  /* 0x0000001111117220 */ /* 0x010fc60000400000 */
[----:B------:R-:W-:Y:S01]  /*12b0*/  ISETP.GE.U32.AND P0, PT, R20, 0x2000, PT ;  /* 0x000020001400780c */ /* 0x000fe20003f06070 */
[----:B-----5:R-:W-:Y:S01]  /*12c0*/  FMUL R19, R19, R19 ;  /* 0x0000001313137220 */ /* 0x020fe20000400000 */
[----:B------:R-:W-:Y:S01]  /*12d0*/  FMUL R22, R22, R22 ;  /* 0x0000001616167220 */ /* 0x000fe20000400000 */
        /* <DEDUP_REMOVED lines=19> */
[----:B------:R-:W0:Y:S01]  /*1410*/  LDC R4, c[0x0][0x390] ;  /* 0x0000e400ff047b82 */ /* 0x000e220000000800 */
[----:B------:R-:W-:-:S07]  /*1420*/  UMOV UR4, 0x2000 ;  /* 0x0000200000047882 */ /* 0x000fce0000000000 */
[----:B------:R-:W1:Y:S02]  /*1430*/  LDC.64 R12, c[0x0][0x380] ;  /* 0x0000e000ff0c7b82 */ /* 0x000e640000000a00 */
.L_x_223:
[----:B------:R-:W-:-:S05]  /*1440*/  IADD3 R3, PT, PT, R0, UR4, RZ ;  /* 0x0000000400037c10 */ /* 0x000fca000fffe0ff */
        /* <DEDUP_REMOVED lines=17> */
[----:B0-----:R-:W-:-:S04]  /*1560*/  IADD3 R2, PT, PT, R4, -UR4, RZ ;  /* 0x8000000404027c10 */ /* 0x001fc8000fffe0ff */
[----:B------:R-:W-:Y:S01]  /*1570*/  ISETP.GE.U32.AND P0, PT, R2, 0x2000, PT ;  /* 0x000020000200780c */ /* 0x000fe20003f06070 */
[----:B--2---:R-:W-:Y:S01]  /*1580*/  FFMA R7, R22, R22, R7 ;  /* 0x0000001616077223 */ /* 0x004fe20000000007 */
        /* <DEDUP_REMOVED lines=23> */
[----:B------:R-:W-:-:S06]  /*1700*/  UIADD3 UR4, UPT, UPT, UR4, 0x2000, URZ ;  /* 0x0000200004047890 */ /* 0x000fcc000fffe0ff */
[----:B------:R-:W-:-:S13]  /*1710*/  ISETP.LT.U32.AND P0, PT, R20, UR4, PT ;  /* 0x0000000414007c0c */ /* 0x000fda000bf01070 */
[----:B------:R-:W-:Y:S05]  /*1720*/  @!P0 BRA `(.L_x_223) ;  /* 0xfffffffc00448947 */ /* 0x000fea000383ffff */
.L_x_221:
[----:B------:R-:W-:Y:S01]  /*1730*/  IADD3 R3, PT, PT, R4, -UR4, RZ ;  /* 0x8000000404037c10 */ /* 0x000fe2000fffe0ff */
[----:B------:R-:W-:Y:S03]  /*1740*/  BSSY.RECONVERGENT B1, `(.L_x_222) ;  /* 0x00000a3000017945 */ /* 0x000fe60003800200 */
[----:B------:R-:W-:-:S04]  /*1750*/  ISETP.GE.AND P0, PT, R0, R3, PT ;  /* 0x000000030000720c */ /* 0x000fc80003f06270 */
[----:B------:R-:W-:-:S13]  /*1760*/  ISETP.LE.U32.OR P0, PT, R4, UR4, P0 ;  /* 0x0000000404007c0c */ /* 0x000fda0008703470 */
[----:B------:R-:W-:Y:S05]  /*1770*/  @P0 BRA `(.L_x_224) ;  /* 0x00000008007c0947 */ /* 0x000fea0003800000 */
[-C--:B------:R-:W-:Y:S01]  /*1780*/  LOP3.LUT R3, RZ, R0.reuse, RZ, 0x33, !PT ;  /* 0x00000000ff037212 */ /* 0x080fe200078e33ff */
[----:B------:R-:W-:Y:S01]  /*1790*/  BSSY.RECONVERGENT B2, `(.L_x_225) ;  /* 0x0000052000027945 */ /* 0x000fe20003800200 */
[----:B------:R-:W-:Y:S02]  /*17a0*/  MOV R5, R0 ;  /* 0x0000000000057202 */ /* 0x000fe40000000f00 */
[----:B------:R-:W-:-:S04]  /*17b0*/  IADD3 R3, PT, PT, R4, -UR4, R3 ;  /* 0x8000000404037c10 */ /* 0x000fc8000fffe003 */
[C---:B------:R-:W-:Y:S02]  /*17c0*/  ISETP.GE.U32.AND P0, PT, R3.reuse, 0x1e00, PT ;  /* 0x00001e000300780c */ /* 0x040fe40003f06070 */
[----:B------:R-:W-:-:S04]  /*17d0*/  LEA.HI R3, R3, 0x1, RZ, 0x17 ;  /* 0x0000000103037811 */ /* 0x000fc800078fb8ff */
[----:B------:R-:W-:-:S07]  /*17e0*/  LOP3.LUT R4, R3, 0xf, RZ, 0xc0, !PT ;  /* 0x0000000f03047812 */ /* 0x000fce00078ec0ff */
[----:B------:R-:W-:Y:S05]  /*17f0*/  @!P0 BRA `(.L_x_226) ;  /* 0x00000004002c8947 */ /* 0x000fea0003800000 */
[----:B------:R-:W-:Y:S01]  /*1800*/  LOP3.LUT R6, R3, 0xfffff0, RZ, 0xc0, !PT ;  /* 0x00fffff003067812 */ /* 0x000fe200078ec0ff */
[----:B------:R-:W-:Y:S01]  /*1810*/  BSSY.RECONVERGENT B3, `(.L_x_227) ;  /* 0x0000048000037945 */ /* 0x000fe20003800200 */
[C---:B------:R-:W-:Y:S02]  /*1820*/  LOP3.LUT R5, R0.reuse, 0x1000, RZ, 0xfc, !PT ;  /* 0x0000100000057812 */ /* 0x040fe400078efcff */
[----:B------:R-:W-:Y:S02]  /*1830*/  IADD3 R2, PT, PT, R0, UR4, RZ ;  /* 0x0000000400027c10 */ /* 0x000fe4000fffe0ff */
[----:B------:R-:W-:-:S07]  /*1840*/  IADD3 R6, PT, PT, -R6, RZ, RZ ;  /* 0x000000ff06067210 */ /* 0x000fce0007ffe1ff */
.L_x_228:
[C---:B------:R-:W-:Y:S01]  /*1850*/  IADD3 R19, PT, PT, R2.reuse, 0x200, RZ ;  /* 0x0000020002137810 */ /* 0x040fe20007ffe0ff */
[C---:B------:R-:W-:Y:S01]  /*1860*/  IMAD.WIDE.U32 R14, R2.reuse, 0x4, R12 ;  /* 0x00000004020e7825 */ /* 0x040fe200078e000c */
[----:B------:R-:W-:-:S03]  /*1870*/  IADD3 R11, PT, PT, R2, 0x400, RZ ;  /* 0x00000400020b7810 */ /* 0x000fc60007ffe0ff */
[--C-:B------:R-:W-:Y:S01]  /*1880*/  IMAD.WIDE.U32 R18, R19, 0x4, R12.reuse ;  /* 0x0000000413127825 */ /* 0x100fe200078e000c */
[----:B------:R0:W2:Y:S01]  /*1890*/  LDG.E R8, desc[UR6][R14.64] ;  /* 0x000000060e087981 */ /* 0x0000a2000c1e1900 */
[C---:B------:R-:W-:Y:S02]  /*18a0*/  IADD3 R21, PT, PT, R2.reuse, 0x600, RZ ;  /* 0x0000060002157810 */ /* 0x040fe40007ffe0ff */
[--C-:B------:R-:W-:Y:S01]  /*18b0*/  IMAD.WIDE.U32 R10, R11, 0x4, R12.reuse ;  /* 0x000000040b0a7825 */ /* 0x100fe200078e000c */
[----:B------:R1:W3:Y:S01]  /*18c0*/  LDG.E R9, desc[UR6][R18.64] ;  /* 0x0000000612097981 */ /* 0x0002e2000c1e1900 */
[C---:B------:R-:W-:Y:S02]  /*18d0*/  IADD3 R17, PT, PT, R2.reuse, 0x800, RZ ;  /* 0x0000080002117810 */ /* 0x040fe40007ffe0ff */
[--C-:B------:R-:W-:Y:S02]  /*18e0*/  IMAD.WIDE.U32 R20, R21, 0x4, R12.reuse ;  /* 0x0000000415147825 */ /* 0x100fe400078e000c */
[----:B------:R4:W5:Y:S01]  /*18f0*/  LDG.E R10, desc[UR6][R10.64] ;  /* 0x000000060a0a7981 */ /* 0x000962000c1e1900 */
[----:B------:R-:W-:Y:S01]  /*1900*/  IADD3 R29, PT, PT, R2, 0xa00, RZ ;  /* 0x00000a00021d7810 */ /* 0x000fe20007ffe0ff */
[----:B------:R-:W-:-:S02]  /*1910*/  IMAD.WIDE.U32 R16, R17, 0x4, R12 ;  /* 0x0000000411107825 */ /* 0x000fc400078e000c */
[----:B------:R4:W5:Y:S01]  /*1920*/  LDG.E R27, desc[UR6][R20.64] ;  /* 0x00000006141b7981 */ /* 0x000962000c1e1900 */
[C---:B------:R-:W-:Y:S01]  /*1930*/  IADD3 R23, PT, PT, R2.reuse, 0xc00, RZ ;  /* 0x00000c0002177810 */ /* 0x040fe20007ffe0ff */
[--C-:B------:R-:W-:Y:S02]  /*1940*/  IMAD.WIDE.U32 R28, R29, 0x4, R12.reuse ;  /* 0x000000041d1c7825 */ /* 0x100fe400078e000c */
[----:B------:R-:W5:Y:S01]  /*1950*/  LDG.E R26, desc[UR6][R16.64] ;  /* 0x00000006101a7981 */ /* 0x000f62000c1e1900 */
[C---:B------:R-:W-:Y:S01]  /*1960*/  IADD3 R22, PT, PT, R2.reuse, 0xe00, RZ ;  /* 0x00000e0002167810 */ /* 0x040fe20007ffe0ff */
[--C-:B0-----:R-:W-:Y:S02]  /*1970*/  IMAD.WIDE.U32 R14, R23, 0x4, R12.reuse ;  /* 0x00000004170e7825 */ /* 0x101fe400078e000c */
[----:B------:R0:W5:Y:S01]  /*1980*/  LDG.E R25, desc[UR6][R28.64] ;  /* 0x000000061c197981 */ /* 0x000162000c1e1900 */
[----:B------:R-:W-:Y:S01]  /*1990*/  IADD3 R23, PT, PT, R2, 0x1000, RZ ;  /* 0x0000100002177810 */ /* 0x000fe20007ffe0ff */
[----:B-1----:R-:W-:-:S02]  /*19a0*/  IMAD.WIDE.U32 R18, R22, 0x4, R12 ;  /* 0x0000000416127825 */ /* 0x002fc400078e000c */
[----:B------:R1:W5:Y:S01]  /*19b0*/  LDG.E R24, desc[UR6][R14.64] ;  /* 0x000000060e187981 */ /* 0x000362000c1e1900 */
[C---:B----4-:R-:W-:Y:S01]  /*19c0*/  IADD3 R11, PT, PT, R2.reuse, 0x1200, RZ ;  /* 0x00001200020b7810 */ /* 0x050fe20007ffe0ff */
[--C-:B------:R-:W-:Y:S02]  /*19d0*/  IMAD.WIDE.U32 R20, R23, 0x4, R12.reuse ;  /* 0x0000000417147825 */ /* 0x100fe400078e000c */
[----:B------:R4:W5:Y:S01]  /*19e0*/  LDG.E R23, desc[UR6][R18.64] ;  /* 0x0000000612177981 */ /* 0x000962000c1e1900 */
[C---:B0-----:R-:W-:Y:S01]  /*19f0*/  IADD3 R29, PT, PT, R2.reuse, 0x1400, RZ ;  /* 0x00001400021d7810 */ /* 0x041fe20007ffe0ff */
[--C-:B------:R-:W-:Y:S02]  /*1a00*/  IMAD.WIDE.U32 R16, R11, 0x4, R12.reuse ;  /* 0x000000040b107825 */ /* 0x100fe400078e000c */
[----:B------:R-:W5:Y:S01]  /*1a10*/  LDG.E R22, desc[UR6][R20.64] ;  /* 0x0000000614167981 */ /* 0x000f62000c1e1900 */
[----:B-1----:R-:W-:Y:S01]  /*1a20*/  IADD3 R15, PT, PT, R2, 0x1600, RZ ;  /* 0x00001600020f7810 */ /* 0x002fe20007ffe0ff */
[----:B------:R-:W-:-:S02]  /*1a30*/  IMAD.WIDE.U32 R28, R29, 0x4, R12 ;  /* 0x000000041d1c7825 */ /* 0x000fc400078e000c */
[----:B------:R0:W5:Y:S01]  /*1a40*/  LDG.E R11, desc[UR6][R16.64] ;  /* 0x00000006100b7981 */ /* 0x000162000c1e1900 */
[C---:B----4-:R-:W-:Y:S01]  /*1a50*/  IADD3 R19, PT, PT, R2.reuse, 0x1800, RZ ;  /* 0x0000180002137810 */ /* 0x050fe20007ffe0ff */
[--C-:B------:R-:W-:Y:S02]  /*1a60*/  IMAD.WIDE.U32 R14, R15, 0x4, R12.reuse ;  /* 0x000000040f0e7825 */ /* 0x100fe400078e000c */
[----:B------:R-:W4:Y:S02]  /*1a70*/  LDG.E R28, desc[UR6][R28.64] ;  /* 0x000000061c1c7981 */ /* 0x000f24000c1e1900 */
[----:B------:R-:W-:Y:S01]  /*1a80*/  IMAD.WIDE.U32 R18, R19, 0x4, R12 ;  /* 0x0000000413127825 */ /* 0x000fe200078e000c */
[C---:B0-----:R-:W-:Y:S02]  /*1a90*/  IADD3 R17, PT, PT, R2.reuse, 0x1a00, RZ ;  /* 0x00001a0002117810 */ /* 0x041fe40007ffe0ff */
[----:B------:R-:W-:-:S03]  /*1aa0*/  IADD3 R21, PT, PT, R2, 0x1c00, RZ ;  /* 0x00001c0002157810 */ /* 0x000fc60007ffe0ff */
[----:B------:R-:W4:Y:S04]  /*1ab0*/  LDG.E R18, desc[UR6][R18.64] ;  /* 0x0000000612127981 */ /* 0x000f28000c1e1900 */
[----:B------:R0:W4:Y:S01]  /*1ac0*/  LDG.E R29, desc[UR6][R14.64] ;  /* 0x000000060e1d7981 */ /* 0x000122000c1e1900 */
[----:B------:R-:W-:Y:S01]  /*1ad0*/  IADD3 R20, PT, PT, R2, 0x1e00, RZ ;  /* 0x00001e0002147810 */ /* 0x000fe20007ffe0ff */
[----:B0-----:R-:W-:-:S04]  /*1ae0*/  IMAD.WIDE.U32 R14, R17, 0x4, R12 ;  /* 0x00000004110e7825 */ /* 0x001fc800078e000c */
[--C-:B------:R-:W-:Y:S02]  /*1af0*/  IMAD.WIDE.U32 R16, R21, 0x4, R12.reuse ;  /* 0x0000000415107825 */ /* 0x100fe400078e000c */
[----:B------:R-:W4:Y:S02]  /*1b00*/  LDG.E R14, desc[UR6][R14.64] ;  /* 0x000000060e0e7981 */ /* 0x000f24000c1e1900 */
[----:B------:R-:W-:Y:S02]  /*1b10*/  IMAD.WIDE.U32 R20, R20, 0x4, R12 ;  /* 0x0000000414147825 */ /* 0x000fe400078e000c */
[----:B------:R-:W4:Y:S04]  /*1b20*/  LDG.E R16, desc[UR6][R16.64] ;  /* 0x0000000610107981 */ /* 0x000f28000c1e1900 */
[----:B------:R-:W4:Y:S01]  /*1b30*/  LDG.E R20, desc[UR6][R20.64] ;  /* 0x0000000614147981 */ /* 0x000f22000c1e1900 */
[----:B------:R-:W-:-:S04]  /*1b40*/  IADD3 R6, PT, PT, R6, 0x10, RZ ;  /* 0x0000001006067810 */ /* 0x000fc80007ffe0ff */
[----:B------:R-:W-:Y:S02]  /*1b50*/  ISETP.NE.AND P0, PT, R6, RZ, PT ;  /* 0x000000ff0600720c */ /* 0x000fe40003f05270 */
[----:B------:R-:W-:Y:S02]  /*1b60*/  IADD3 R5, PT, PT, R5, 0x2000, RZ ;  /* 0x0000200005057810 */ /* 0x000fe40007ffe0ff */
[----:B------:R-:W-:Y:S01]  /*1b70*/  IADD3 R2, PT, PT, R2, 0x2000, RZ ;  /* 0x0000200002027810 */ /* 0x000fe20007ffe0ff */
[----:B--2---:R-:W-:-:S04]  /*1b80*/  FFMA R8, R8, R8, R7 ;  /* 0x0000000808087223 */ /* 0x004fc80000000007 */
[----:B---3--:R-:W-:-:S04]  /*1b90*/  FFMA R9, R9, R9, R8 ;  /* 0x0000000909097223 */ /* 0x008fc80000000008 */
        /* <DEDUP_REMOVED lines=8> */
[----:B----4-:R-:W-:-:S04]  /*1c20*/  FFMA R28, R28, R28, R11 ;  /* 0x0000001c1c1c7223 */ /* 0x010fc8000000000b */
[----:B------:R-:W-:-:S04]  /*1c30*/  FFMA R29, R29, R29, R28 ;  /* 0x0000001d1d1d7223 */ /* 0x000fc8000000001c */
[----:B------:R-:W-:-:S04]  /*1c40*/  FFMA R29, R18, R18, R29 ;  /* 0x00000012121d7223 */ /* 0x000fc8000000001d */
[----:B------:R-:W-:-:S04]  /*1c50*/  FFMA R29, R14, R14, R29 ;  /* 0x0000000e0e1d7223 */ /* 0x000fc8000000001d */
[----:B------:R-:W-:-:S04]  /*1c60*/  FFMA R29, R16, R16, R29 ;  /* 0x00000010101d7223 */ /* 0x000fc8000000001d */
[----:B------:R-:W-:Y:S01]  /*1c70*/  FFMA R7, R20, R20, R29 ;  /* 0x0000001414077223 */ /* 0x000fe2000000001d */
[----:B------:R-:W-:Y:S06]  /*1c80*/  @P0 BRA `(.L_x_228) ;  /* 0xfffffff800f00947 */ /* 0x000fec000383ffff */
[----:B------:R-:W-:Y:S05]  /*1c90*/  BSYNC.RECONVERGENT B3 ;  /* 0x0000000000037941 */ /* 0x000fea0003800200 */
.L_x_227:
[----:B------:R-:W-:-:S07]  /*1ca0*/  IADD3 R5, PT, PT, R5, -0x1000, RZ ;  /* 0xfffff00005057810 */ /* 0x000fce0007ffe0ff */
.L_x_226:
[----:B------:R-:W-:Y:S05]  /*1cb0*/  BSYNC.RECONVERGENT B2 ;  /* 0x0000000000027941 */ /* 0x000fea0003800200 */
.L_x_225:
[----:B------:R-:W-:-:S13]  /*1cc0*/  ISETP.NE.AND P0, PT, R4, RZ, PT ;  /* 0x000000ff0400720c */ /* 0x000fda0003f05270 */
[----:B------:R-:W-:Y:S05]  /*1cd0*/  @!P0 BRA `(.L_x_224) ;  /* 0x0000000400248947 */ /* 0x000fea0003800000 */
[----:B------:R-:W-:Y:S01]  /*1ce0*/  ISETP.GE.U32.AND P0, PT, R4, 0x8, PT ;  /* 0x000000080400780c */ /* 0x000fe20003f06070 */
[----:B------:R-:W-:Y:S01]  /*1cf0*/  BSSY.RECONVERGENT B2, `(.L_x_229) ;  /* 0x0000025000027945 */ /* 0x000fe20003800200 */
[----:B------:R-:W-:-:S04]  /*1d00*/  LOP3.LUT R22, R3, 0x7, RZ, 0xc0, !PT ;  /* 0x0000000703167812 */ /* 0x000fc800078ec0ff */
[----:B------:R-:W-:-:S07]  /*1d10*/  ISETP.NE.AND P1, PT, R22, RZ, PT ;  /* 0x000000ff1600720c */ /* 0x000fce0003f25270 */
[----:B------:R-:W-:Y:S06]  /*1d20*/  @!P0 BRA `(.L_x_230) ;  /* 0x0000000000848947 */ /* 0x000fec0003800000 */
[----:B------:R-:W-:-:S04]  /*1d30*/  IADD3 R15, PT, PT, R5, UR4, RZ ;  /* 0x00000004050f7c10 */ /* 0x000fc8000fffe0ff */
        /* <DEDUP_REMOVED lines=9> */
[----:B------:R-:W-:Y:S01]  /*1dd0*/  IMAD.WIDE.U32 R10, R11, 0x4, R12 ;  /* 0x000000040b0a7825 */ /* 0x000fe200078e000c */
[----:B------:R-:W4:Y:S01]  /*1de0*/  LDG.E R6, desc[UR6][R20.64] ;  /* 0x0000000614067981 */ /* 0x000f22000c1e1900 */
[----:B------:R-:W-:-:S02]  /*1df0*/  IADD3 R23, PT, PT, R15, 0xa00, RZ ;  /* 0x00000a000f177810 */ /* 0x000fc40007ffe0ff */
[--C-:B------:R-:W-:Y:S01]  /*1e00*/  IMAD.WIDE.U32 R16, R17, 0x4, R12.reuse ;  /* 0x0000000411107825 */ /* 0x100fe200078e000c */
[----:B------:R-:W-:Y:S01]  /*1e10*/  IADD3 R25, PT, PT, R15, 0xc00, RZ ;  /* 0x00000c000f197810 */ /* 0x000fe20007ffe0ff */
[----:B------:R-:W5:Y:S02]  /*1e20*/  LDG.E R10, desc[UR6][R10.64] ;  /* 0x000000060a0a7981 */ /* 0x000f64000c1e1900 */
[--C-:B0-----:R-:W-:Y:S01]  /*1e30*/  IMAD.WIDE.U32 R8, R23, 0x4, R12.reuse ;  /* 0x0000000417087825 */ /* 0x101fe200078e000c */
[----:B------:R-:W-:Y:S01]  /*1e40*/  IADD3 R23, PT, PT, R15, 0xe00, RZ ;  /* 0x00000e000f177810 */ /* 0x000fe20007ffe0ff */
[----:B------:R-:W5:Y:S02]  /*1e50*/  LDG.E R16, desc[UR6][R16.64] ;  /* 0x0000000610107981 */ /* 0x000f64000c1e1900 */
[--C-:B------:R-:W-:Y:S02]  /*1e60*/  IMAD.WIDE.U32 R14, R25, 0x4, R12.reuse ;  /* 0x00000004190e7825 */ /* 0x100fe400078e000c */
[----:B------:R-:W5:Y:S02]  /*1e70*/  LDG.E R8, desc[UR6][R8.64] ;  /* 0x0000000608087981 */ /* 0x000f64000c1e1900 */
[----:B-1----:R-:W-:-:S02]  /*1e80*/  IMAD.WIDE.U32 R18, R23, 0x4, R12 ;  /* 0x0000000417127825 */ /* 0x002fc400078e000c */
        /* <DEDUP_REMOVED lines=11> */
.L_x_230:
[----:B------:R-:W-:Y:S05]  /*1f40*/  BSYNC.RECONVERGENT B2 ;  /* 0x0000000000027941 */ /* 0x000fea0003800200 */
.L_x_229:
        /* <DEDUP_REMOVED lines=23> */
.L_x_232:
[----:B------:R-:W-:Y:S05]  /*20c0*/  BSYNC.RECONVERGENT B2 ;  /* 0x0000000000027941 */ /* 0x000fea0003800200 */
.L_x_231:
[----:B------:R-:W-:Y:S05]  /*20d0*/  @!P1 BRA `(.L_x_224) ;  /* 0x0000000000249947 */ /* 0x000fea0003800000 */
[----:B------:R-:W-:Y:S02]  /*20e0*/  IADD3 R5, PT, PT, R5, UR4, RZ ;  /* 0x0000000405057c10 */ /* 0x000fe4000fffe0ff */
[----:B------:R-:W-:-:S07]  /*20f0*/  IADD3 R4, PT, PT, -R4, RZ, RZ ;  /* 0x000000ff04047210 */ /* 0x000fce0007ffe1ff */
.L_x_233:
[----:B------:R-:W-:-:S06]  /*2100*/  IMAD.WIDE.U32 R2, R5, 0x4, R12 ;  /* 0x0000000405027825 */ /* 0x000fcc00078e000c */
[----:B------:R-:W2:Y:S01]  /*2110*/  LDG.E R2, desc[UR6][R2.64] ;  /* 0x0000000602027981 */ /* 0x000ea2000c1e1900 */
[----:B------:R-:W-:Y:S02]  /*2120*/  IADD3 R4, PT, PT, R4, 0x1, RZ ;  /* 0x0000000104047810 */ /* 0x000fe40007ffe0ff */
[----:B------:R-:W-:Y:S02]  /*2130*/  IADD3 R5, PT, PT, R5, 0x200, RZ ;  /* 0x0000020005057810 */ /* 0x000fe40007ffe0ff */
[----:B------:R-:W-:Y:S01]  /*2140*/  ISETP.NE.AND P0, PT, R4, RZ, PT ;  /* 0x000000ff0400720c */ /* 0x000fe20003f05270 */
[----:B--2---:R-:W-:-:S12]  /*2150*/  FFMA R7, R2, R2, R7 ;  /* 0x0000000202077223 */ /* 0x004fd80000000007 */
[----:B------:R-:W-:Y:S05]  /*2160*/  @P0 BRA `(.L_x_233) ;  /* 0xfffffffc00e40947 */ /* 0x000fea000383ffff */
.L_x_224:
[----:B------:R-:W-:Y:S05]  /*2170*/  BSYNC.RECONVERGENT B1 ;  /* 0x0000000000017941 */ /* 0x000fea0003800200 */
.L_x_222:
        /* <DEDUP_REMOVED lines=33> */
[----:B------:R-:W3:Y:S04]  /*2390*/  LDS.128 R8, [UR4+0x30] ;  /* 0x00003004ff087984 */ /* 0x000ee80008000c00 */
[----:B------:R-:W4:Y:S01]  /*23a0*/  LDS.128 R16, [UR4+0x40] ;  /* 0x00004004ff107984 */ /* 0x000f220008000c00 */
[----:B0-----:R-:W-:-:S04]  /*23b0*/  FADD R5, R0, R5 ;  /* 0x0000000500057221 */ /* 0x001fc80000000000 */
        /* <DEDUP_REMOVED lines=13> */
[----:B------:R-:W-:-:S07]  /*2490*/  FADD R0, R18, R19 ;  /* 0x0000001312007221 */ /* 0x000fce0000000000 */
.L_x_220:
[----:B------:R-:W-:Y:S05]  /*24a0*/  BSYNC.RECONVERGENT B0 ;  /* 0x0000000000007941 */ /* 0x000fea0003800200 */
.L_x_205:
[----:B------:R-:W-:Y:S05]  /*24b0*/  @P0 EXIT ;  /* 0x000000000000094d */ /* 0x000fea0003800000 */
[----:B012---:R-:W0:Y:S01]  /*24c0*/  LDC.64 R2, c[0x0][0x388] ;  /* 0x0000e200ff027b82 */ /* 0x007e220000000a00 */
[----:B------:R-:W1:Y:S02]  /*24d0*/  LDCU UR4, c[0x0][0x398] ;  /* 0x00007300ff0477ac */ /* 0x000e640008000800 */
[----:B-1----:R-:W-:-:S05]  /*24e0*/  FADD R5, R0, UR4 ;  /* 0x0000000400057e21 */ /* 0x002fca0008000000 */
[----:B0-----:R-:W-:Y:S01]  /*24f0*/  STG.E desc[UR6][R2.64], R5 ;  /* 0x0000000502007986 */ /* 0x001fe2000c101906 */
[----:B------:R-:W-:Y:S05]  /*2500*/  EXIT ;  /* 0x000000000000794d */ /* 0x000fea0003800000 */
.L_x_234:
        /* <DEDUP_REMOVED lines=15> */
.L_x_241:


//--------------------- .text._ZN3cub18CUB_300001_SM_10006detail11EmptyKernelIvEEvv --------------------------
	.section	.text._ZN3cub18CUB_300001_SM_10006detail11EmptyKernelIvEEvv,"ax",@progbits
	.align	128
        .global         _ZN3cub18CUB_300001_SM_10006detail11EmptyKernelIvEEvv
        .type           _ZN3cub18CUB_300001_SM_10006detail11EmptyKernelIvEEvv,@function
        .size           _ZN3cub18CUB_300001_SM_10006detail11EmptyKernelIvEEvv,(.L_x_242 - _ZN3cub18CUB_300001_SM_10006detail11EmptyKernelIvEEvv)
        .other          _ZN3cub18CUB_300001_SM_10006detail11EmptyKernelIvEEvv,@"STO_CUDA_ENTRY STV_DEFAULT"
_ZN3cub18CUB_300001_SM_10006detail11EmptyKernelIvEEvv:
.text._ZN3cub18CUB_300001_SM_10006detail11EmptyKernelIvEEvv:
[----:B------:R-:W-:Y:S01]  /*0000*/  LDC R1, c[0x0][0x37c] ;  /* 0x0000df00ff017b82 */ /* 0x000fe20000000800 */
[----:B------:R-:W-:Y:S05]  /*0010*/  EXIT ;  /* 0x000000000000794d */ /* 0x000fea0003800000 */
.L_x_235:
        /* <DEDUP_REMOVED lines=14> */
.L_x_242:


//--------------------- .nv.shared._ZN3cub18CUB_300001_SM_10006detail6reduce28DeviceReduceSingleTileKernelINS2_10policy_hubIfyN4cuda3std3__44plusIfEEE10Policy1000EPfSC_iS9_ffNS7_10__identityEEEvT0_T1_T2_T3_T4_T6_ --------------------------
	.section	.nv.shared._ZN3cub18CUB_300001_SM_10006detail6reduce28DeviceReduceSingleTileKernelINS2_10policy_hubIfyN4cuda3std3__44plusIfEEE10Policy1000EPfSC_iS9_ffNS7_10__identityEEEvT0_T1_T2_T3_T4_T6_,"aw",@nobits
	.sectionflags	@""
	.align	4
.nv.shared._ZN3cub18CUB_300001_SM_10006detail6reduce28DeviceReduceSingleTileKernelINS2_10policy_hubIfyN4cuda3std3__44plusIfEEE10Policy1000EPfSC_iS9_ffNS7_10__identityEEEvT0_T1_T2_T3_T4_T6_:
	.zero		1068


//--------------------- .nv.shared.reserved.0     --------------------------
	.section	.nv.shared.reserved.0,"aw",@nobits
	.weak		__nv_reservedSMEM_offset_0_alias
	.size		__nv_reservedSMEM_offset_0_alias, 0, 64
	.other		__nv_reservedSMEM_offset_0_alias,@"STO_CUDA_RESERVED_SHARED STV_DEFAULT"
__nv_reservedSMEM_offset_0_alias:
	.zero		0
	.zero		64


//--------------------- .nv.global                --------------------------
	.section	.nv.global,"aw",@nobits
.nv.global:
	.type		_ZN30_INTERNAL_468301dd_4_k_cu_main6thrust24THRUST_300001_SM_1000_NS3seqE,@object
	.size		_ZN30_INTERNAL_468301dd_4_k_cu_main6thrust24THRUST_300001_SM_1000_NS3seqE,(_ZN30_INTERNAL_468301dd_4_k_cu_main4cuda3std3__48in_placeE - _ZN30_INTERNAL_468301dd_4_k_cu_main6thrust24THRUST_300001_SM_1000_NS3seqE)
_ZN30_INTERNAL_468301dd_4_k_cu_main6thrust24THRUST_300001_SM_1000_NS3seqE:
	.zero		1
	.type		_ZN30_INTERNAL_468301dd_4_k_cu_main4cuda3std3__48in_placeE,@object
	.size		_ZN30_INTERNAL_468301dd_4_k_cu_main4cuda3std3__48in_placeE,(_ZN30_INTERNAL_468301dd_4_k_cu_main4cuda3std6ranges3__45__cpo4sizeE - _ZN30_INTERNAL_468301dd_4_k_cu_main4cuda3std3__48in_placeE)
_ZN30_INTERNAL_468301dd_4_k_cu_main4cuda3std3__48in_placeE:
	.zero		1
	.type		_ZN30_INTERNAL_468301dd_4_k_cu_main4cuda3std6ranges3__45__cpo4sizeE,@object
	.size		_ZN30_INTERNAL_468301dd_4_k_cu_main4cuda3std6ranges3__45__cpo4sizeE,(_ZN30_INTERNAL_468301dd_4_k_cu_main6thrust24THRUST_300001_SM_1000_NS12placeholders2_3E - _ZN30_INTERNAL_468301dd_4_k_cu_main4cuda3std6ranges3__45__cpo4sizeE)
_ZN30_INTERNAL_468301dd_4_k_cu_main4cuda3std6ranges3__45__cpo4sizeE:
	.zero		1
	.type		_ZN30_INTERNAL_468301dd_4_k_cu_main6thrust24THRUST_300001_SM_1000_NS12placeholders2_3E,@object
	.size		_ZN30_INTERNAL_468301dd_4_k_cu_main6thrust24THRUST_300001_SM_1000_NS12placeholders2_3E,(_ZN30_INTERNAL_468301dd_4_k_cu_main4cuda3std3__45__cpo6cbeginE - _ZN30_INTERNAL_468301dd_4_k_cu_main6thrust24THRUST_300001_SM_1000_NS12placeholders2_3E)
_ZN30_INTERNAL_468301dd_4_k_cu_main6thrust24THRUST_300001_SM_1000_NS12placeholders2_3E:
	.zero		1
	.type		_ZN30_INTERNAL_468301dd_4_k_cu_main4cuda3std3__45__cpo6cbeginE,@object
	.size		_ZN30_INTERNAL_468301dd_4_k_cu_main4cuda3std3__45__cpo6cbeginE,(_ZN30_INTERNAL_468301dd_4_k_cu_main4cuda3std6ranges3__45__cpo6cbeginE - _ZN30_INTERNAL_468301dd_4_k_cu_main4cuda3std3__45__cpo6cbeginE)
_ZN30_INTERNAL_468301dd_4_k_cu_main4cuda3std3__45__cpo6cbeginE:
	.zero		1
	.type		_ZN30_INTERNAL_468301dd_4_k_cu_main4cuda3std6ranges3__45__cpo6cbeginE,@object
	.size		_ZN30_INTERNAL_468301dd_4_k_cu_main4cuda3std6ranges3__45__cpo6cbeginE,(_ZN30_INTERNAL_468301dd_4_k_cu_main6thrust24THRUST_300001_SM_1000_NS12placeholders2_7E - _ZN30_INTERNAL_468301dd_4_k_cu_main4cuda3std6ranges3__45__cpo6cbeginE)
_ZN30_INTERNAL_468301dd_4_k_cu_main4cuda3std6ranges3__45__cpo6cbeginE:
	.zero		1
	.type		_ZN30_INTERNAL_468301dd_4_k_cu_main6thrust24THRUST_300001_SM_1000_NS12placeholders2_7E,@object
	.size		_ZN30_INTERNAL_468301dd_4_k_cu_main6thrust24THRUST_300001_SM_1000_NS12placeholders2_7E,(_ZN30_INTERNAL_468301dd_4_k_cu_main4cuda3std3__45__cpo7crbeginE - _ZN30_INTERNAL_468301dd_4_k_cu_main6thrust24THRUST_300001_SM_1000_NS12placeholders2_7E)
_ZN30_INTERNAL_468301dd_4_k_cu_main6thrust24THRUST_300001_SM_1000_NS12placeholders2_7E:
	.zero		1
	.type		_ZN30_INTERNAL_468301dd_4_k_cu_main4cuda3std3__45__cpo7crbeginE,@object
	.size		_ZN30_INTERNAL_468301dd_4_k_cu_main4cuda3std3__45__cpo7crbeginE,(_ZN30_INTERNAL_468301dd_4_k_cu_main4cuda3std6ranges3__45__cpo4nextE - _ZN30_INTERNAL_468301dd_4_k_cu_main4cuda3std3__45__cpo7crbeginE)
_ZN30_INTERNAL_468301dd_4_k_cu_main4cuda3std3__45__cpo7crbeginE:
	.zero		1
	.type		_ZN30_INTERNAL_468301dd_4_k_cu_main4cuda3std6ranges3__45__cpo4nextE,@object
	.size		_ZN30_INTERNAL_468301dd_4_k_cu_main4cuda3std6ranges3__45__cpo4nextE,(_ZN30_INTERNAL_468301dd_4_k_cu_main4cuda3std6ranges3__45__cpo4swapE - _ZN30_INTERNAL_468301dd_4_k_cu_main4cuda3std6ranges3__45__cpo4nextE)
_ZN30_INTERNAL_468301dd_4_k_cu_main4cuda3std6ranges3__45__cpo4nextE:
	.zero		1
	.type		_ZN30_INTERNAL_468301dd_4_k_cu_main4cuda3std6ranges3__45__cpo4swapE,@object
	.size		_ZN30_INTERNAL_468301dd_4_k_cu_main4cuda3std6ranges3__45__cpo4swapE,(_ZN30_INTERNAL_468301dd_4_k_cu_main6thrust24THRUST_300001_SM_1000_NS8cuda_cub10par_nosyncE - _ZN30_INTERNAL_468301dd_4_k_cu_main4cuda3std6ranges3__45__cpo4swapE)
_ZN30_INTERNAL_468301dd_4_k_cu_main4cuda3std6ranges3__45__cpo4swapE:
	.zero		1
	.type		_ZN30_INTERNAL_468301dd_4_k_cu_main6thrust24THRUST_300001_SM_1000_NS8cuda_cub10par_nosyncE,@object
	.size		_ZN30_INTERNAL_468301dd_4_k_cu_main6thrust24THRUST_300001_SM_1000_NS8cuda_cub10par_nosyncE,(_ZN30_INTERNAL_468301dd_4_k_cu_main6thrust24THRUST_300001_SM_1000_NS12placeholders2_9E - _ZN30_INTERNAL_468301dd_4_k_cu_main6thrust24THRUST_300001_SM_1000_NS8cuda_cub10par_nosyncE)
_ZN30_INTERNAL_468301dd_4_k_cu_main6thrust24THRUST_300001_SM_1000_NS8cuda_cub10par_nosyncE:
	.zero		1
	.type		_ZN30_INTERNAL_468301dd_4_k_cu_main6thrust24THRUST_300001_SM_1000_NS12placeholders2_9E,@object
	.size		_ZN30_INTERNAL_468301dd_4_k_cu_main6thrust24THRUST_300001_SM_1000_NS12placeholders2_9E,(_ZN30_INTERNAL_468301dd_4_k_cu_main4cuda3std3__432_GLOBAL__N__468301dd_4_k_cu_main6ignoreE - _ZN30_INTERNAL_468301dd_4_k_cu_main6thrust24THRUST_300001_SM_1000_NS12placeholders2_9E)
_ZN30_INTERNAL_468301dd_4_k_cu_main6thrust24THRUST_300001_SM_1000_NS12placeholders2_9E:
	.zero		1
	.type		_ZN30_INTERNAL_468301dd_4_k_cu_main4cuda3std3__432_GLOBAL__N__468301dd_4_k_cu_main6ignoreE,@object
	.size		_ZN30_INTERNAL_468301dd_4_k_cu_main4cuda3std3__432_GLOBAL__N__468301dd_4_k_cu_main6ignoreE,(_ZN30_INTERNAL_468301dd_4_k_cu_main4cuda3std6ranges3__45__cpo4dataE - _ZN30_INTERNAL_468301dd_4_k_cu_main4cuda3std3__432_GLOBAL__N__468301dd_4_k_cu_main6ignoreE)
_ZN30_INTERNAL_468301dd_4_k_cu_main4cuda3std3__432_GLOBAL__N__468301dd_4_k_cu_main6ignoreE:
	.zero		1
	.type		_ZN30_INTERNAL_468301dd_4_k_cu_main4cuda3std6ranges3__45__cpo4dataE,@object
	.size		_ZN30_INTERNAL_468301dd_4_k_cu_main4cuda3std6ranges3__45__cpo4dataE,(_ZN30_INTERNAL_468301dd_4_k_cu_main6thrust24THRUST_300001_SM_1000_NS12placeholders2_1E - _ZN30_INTERNAL_468301dd_4_k_cu_main4cuda3std6ranges3__45__cpo4dataE)
_ZN30_INTERNAL_468301dd_4_k_cu_main4cuda3std6ranges3__45__cpo4dataE:
	.zero		1
	.type		_ZN30_INTERNAL_468301dd_4_k_cu_main6thrust24THRUST_300001_SM_1000_NS12placeholders2_1E,@object
	.size		_ZN30_INTERNAL_468301dd_4_k_cu_main6thrust24THRUST_300001_SM_1000_NS12placeholders2_1E,(_ZN30_INTERNAL_468301dd_4_k_cu_main4cuda3std3__45__cpo5beginE - _ZN30_INTERNAL_468301dd_4_k_cu_main6thrust24THRUST_300001_SM_1000_NS12placeholders2_1E)
_ZN30_INTERNAL_468301dd_4_k_cu_main6thrust24THRUST_300001_SM_1000_NS12placeholders2_1E:
	.zero		1
	.type		_ZN30_INTERNAL_468301dd_4_k_cu_main4cuda3std3__45__cpo5beginE,@object
	.size		_ZN30_INTERNAL_468301dd_4_k_cu_main4cuda3std3__45__cpo5beginE,(_ZN30_INTERNAL_468301dd_4_k_cu_main4cuda3std6ranges3__45__cpo5beginE - _ZN30_INTERNAL_468301dd_4_k_cu_main4cuda3std3__45__cpo5beginE)
_ZN30_INTERNAL_468301dd_4_k_cu_main4cuda3std3__45__cpo5beginE:
	.zero		1
	.type		_ZN30_INTERNAL_468301dd_4_k_cu_main4cuda3std6ranges3__45__cpo5beginE,@object
	.size		_ZN30_INTERNAL_468301dd_4_k_cu_main4cuda3std6ranges3__45__cpo5beginE,(_ZN30_INTERNAL_468301dd_4_k_cu_main6thrust24THRUST_300001_SM_1000_NS12placeholders2_5E - _ZN30_INTERNAL_468301dd_4_k_cu_main4cuda3std6ranges3__45__cpo5beginE)
_ZN30_INTERNAL_468301dd_4_k_cu_main4cuda3std6ranges3__45__cpo5beginE:
	.zero		1
	.type		_ZN30_INTERNAL_468301dd_4_k_cu_main6thrust24THRUST_300001_SM_1000_NS12placeholders2_5E,@object
	.size		_ZN30_INTERNAL_468301dd_4_k_cu_main6thrust24THRUST_300001_SM_1000_NS12placeholders2_5E,(_ZN30_INTERNAL_468301dd_4_k_cu_main4cuda3std3__45__cpo6rbeginE - _ZN30_INTERNAL_468301dd_4_k_cu_main6thrust24THRUST_300001_SM_1000_NS12placeholders2_5E)
_ZN30_INTERNAL_468301dd_4_k_cu_main6thrust24THRUST_300001_SM_1000_NS12placeholders2_5E:
	.zero		1
	.type		_ZN30_INTERNAL_468301dd_4_k_cu_main4cuda3std3__45__cpo6rbeginE,@object
	.size		_ZN30_INTERNAL_468301dd_4_k_cu_main4cuda3std3__45__cpo6rbeginE,(_ZN30_INTERNAL_468301dd_4_k_cu_main4cuda3std6ranges3__45__cpo7advanceE - _ZN30_INTERNAL_468301dd_4_k_cu_main4cuda3std3__45__cpo6rbeginE)
_ZN30_INTERNAL_468301dd_4_k_cu_main4cuda3std3__45__cpo6rbeginE:
	.zero		1
	.type		_ZN30_INTERNAL_468301dd_4_k_cu_main4cuda3std6ranges3__45__cpo7advanceE,@object
	.size		_ZN30_INTERNAL_468301dd_4_k_cu_main4cuda3std6ranges3__45__cpo7advanceE,(_ZN30_INTERNAL_468301dd_4_k_cu_main4cuda3std3__47nulloptE - _ZN30_INTERNAL_468301dd_4_k_cu_main4cuda3std6ranges3__45__cpo7advanceE)
_ZN30_INTERNAL_468301dd_4_k_cu_main4cuda3std6ranges3__45__cpo7advanceE:
	.zero		1
	.type		_ZN30_INTERNAL_468301dd_4_k_cu_main4cuda3std3__47nulloptE,@object
	.size		_ZN30_INTERNAL_468301dd_4_k_cu_main4cuda3std3__47nulloptE,(_ZN30_INTERNAL_468301dd_4_k_cu_main4cuda3std6ranges3__45__cpo8distanceE - _ZN30_INTERNAL_468301dd_4_k_cu_main4cuda3std3__47nulloptE)
_ZN30_INTERNAL_468301dd_4_k_cu_main4cuda3std3__47nulloptE:
	.zero		1
	.type		_ZN30_INTERNAL_468301dd_4_k_cu_main4cuda3std6ranges3__45__cpo8distanceE,@object
	.size		_ZN30_INTERNAL_468301dd_4_k_cu_main4cuda3std6ranges3__45__cpo8distanceE,(_ZN30_INTERNAL_468301dd_4_k_cu_main6thrust24THRUST_300001_SM_1000_NS12placeholders3_10E - _ZN30_INTERNAL_468301dd_4_k_cu_main4cuda3std6ranges3__45__cpo8distanceE)
_ZN30_INTERNAL_468301dd_4_k_cu_main4cuda3std6ranges3__45__cpo8distanceE:
	.zero		1
	.type		_ZN30_INTERNAL_468301dd_4_k_cu_main6thrust24THRUST_300001_SM_1000_NS12placeholders3_10E,@object
	.size		_ZN30_INTERNAL_468301dd_4_k_cu_main6thrust24THRUST_300001_SM_1000_NS12placeholders3_10E,(_ZN30_INTERNAL_468301dd_4_k_cu_main4cuda3std3__419piecewise_constructE - _ZN30_INTERNAL_468301dd_4_k_cu_main6thrust24THRUST_300001_SM_1000_NS12placeholders3_10E)
_ZN30_INTERNAL_468301dd_4_k_cu_main6thrust24THRUST_300001_SM_1000_NS12placeholders3_10E:
	.zero		1
	.type		_ZN30_INTERNAL_468301dd_4_k_cu_main4cuda3std3__419piecewise_constructE,@object
	.size		_ZN30_INTERNAL_468301dd_4_k_cu_main4cuda3std3__419piecewise_constructE,(_ZN30_INTERNAL_468301dd_4_k_cu_main4cuda3std6ranges3__45__cpo5cdataE - _ZN30_INTERNAL_468301dd_4_k_cu_main4cuda3std3__419piecewise_constructE)
_ZN30_INTERNAL_468301dd_4_k_cu_main4cuda3std3__419piecewise_constructE:
	.zero		1
	.type		_ZN30_INTERNAL_468301dd_4_k_cu_main4cuda3std6ranges3__45__cpo5cdataE,@object
	.size		_ZN30_INTERNAL_468301dd_4_k_cu_main4cuda3std6ranges3__45__cpo5cdataE,(_ZN30_INTERNAL_468301dd_4_k_cu_main6thrust24THRUST_300001_SM_1000_NS12placeholders2_2E - _ZN30_INTERNAL_468301dd_4_k_cu_main4cuda3std6ranges3__45__cpo5cdataE)
_ZN30_INTERNAL_468301dd_4_k_cu_main4cuda3std6ranges3__45__cpo5cdataE:
	.zero		1
	.type		_ZN30_INTERNAL_468301dd_4_k_cu_main6thrust24THRUST_300001_SM_1000_NS12placeholders2_2E,@object
	.size		_ZN30_INTERNAL_468301dd_4_k_cu_main6thrust24THRUST_300001_SM_1000_NS12placeholders2_2E,(_ZN30_INTERNAL_468301dd_4_k_cu_main4cuda3std3__45__cpo3endE - _ZN30_INTERNAL_468301dd_4_k_cu_main6thrust24THRUST_300001_SM_1000_NS12placeholders2_2E)
_ZN30_INTERNAL_468301dd_4_k_cu_main6thrust24THRUST_300001_SM_1000_NS12placeholders2_2E:
	.zero		1
	.type		_ZN30_INTERNAL_468301dd_4_k_cu_main4cuda3std3__45__cpo3endE,@object
	.size		_ZN30_INTERNAL_468301dd_4_k_cu_main4cuda3std3__45__cpo3endE,(_ZN30_INTERNAL_468301dd_4_k_cu_main4cuda3std6ranges3__45__cpo3endE - _ZN30_INTERNAL_468301dd_4_k_cu_main4cuda3std3__45__cpo3endE)
_ZN30_INTERNAL_468301dd_4_k_cu_main4cuda3std3__45__cpo3endE:
	.zero		1
	.type		_ZN30_INTERNAL_468301dd_4_k_cu_main4cuda3std6ranges3__45__cpo3endE,@object
	.size		_ZN30_INTERNAL_468301dd_4_k_cu_main4cuda3std6ranges3__45__cpo3endE,(_ZN30_INTERNAL_468301dd_4_k_cu_main6thrust24THRUST_300001_SM_1000_NS12placeholders2_6E - _ZN30_INTERNAL_468301dd_4_k_cu_main4cuda3std6ranges3__45__cpo3endE)
_ZN30_INTERNAL_468301dd_4_k_cu_main4cuda3std6ranges3__45__cpo3endE:
	.zero		1
	.type		_ZN30_INTERNAL_468301dd_4_k_cu_main6thrust24THRUST_300001_SM_1000_NS12placeholders2_6E,@object
	.size		_ZN30_INTERNAL_468301dd_4_k_cu_main6thrust24THRUST_300001_SM_1000_NS12placeholders2_6E,(_ZN30_INTERNAL_468301dd_4_k_cu_main4cuda3std3__45__cpo4rendE - _ZN30_INTERNAL_468301dd_4_k_cu_main6thrust24THRUST_300001_SM_1000_NS12placeholders2_6E)
_ZN30_INTERNAL_468301dd_4_k_cu_main6thrust24THRUST_300001_SM_1000_NS12placeholders2_6E:
	.zero		1
	.type		_ZN30_INTERNAL_468301dd_4_k_cu_main4cuda3std3__45__cpo4rendE,@object
	.size		_ZN30_INTERNAL_468301dd_4_k_cu_main4cuda3std3__45__cpo4rendE,(_ZN30_INTERNAL_468301dd_4_k_cu_main4cuda3std6ranges3__45__cpo9iter_swapE - _ZN30_INTERNAL_468301dd_4_k_cu_main4cuda3std3__45__cpo4rendE)
_ZN30_INTERNAL_468301dd_4_k_cu_main4cuda3std3__45__cpo4rendE:
	.zero		1
	.type		_ZN30_INTERNAL_468301dd_4_k_cu_main4cuda3std6ranges3__45__cpo9iter_swapE,@object
	.size		_ZN30_INTERNAL_468301dd_4_k_cu_main4cuda3std6ranges3__45__cpo9iter_swapE,(_ZN30_INTERNAL_468301dd_4_k_cu_main4cuda3std3__48unexpectE - _ZN30_INTERNAL_468301dd_4_k_cu_main4cuda3std6ranges3__45__cpo9iter_swapE)
_ZN30_INTERNAL_468301dd_4_k_cu_main4cuda3std6ranges3__45__cpo9iter_swapE:
	.zero		1
	.type		_ZN30_INTERNAL_468301dd_4_k_cu_main4cuda3std3__48unexpectE,@object
	.size		_ZN30_INTERNAL_468301dd_4_k_cu_main4cuda3std3__48unexpectE,(_ZN30_INTERNAL_468301dd_4_k_cu_main6thrust24THRUST_300001_SM_1000_NS8cuda_cub3parE - _ZN30_INTERNAL_468301dd_4_k_cu_main4cuda3std3__48unexpectE)
_ZN30_INTERNAL_468301dd_4_k_cu_main4cuda3std3__48unexpectE:
	.zero		1
	.type		_ZN30_INTERNAL_468301dd_4_k_cu_main6thrust24THRUST_300001_SM_1000_NS8cuda_cub3parE,@object
	.size		_ZN30_INTERNAL_468301dd_4_k_cu_main6thrust24THRUST_300001_SM_1000_NS8cuda_cub3parE,(_ZN30_INTERNAL_468301dd_4_k_cu_main6thrust24THRUST_300001_SM_1000_NS12placeholders2_4E - _ZN30_INTERNAL_468301dd_4_k_cu_main6thrust24THRUST_300001_SM_1000_NS8cuda_cub3parE)
_ZN30_INTERNAL_468301dd_4_k_cu_main6thrust24THRUST_300001_SM_1000_NS8cuda_cub3parE:
	.zero		1
	.type		_ZN30_INTERNAL_468301dd_4_k_cu_main6thrust24THRUST_300001_SM_1000_NS12placeholders2_4E,@object
	.size		_ZN30_INTERNAL_468301dd_4_k_cu_main6thrust24THRUST_300001_SM_1000_NS12placeholders2_4E,(_ZN30_INTERNAL_468301dd_4_k_cu_main4cuda3std3__45__cpo4cendE - _ZN30_INTERNAL_468301dd_4_k_cu_main6thrust24THRUST_300001_SM_1000_NS12placeholders2_4E)
_ZN30_INTERNAL_468301dd_4_k_cu_main6thrust24THRUST_300001_SM_1000_NS12placeholders2_4E:
	.zero		1
	.type		_ZN30_INTERNAL_468301dd_4_k_cu_main4cuda3std3__45__cpo4cendE,@object
	.size		_ZN30_INTERNAL_468301dd_4_k_cu_main4cuda3std3__45__cpo4cendE,(_ZN30_INTERNAL_468301dd_4_k_cu_main4cuda3std6ranges3__45__cpo4cendE - _ZN30_INTERNAL_468301dd_4_k_cu_main4cuda3std3__45__cpo4cendE)
_ZN30_INTERNAL_468301dd_4_k_cu_main4cuda3std3__45__cpo4cendE:
	.zero		1
	.type		_ZN30_INTERNAL_468301dd_4_k_cu_main4cuda3std6ranges3__45__cpo4cendE,@object
	.size		_ZN30_INTERNAL_468301dd_4_k_cu_main4cuda3std6ranges3__45__cpo4cendE,(_ZN30_INTERNAL_468301dd_4_k_cu_main4cuda3std3__420unreachable_sentinelE - _ZN30_INTERNAL_468301dd_4_k_cu_main4cuda3std6ranges3__45__cpo4cendE)
_ZN30_INTERNAL_468301dd_4_k_cu_main4cuda3std6ranges3__45__cpo4cendE:
	.zero		1
	.type		_ZN30_INTERNAL_468301dd_4_k_cu_main4cuda3std3__420unreachable_sentinelE,@object
	.size		_ZN30_INTERNAL_468301dd_4_k_cu_main4cuda3std3__420unreachable_sentinelE,(_ZN30_INTERNAL_468301dd_4_k_cu_main4cuda3std6ranges3__45__cpo5ssizeE - _ZN30_INTERNAL_468301dd_4_k_cu_main4cuda3std3__420unreachable_sentinelE)
_ZN30_INTERNAL_468301dd_4_k_cu_main4cuda3std3__420unreachable_sentinelE:
	.zero		1
	.type		_ZN30_INTERNAL_468301dd_4_k_cu_main4cuda3std6ranges3__45__cpo5ssizeE,@object
	.size		_ZN30_INTERNAL_468301dd_4_k_cu_main4cuda3std6ranges3__45__cpo5ssizeE,(_ZN30_INTERNAL_468301dd_4_k_cu_main6thrust24THRUST_300001_SM_1000_NS12placeholders2_8E - _ZN30_INTERNAL_468301dd_4_k_cu_main4cuda3std6ranges3__45__cpo5ssizeE)
_ZN30_INTERNAL_468301dd_4_k_cu_main4cuda3std6ranges3__45__cpo5ssizeE:
	.zero		1
	.type		_ZN30_INTERNAL_468301dd_4_k_cu_main6thrust24THRUST_300001_SM_1000_NS12placeholders2_8E,@object
	.size		_ZN30_INTERNAL_468301dd_4_k_cu_main6thrust24THRUST_300001_SM_1000_NS12placeholders2_8E,(_ZN30_INTERNAL_468301dd_4_k_cu_main4cuda3std3__45__cpo5crendE - _ZN30_INTERNAL_468301dd_4_k_cu_main6thrust24THRUST_300001_SM_1000_NS12placeholders2_8E)
_ZN30_INTERNAL_468301dd_4_k_cu_main6thrust24THRUST_300001_SM_1000_NS12placeholders2_8E:
	.zero		1
	.type		_ZN30_INTERNAL_468301dd_4_k_cu_main4cuda3std3__45__cpo5crendE,@object
	.size		_ZN30_INTERNAL_468301dd_4_k_cu_main4cuda3std3__45__cpo5crendE,(_ZN30_INTERNAL_468301dd_4_k_cu_main4cuda3std6ranges3__45__cpo4prevE - _ZN30_INTERNAL_468301dd_4_k_cu_main4cuda3std3__45__cpo5crendE)
_ZN30_INTERNAL_468301dd_4_k_cu_main4cuda3std3__45__cpo5crendE:
	.zero		1
	.type		_ZN30_INTERNAL_468301dd_4_k_cu_main4cuda3std6ranges3__45__cpo4prevE,@object
	.size		_ZN30_INTERNAL_468301dd_4_k_cu_main4cuda3std6ranges3__45__cpo4prevE,(_ZN30_INTERNAL_468301dd_4_k_cu_main4cuda3std6ranges3__45__cpo9iter_moveE - _ZN30_INTERNAL_468301dd_4_k_cu_main4cuda3std6ranges3__45__cpo4prevE)
_ZN30_INTERNAL_468301dd_4_k_cu_main4cuda3std6ranges3__45__cpo4prevE:
	.zero		1
	.type		_ZN30_INTERNAL_468301dd_4_k_cu_main4cuda3std6ranges3__45__cpo9iter_moveE,@object
	.size		_ZN30_INTERNAL_468301dd_4_k_cu_main4cuda3std6ranges3__45__cpo9iter_moveE,(_ZN30_INTERNAL_468301dd_4_k_cu_main6thrust24THRUST_300001_SM_1000_NS6system6detail10sequential3seqE - _ZN30_INTERNAL_468301dd_4_k_cu_main4cuda3std6ranges3__45__cpo9iter_moveE)
_ZN30_INTERNAL_468301dd_4_k_cu_main4cuda3std6ranges3__45__cpo9iter_moveE:
	.zero		1
	.type		_ZN30_INTERNAL_468301dd_4_k_cu_main6thrust24THRUST_300001_SM_1000_NS6system6detail10sequential3seqE,@object
	.size		_ZN30_INTERNAL_468301dd_4_k_cu_main6thrust24THRUST_300001_SM_1000_NS6system6detail10sequential3seqE,(.L_31 - _ZN30_INTERNAL_468301dd_4_k_cu_main6thrust24THRUST_300001_SM_1000_NS6system6detail10sequential3seqE)
_ZN30_INTERNAL_468301dd_4_k_cu_main6thrust24THRUST_300001_SM_1000_NS6system6detail10sequential3seqE:
	.zero		1
.L_31:


//--------------------- .nv.shared._ZN3cub18CUB_300001_SM_10006detail6reduce18DeviceReduceKernelINS2_10policy_hubIfyN4cuda3std3__44plusIfEEE10Policy1000EN6thrust24THRUST_300001_SM_1000_NS6detail15normal_iteratorINSD_10device_ptrIfEEEEyS9_f6squareIfEEEvT0_PT3_T1_NS0_13GridEvenShareISO_EET2_T4_ --------------------------
	.section	.nv.shared._ZN3cub18CUB_300001_SM_10006detail6reduce18DeviceReduceKernelINS2_10policy_hubIfyN4cuda3std3__44plusIfEEE10Policy1000EN6thrust24THRUST_300001_SM_1000_NS6detail15normal_iteratorINSD_10device_ptrIfEEEEyS9_f6squareIfEEEvT0_PT3_T1_NS0_13GridEvenShareISO_EET2_T4_,"aw",@nobits
	.sectionflags	@""
	.align	4
.nv.shared._ZN3cub18CUB_300001_SM_10006detail6reduce18DeviceReduceKernelINS2_10policy_hubIfyN4cuda3std3__44plusIfEEE10Policy1000EN6thrust24THRUST_300001_SM_1000_NS6detail15normal_iteratorINSD_10device_ptrIfEEEEyS9_f6squareIfEEEvT0_PT3_T1_NS0_13GridEvenShareISO_EET2_T4_:
	.zero		1068


//--------------------- .nv.shared._ZN3cub18CUB_300001_SM_10006detail6reduce28DeviceReduceSingleTileKernelINS2_10policy_hubIfyN4cuda3std3__44plusIfEEE10Policy1000EN6thrust24THRUST_300001_SM_1000_NS6detail15normal_iteratorINSD_10device_ptrIfEEEEPfyS9_ff6squareIfEEEvT0_T1_T2_T3_T4_T6_ --------------------------
	.section	.nv.shared._ZN3cub18CUB_300001_SM_10006detail6reduce28DeviceReduceSingleTileKernelINS2_10policy_hubIfyN4cuda3std3__44plusIfEEE10Policy1000EN6thrust24THRUST_300001_SM_1000_NS6detail15normal_iteratorINSD_10device_ptrIfEEEEPfyS9_ff6squareIfEEEvT0_T1_T2_T3_T4_T6_,"aw",@nobits
	.sectionflags	@""
	.align	4
.nv.shared._ZN3cub18CUB_300001_SM_10006detail6reduce28DeviceReduceSingleTileKernelINS2_10policy_hubIfyN4cuda3std3__44plusIfEEE10Policy1000EN6thrust24THRUST_300001_SM_1000_NS6detail15normal_iteratorINSD_10device_ptrIfEEEEPfyS9_ff6squareIfEEEvT0_T1_T2_T3_T4_T6_:
	.zero		1068


//--------------------- .nv.shared._ZN3cub18CUB_300001_SM_10006detail6reduce28DeviceReduceSingleTileKernelINS2_10policy_hubIfjN4cuda3std3__44plusIfEEE10Policy1000EPfSC_iS9_ffNS7_10__identityEEEvT0_T1_T2_T3_T4_T6_ --------------------------
	.section	.nv.shared._ZN3cub18CUB_300001_SM_10006detail6reduce28DeviceReduceSingleTileKernelINS2_10policy_hubIfjN4cuda3std3__44plusIfEEE10Policy1000EPfSC_iS9_ffNS7_10__identityEEEvT0_T1_T2_T3_T4_T6_,"aw",@nobits
	.sectionflags	@""
	.align	4
.nv.shared._ZN3cub18CUB_300001_SM_10006detail6reduce28DeviceReduceSingleTileKernelINS2_10policy_hubIfjN4cuda3std3__44plusIfEEE10Policy1000EPfSC_iS9_ffNS7_10__identityEEEvT0_T1_T2_T3_T4_T6_:
	.zero		1108


//--------------------- .nv.shared._ZN3cub18CUB_300001_SM_10006detail6reduce18DeviceReduceKernelINS2_10policy_hubIfjN4cuda3std3__44plusIfEEE10Policy1000EN6thrust24THRUST_300001_SM_1000_NS6detail15normal_iteratorINSD_10device_ptrIfEEEEjS9_f6squareIfEEEvT0_PT3_T1_NS0_13GridEvenShareISO_EET2_T4_ --------------------------
	.section	.nv.shared._ZN3cub18CUB_300001_SM_10006detail6reduce18DeviceReduceKernelINS2_10policy_hubIfjN4cuda3std3__44plusIfEEE10Policy1000EN6thrust24THRUST_300001_SM_1000_NS6detail15normal_iteratorINSD_10device_ptrIfEEEEjS9_f6squareIfEEEvT0_PT3_T1_NS0_13GridEvenShareISO_EET2_T4_,"aw",@nobits
	.sectionflags	@""
	.align	4
.nv.shared._ZN3cub18CUB_300001_SM_10006detail6reduce18DeviceReduceKernelINS2_10policy_hubIfjN4cuda3std3__44plusIfEEE10Policy1000EN6thrust24THRUST_300001_SM_1000_NS6detail15normal_iteratorINSD_10device_ptrIfEEEEjS9_f6squareIfEEEvT0_PT3_T1_NS0_13GridEvenShareISO_EET2_T4_:
	.zero		1108


//--------------------- .nv.shared._ZN3cub18CUB_300001_SM_10006detail6reduce28DeviceReduceSingleTileKernelINS2_10policy_hubIfjN4cuda3std3__44plusIfEEE10Policy1000EN6thrust24THRUST_300001_SM_1000_NS6detail15normal_iteratorINSD_10device_ptrIfEEEEPfjS9_ff6squareIfEEEvT0_T1_T2_T3_T4_T6_ --------------------------
	.section	.nv.shared._ZN3cub18CUB_300001_SM_10006detail6reduce28DeviceReduceSingleTileKernelINS2_10policy_hubIfjN4cuda3std3__44plusIfEEE10Policy1000EN6thrust24THRUST_300001_SM_1000_NS6detail15normal_iteratorINSD_10device_ptrIfEEEEPfjS9_ff6squareIfEEEvT0_T1_T2_T3_T4_T6_,"aw",@nobits
	.sectionflags	@""
	.align	4
.nv.shared._ZN3cub18CUB_300001_SM_10006detail6reduce28DeviceReduceSingleTileKernelINS2_10policy_hubIfjN4cuda3std3__44plusIfEEE10Policy1000EN6thrust24THRUST_300001_SM_1000_NS6detail15normal_iteratorINSD_10device_ptrIfEEEEPfjS9_ff6squareIfEEEvT0_T1_T2_T3_T4_T6_:
	.zero		1108


//--------------------- .nv.constant0._ZN3cub18CUB_300001_SM_10006detail6reduce28DeviceReduceSingleTileKernelINS2_10policy_hubIfyN4cuda3std3__44plusIfEEE10Policy1000EPfSC_iS9_ffNS7_10__identityEEEvT0_T1_T2_T3_T4_T6_ --------------------------
	.section	.nv.constant0._ZN3cub18CUB_300001_SM_10006detail6reduce28DeviceReduceSingleTileKernelINS2_10policy_hubIfyN4cuda3std3__44plusIfEEE10Policy1000EPfSC_iS9_ffNS7_10__identityEEEvT0_T1_T2_T3_T4_T6_,"a",@progbits
	.sectionflags	@""
	.align	4
.nv.constant0._ZN3cub18CUB_300001_SM_10006detail6reduce28DeviceReduceSingleTileKernelINS2_10policy_hubIfyN4cuda3std3__44plusIfEEE10Policy1000EPfSC_iS9_ffNS7_10__identityEEEvT0_T1_T2_T3_T4_T6_:
	.zero		925


//--------------------- .nv.constant0._ZN3cub18CUB_300001_SM_10006detail6reduce18DeviceReduceKernelINS2_10policy_hubIfyN4cuda3std3__44plusIfEEE10Policy1000EN6thrust24THRUST_300001_SM_1000_NS6detail15normal_iteratorINSD_10device_ptrIfEEEEyS9_f6squareIfEEEvT0_PT3_T1_NS0_13GridEvenShareISO_EET2_T4_ --------------------------
	.section	.nv.constant0._ZN3cub18CUB_300001_SM_10006detail6reduce18DeviceReduceKernelINS2_10policy_hubIfyN4cuda3std3__44plusIfEEE10Policy1000EN6thrust24THRUST_300001_SM_1000_NS6detail15normal_iteratorINSD_10device_ptrIfEEEEyS9_f6squareIfEEEvT0_PT3_T1_NS0_13GridEvenShareISO_EET2_T4_,"a",@progbits
	.sectionflags	@""
	.align	4
.nv.constant0._ZN3cub18CUB_300001_SM_10006detail6reduce18DeviceReduceKernelINS2_10policy_hubIfyN4cuda3std3__44plusIfEEE10Policy1000EN6thrust24THRUST_300001_SM_1000_NS6detail15normal_iteratorINSD_10device_ptrIfEEEEyS9_f6squareIfEEEvT0_PT3_T1_NS0_13GridEvenShareISO_EET2_T4_:
	.zero		994


//--------------------- .nv.constant0._ZN3cub18CUB_300001_SM_10006detail6reduce28DeviceReduceSingleTileKernelINS2_10policy_hubIfyN4cuda3std3__44plusIfEEE10Policy1000EN6thrust24THRUST_300001_SM_1000_NS6detail15normal_iteratorINSD_10device_ptrIfEEEEPfyS9_ff6squareIfEEEvT0_T1_T2_T3_T4_T6_ --------------------------
	.section	.nv.constant0._ZN3cub18CUB_300001_SM_10006detail6reduce28DeviceReduceSingleTileKernelINS2_10policy_hubIfyN4cuda3std3__44plusIfEEE10Policy1000EN6thrust24THRUST_300001_SM_1000_NS6detail15normal_iteratorINSD_10device_ptrIfEEEEPfyS9_ff6squareIfEEEvT0_T1_T2_T3_T4_T6_,"a",@progbits
	.sectionflags	@""
	.align	4
.nv.constant0._ZN3cub18CUB_300001_SM_10006detail6reduce28DeviceReduceSingleTileKernelINS2_10policy_hubIfyN4cuda3std3__44plusIfEEE10Policy1000EN6thrust24THRUST_300001_SM_1000_NS6detail15normal_iteratorINSD_10device_ptrIfEEEEPfyS9_ff6squareIfEEEvT0_T1_T2_T3_T4_T6_:
	.zero		929


//--------------------- .nv.constant0._ZN3cub18CUB_300001_SM_10006detail6reduce28DeviceReduceSingleTileKernelINS2_10policy_hubIfjN4cuda3std3__44plusIfEEE10Policy1000EPfSC_iS9_ffNS7_10__identityEEEvT0_T1_T2_T3_T4_T6_ --------------------------
	.section	.nv.constant0._ZN3cub18CUB_300001_SM_10006detail6reduce28DeviceReduceSingleTileKernelINS2_10policy_hubIfjN4cuda3std3__44plusIfEEE10Policy1000EPfSC_iS9_ffNS7_10__identityEEEvT0_T1_T2_T3_T4_T6_,"a",@progbits
	.sectionflags	@""
	.align	4
.nv.constant0._ZN3cub18CUB_300001_SM_10006detail6reduce28DeviceReduceSingleTileKernelINS2_10policy_hubIfjN4cuda3std3__44plusIfEEE10Policy1000EPfSC_iS9_ffNS7_10__identityEEEvT0_T1_T2_T3_T4_T6_:
	.zero		925


//--------------------- .nv.constant0._ZN3cub18CUB_300001_SM_10006detail6reduce18DeviceReduceKernelINS2_10policy_hubIfjN4cuda3std3__44plusIfEEE10Policy1000EN6thrust24THRUST_300001_SM_1000_NS6detail15normal_iteratorINSD_10device_ptrIfEEEEjS9_f6squareIfEEEvT0_PT3_T1_NS0_13GridEvenShareISO_EET2_T4_ --------------------------
	.section	.nv.constant0._ZN3cub18CUB_300001_SM_10006detail6reduce18DeviceReduceKernelINS2_10policy_hubIfjN4cuda3std3__44plusIfEEE10Policy1000EN6thrust24THRUST_300001_SM_1000_NS6detail15normal_iteratorINSD_10device_ptrIfEEEEjS9_f6squareIfEEEvT0_PT3_T1_NS0_13GridEvenShareISO_EET2_T4_,"a",@progbits
	.sectionflags	@""
	.align	4
.nv.constant0._ZN3cub18CUB_300001_SM_10006detail6reduce18DeviceReduceKernelINS2_10policy_hubIfjN4cuda3std3__44plusIfEEE10Policy1000EN6thrust24THRUST_300001_SM_1000_NS6detail15normal_iteratorINSD_10device_ptrIfEEEEjS9_f6squareIfEEEvT0_PT3_T1_NS0_13GridEvenShareISO_EET2_T4_:
	.zero		958


//--------------------- .nv.constant0._ZN3cub18CUB_300001_SM_10006detail6reduce28DeviceReduceSingleTileKernelINS2_10policy_hubIfjN4cuda3std3__44plusIfEEE10Policy1000EN6thrust24THRUST_300001_SM_1000_NS6detail15normal_iteratorINSD_10device_ptrIfEEEEPfjS9_ff6squareIfEEEvT0_T1_T2_T3_T4_T6_ --------------------------
	.section	.nv.constant0._ZN3cub18CUB_300001_SM_10006detail6reduce28DeviceReduceSingleTileKernelINS2_10policy_hubIfjN4cuda3std3__44plusIfEEE10Policy1000EN6thrust24THRUST_300001_SM_1000_NS6detail15normal_iteratorINSD_10device_ptrIfEEEEPfjS9_ff6squareIfEEEvT0_T1_T2_T3_T4_T6_,"a",@progbits
	.sectionflags	@""
	.align	4
.nv.constant0._ZN3cub18CUB_300001_SM_10006detail6reduce28DeviceReduceSingleTileKernelINS2_10policy_hubIfjN4cuda3std3__44plusIfEEE10Policy1000EN6thrust24THRUST_300001_SM_1000_NS6detail15normal_iteratorINSD_10device_ptrIfEEEEPfjS9_ff6squareIfEEEvT0_T1_T2_T3_T4_T6_:
	.zero		925


//--------------------- .nv.constant0._ZN3cub18CUB_300001_SM_10006detail11EmptyKernelIvEEvv --------------------------
	.section	.nv.constant0._ZN3cub18CUB_300001_SM_10006detail11EmptyKernelIvEEvv,"a",@progbits
	.sectionflags	@""
	.align	4
.nv.constant0._ZN3cub18CUB_300001_SM_10006detail11EmptyKernelIvEEvv:
	.zero		896


//--------------------- SYMBOLS --------------------------

	.type		.nv.reservedSmem.offset0,@object
	.size		.nv.reservedSmem.offset0,0x4
	.type		.nv.reservedSmem.cap,@object
	.size		.nv.reservedSmem.cap,0x4
